def matmul_kernel(
    a_ptr,
    b_ptr,
    c_ptr,
    M,
    N,
    K,
    stride_am,
    stride_ak,
    stride_bk,
    stride_bn,
    stride_cm,
    stride_cn,
    BLOCK_M: tl.constexpr,
    BLOCK_N: tl.constexpr,
    BLOCK_K: tl.constexpr,
    GROUP_M: tl.constexpr,
):
    pid = tl.program_id(axis=0)
    num_pid_m = tl.cdiv(M, BLOCK_M)
    num_pid_n = tl.cdiv(N, BLOCK_N)
    num_pid_in_group = GROUP_M * num_pid_n
    group_id = pid // num_pid_in_group
    first_pid_m = group_id * GROUP_M
    group_size_m = min(num_pid_m - first_pid_m, GROUP_M)
    pid_m = first_pid_m + ((pid % num_pid_in_group) % group_size_m)
    pid_n = (pid % num_pid_in_group) // group_size_m

    offs_am = (pid_m * BLOCK_M + tl.arange(0, BLOCK_M)) % M
    offs_bn = (pid_n * BLOCK_N + tl.arange(0, BLOCK_N)) % N
    offs_k = tl.arange(0, BLOCK_K)
    a_ptrs = a_ptr + offs_am[:, None] * stride_am + offs_k[None, :] * stride_ak
    b_ptrs = b_ptr + offs_k[:, None] * stride_bk + offs_bn[None, :] * stride_bn

    acc = tl.zeros((BLOCK_M, BLOCK_N), dtype=tl.float32)
    for kk in range(0, tl.cdiv(K, BLOCK_K)):
        a = tl.load(a_ptrs, mask=offs_k[None, :] < K - kk * BLOCK_K, other=0.0)
        b = tl.load(b_ptrs, mask=offs_k[:, None] < K - kk * BLOCK_K, other=0.0)
        acc = tl.dot(a, b, acc)
        a_ptrs += BLOCK_K * stride_ak
        b_ptrs += BLOCK_K * stride_bk

    c = acc.to(c_ptr.dtype.element_ty)
    offs_cm = pid_m * BLOCK_M + tl.arange(0, BLOCK_M)
    offs_cn = pid_n * BLOCK_N + tl.arange(0, BLOCK_N)
    c_ptrs = c_ptr + offs_cm[:, None] * stride_cm + offs_cn[None, :] * stride_cn
    mask = (offs_cm[:, None] < M) & (offs_cn[None, :] < N)
    tl.store(c_ptrs, c, mask=mask)

# config = {"BLOCK_K": 256, "BLOCK_M": 64, "BLOCK_N": 128, "GROUP_M": 8, "arch": "sm_80", "dtype": "bf16", "num_ctas": 1, "num_stages": 3, "num_warps": 4}
# arch = sm_80


// ===== COMPILED SASS (sm_80) =====

	.target	sm_80

	.elftype	@"ET_EXEC"


//--------------------- .note.nv.tkinfo           --------------------------
	.section	.note.nv.tkinfo,"",@"SHT_NOTE"
	.sectionflags	@"SHF_NOTE_NV_TKINFO"
	.tkinfo
        /*0018*/ 	.word	0x00000002
        /*0030*/ 	.string	""
        /*0030*/ 	.string	"ptxas"
        /*0030*/ 	.string	"Cuda compilation tools, release 13.0, V13.0.88"
        /*0030*/ 	.string	"Build cuda_13.0.r13.0/compiler.36424714_0"
        /*0030*/ 	.string	"-v  -suppress-debug-info  -lineinfo  -arch sm_80 "



//--------------------- .note.nv.cuinfo           --------------------------
	.section	.note.nv.cuinfo,"",@"SHT_NOTE"
	.sectionflags	@"SHF_NOTE_NV_CUINFO"
        /*0018*/ 	.short	0x0002
        /*001a*/ 	.short	0x0050
        /*001c*/ 	.short	0x0082
	.zero		2


//--------------------- .nv.info                  --------------------------
	.section	.nv.info,"",@"SHT_CUDA_INFO"
	.align	4


	//----- nvinfo : EIATTR_REGCOUNT
	.align		4
        /*0000*/ 	.byte	0x04, 0x2f
        /*0002*/ 	.short	(.L_1 - .L_0)
	.align		4
.L_0:
        /*0004*/ 	.word	index@(matmul_kernel)
        /*0008*/ 	.word	0x00000020


	//----- nvinfo : EIATTR_FRAME_SIZE
	.align		4
.L_1:
        /*000c*/ 	.byte	0x04, 0x11
        /*000e*/ 	.short	(.L_3 - .L_2)
	.align		4
.L_2:
        /*0010*/ 	.word	index@(matmul_kernel)
        /*0014*/ 	.word	0x000029f8


	//----- nvinfo : EIATTR_MIN_STACK_SIZE
	.align		4
.L_3:
        /*0018*/ 	.byte	0x04, 0x12
        /*001a*/ 	.short	(.L_5 - .L_4)
	.align		4
.L_4:
        /*001c*/ 	.word	index@(matmul_kernel)
        /*0020*/ 	.word	0x000029f8
.L_5:


//--------------------- .nv.info.matmul_kernel    --------------------------
	.section	.nv.info.matmul_kernel,"",@"SHT_CUDA_INFO"
	.sectionflags	@""
	.align	4


	//----- nvinfo : EIATTR_CUDA_API_VERSION
	.align		4
        /*0000*/ 	.byte	0x04, 0x37
        /*0002*/ 	.short	(.L_7 - .L_6)
.L_6:
        /*0004*/ 	.word	0x00000082


	//----- nvinfo : EIATTR_SW2861232_WAR
	.align		4
.L_7:
        /*0008*/ 	.byte	0x01, 0x35
	.zero		2


	//----- nvinfo : EIATTR_PARAM_CBANK
	.align		4
        /*000c*/ 	.byte	0x04, 0x0a
        /*000e*/ 	.short	(.L_9 - .L_8)
	.align		4
.L_8:
        /*0010*/ 	.word	index@(.nv.constant0.matmul_kernel)
        /*0014*/ 	.short	0x0160
        /*0016*/ 	.short	0x0050


	//----- nvinfo : EIATTR_CBANK_PARAM_SIZE
	.align		4
.L_9:
        /*0018*/ 	.byte	0x03, 0x19
        /*001a*/ 	.short	0x0050


	//----- nvinfo : EIATTR_KPARAM_INFO
	.align		4
        /*001c*/ 	.byte	0x04, 0x17
        /*001e*/ 	.short	(.L_11 - .L_10)
.L_10:
        /*0020*/ 	.word	0x00000000
        /*0024*/ 	.short	0x000d
        /*0026*/ 	.short	0x0048
        /*0028*/ 	.byte	0x00, 0xf4, 0x21, 0x00


	//----- nvinfo : EIATTR_KPARAM_INFO
	.align		4
.L_11:
        /*002c*/ 	.byte	0x04, 0x17
        /*002e*/ 	.short	(.L_13 - .L_12)
.L_12:
        /*0030*/ 	.word	0x00000000
        /*0034*/ 	.short	0x000c
        /*0036*/ 	.short	0x0040
        /*0038*/ 	.byte	0x00, 0xf4, 0x21, 0x00


	//----- nvinfo : EIATTR_KPARAM_INFO
	.align		4
.L_13:
        /*003c*/ 	.byte	0x04, 0x17
        /*003e*/ 	.short	(.L_15 - .L_14)
.L_14:
        /*0040*/ 	.word	0x00000000
        /*0044*/ 	.short	0x000b
        /*0046*/ 	.short	0x0038
        /*0048*/ 	.byte	0x00, 0xf0, 0x11, 0x00


	//----- nvinfo : EIATTR_KPARAM_INFO
	.align		4
.L_15:
        /*004c*/ 	.byte	0x04, 0x17
        /*004e*/ 	.short	(.L_17 - .L_16)
.L_16:
        /*0050*/ 	.word	0x00000000
        /*0054*/ 	.short	0x000a
        /*0056*/ 	.short	0x0034
        /*0058*/ 	.byte	0x00, 0xf0, 0x11, 0x00


	//----- nvinfo : EIATTR_KPARAM_INFO
	.align		4
.L_17:
        /*005c*/ 	.byte	0x04, 0x17
        /*005e*/ 	.short	(.L_19 - .L_18)
.L_18:
        /*0060*/ 	.word	0x00000000
        /*0064*/ 	.short	0x0009
        /*0066*/ 	.short	0x0030
        /*0068*/ 	.byte	0x00, 0xf0, 0x11, 0x00


	//----- nvinfo : EIATTR_KPARAM_INFO
	.align		4
.L_19:
        /*006c*/ 	.byte	0x04, 0x17
        /*006e*/ 	.short	(.L_21 - .L_20)
.L_20:
        /*0070*/ 	.word	0x00000000
        /*0074*/ 	.short	0x0008
        /*0076*/ 	.short	0x002c
        /*0078*/ 	.byte	0x00, 0xf0, 0x11, 0x00


	//----- nvinfo : EIATTR_KPARAM_INFO
	.align		4
.L_21:
        /*007c*/ 	.byte	0x04, 0x17
        /*007e*/ 	.short	(.L_23 - .L_22)
.L_22:
        /*0080*/ 	.word	0x00000000
        /*0084*/ 	.short	0x0007
        /*0086*/ 	.short	0x0028
        /*0088*/ 	.byte	0x00, 0xf0, 0x11, 0x00


	//----- nvinfo : EIATTR_KPARAM_INFO
	.align		4
.L_23:
        /*008c*/ 	.byte	0x04, 0x17
        /*008e*/ 	.short	(.L_25 - .L_24)
.L_24:
        /*0090*/ 	.word	0x00000000
        /*0094*/ 	.short	0x0006
        /*0096*/ 	.short	0x0024
        /*0098*/ 	.byte	0x00, 0xf0, 0x11, 0x00


	//----- nvinfo : EIATTR_KPARAM_INFO
	.align		4
.L_25:
        /*009c*/ 	.byte	0x04, 0x17
        /*009e*/ 	.short	(.L_27 - .L_26)
.L_26:
        /*00a0*/ 	.word	0x00000000
        /*00a4*/ 	.short	0x0005
        /*00a6*/ 	.short	0x0020
        /*00a8*/ 	.byte	0x00, 0xf0, 0x11, 0x00


	//----- nvinfo : EIATTR_KPARAM_INFO
	.align		4
.L_27:
        /*00ac*/ 	.byte	0x04, 0x17
        /*00ae*/ 	.short	(.L_29 - .L_28)
.L_28:
        /*00b0*/ 	.word	0x00000000
        /*00b4*/ 	.short	0x0004
        /*00b6*/ 	.short	0x001c
        /*00b8*/ 	.byte	0x00, 0xf0, 0x11, 0x00


	//----- nvinfo : EIATTR_KPARAM_INFO
	.align		4
.L_29:
        /*00bc*/ 	.byte	0x04, 0x17
        /*00be*/ 	.short	(.L_31 - .L_30)
.L_30:
        /*00c0*/ 	.word	0x00000000
        /*00c4*/ 	.short	0x0003
        /*00c6*/ 	.short	0x0018
        /*00c8*/ 	.byte	0x00, 0xf0, 0x11, 0x00


	//----- nvinfo : EIATTR_KPARAM_INFO
	.align		4
.L_31:
        /*00cc*/ 	.byte	0x04, 0x17
        /*00ce*/ 	.short	(.L_33 - .L_32)
.L_32:
        /*00d0*/ 	.word	0x00000000
        /*00d4*/ 	.short	0x0002
        /*00d6*/ 	.short	0x0010
        /*00d8*/ 	.byte	0x00, 0xf4, 0x21, 0x00


	//----- nvinfo : EIATTR_KPARAM_INFO
	.align		4
.L_33:
        /*00dc*/ 	.byte	0x04, 0x17
        /*00de*/ 	.short	(.L_35 - .L_34)
.L_34:
        /*00e0*/ 	.word	0x00000000
        /*00e4*/ 	.short	0x0001
        /*00e6*/ 	.short	0x0008
        /*00e8*/ 	.byte	0x00, 0xf4, 0x21, 0x00


	//----- nvinfo : EIATTR_KPARAM_INFO
	.align		4
.L_35:
        /*00ec*/ 	.byte	0x04, 0x17
        /*00ee*/ 	.short	(.L_37 - .L_36)
.L_36:
        /*00f0*/ 	.word	0x00000000
        /*00f4*/ 	.short	0x0000
        /*00f6*/ 	.short	0x0000
        /*00f8*/ 	.byte	0x00, 0xf4, 0x21, 0x00


	//----- nvinfo : EIATTR_MAXREG_COUNT
	.align		4
.L_37:
        /*00fc*/ 	.byte	0x03, 0x1b
        /*00fe*/ 	.short	0x00ff


	//----- nvinfo : EIATTR_NUM_BARRIERS
	.align		4
        /*0100*/ 	.byte	0x02, 0x4c
        /*0102*/ 	.byte	0x01
	.zero		1


	//----- nvinfo : EIATTR_ANNOTATIONS
	.align		4
        /*0104*/ 	.byte	0x04, 0x55
        /*0106*/ 	.short	(.L_39 - .L_38)


	//   ....[0]....
.L_38:
        /*0108*/ 	.word	0x00000001
        /*010c*/ 	.byte	0x60, 0x00, 0x00, 0x00, 0x01, 0x00, 0x00, 0x00, 0xb0, 0x04, 0x00, 0x00, 0x01, 0x00, 0x00, 0x00
        /* <DEDUP_REMOVED lines=419> */
        /*1b4c*/ 	.byte	0xe0, 0xaf, 0x00, 0x00


	//----- nvinfo : EIATTR_MERCURY_ISA_VERSION
	.align		4
.L_39:
        /*1b50*/ 	.byte	0x03, 0x5f
        /*1b52*/ 	.short	0x0000


	//----- nvinfo : EIATTR_EXIT_INSTR_OFFSETS
	.align		4
        /*1b54*/ 	.byte	0x04, 0x1c
        /*1b56*/ 	.short	(.L_41 - .L_40)


	//   ....[0]....
.L_40:
        /*1b58*/ 	.word	0x00044500


	//   ....[1]....
        /*1b5c*/ 	.word	0x00044530


	//----- nvinfo : EIATTR_REQNTID
	.align		4
.L_41:
        /*1b60*/ 	.byte	0x04, 0x10
        /*1b62*/ 	.short	(.L_43 - .L_42)
.L_42:
        /*1b64*/ 	.word	0x00000080
        /*1b68*/ 	.word	0x00000001
        /*1b6c*/ 	.word	0x00000001
.L_43:


//--------------------- .nv.callgraph             --------------------------
	.section	.nv.callgraph,"",@"SHT_CUDA_CALLGRAPH"
	.align	4
	.sectionentsize	8
	.align		4
        /*0000*/ 	.word	0x00000000
	.align		4
        /*0004*/ 	.word	0xffffffff
	.align		4
        /*0008*/ 	.word	0x00000000
	.align		4
        /*000c*/ 	.word	0xfffffffe
	.align		4
        /*0010*/ 	.word	0x00000000
	.align		4
        /*0014*/ 	.word	0xfffffffd
	.align		4
        /*0018*/ 	.word	0x00000000
	.align		4
        /*001c*/ 	.word	0xfffffffc


//--------------------- .nv.rel.action            --------------------------
	.section	.nv.rel.action,"",@"SHT_CUDA_RELOCINFO"
	.align	8
	.sectionentsize	8
        /*0000*/ 	.byte	0x73, 0x00, 0x00, 0x00, 0x00, 0x00, 0x00, 0x00, 0x00, 0x00, 0x00, 0x11, 0x25, 0x00, 0x05, 0x36


//--------------------- .nv.constant0.matmul_kernel --------------------------
	.section	.nv.constant0.matmul_kernel,"a",@progbits
	.sectionflags	@""
	.align	4
.nv.constant0.matmul_kernel:
	.zero		432


//--------------------- .text.matmul_kernel       --------------------------
	.section	.text.matmul_kernel,"ax",@progbits
	.sectioninfo	@"SHI_REGISTERS=32"
	.align	128
        .global         matmul_kernel
        .type           matmul_kernel,@function
        .size           matmul_kernel,(.L_x_4 - matmul_kernel)
        .other          matmul_kernel,@"STO_CUDA_ENTRY STV_DEFAULT"
matmul_kernel:
.text.matmul_kernel:
[----:B------:R-:W-:-:S04]  /*0000*/  IMAD.MOV.U32 R1, RZ, RZ, c[0x0][0x28] ;  /* 0x00000a00ff017624 */ /* 0x000fc800078e00ff */
[----:B------:R-:W-:Y:S01]  /*0010*/  IMAD.MOV.U32 R0, RZ, RZ, c[0x0][0x17c] ;  /* 0x00005f00ff007624 */ /* 0x000fe200078e00ff */
[----:B------:R-:W-:Y:S01]  /*0020*/  IADD3 R1, R1, -0x29f8, RZ ;  /* 0xffffd60801017810 */ /* 0x000fe20007ffe0ff */
[----:B------:R-:W0:Y:S01]  /*0030*/  S2R R29, SR_TID.X ;  /* 0x00000000001d7919 */ /* 0x000e220000002100 */
[----:B------:R-:W-:Y:S02]  /*0040*/  IMAD.MOV.U32 R26, RZ, RZ, c[0x0][0x180] ;  /* 0x00006000ff1a7624 */ /* 0x000fe400078e00ff */
[----:B------:R-:W-:Y:S01]  /*0050*/  IADD3 R0, R0, 0x7f, RZ ;  /* 0x0000007f00007810 */ /* 0x000fe20007ffe0ff */
[----:B------:R-:W-:Y:S03]  /*0060*/  STL [R1+0x8], RZ ;  /* 0x000008ff01007387 */ /* 0x000fe60000100800 */
[----:B------:R-:W-:-:S04]  /*0070*/  SHF.R.S32.HI R3, RZ, 0x1f, R0 ;  /* 0x0000001fff037819 */ /* 0x000fc80000011400 */
[----:B------:R-:W-:-:S04]  /*0080*/  LEA.HI R3, R3, R0, RZ, 0x7 ;  /* 0x0000000003037211 */ /* 0x000fc800078f38ff */
[----:B------:R-:W-:Y:S02]  /*0090*/  SHF.R.S32.HI R0, RZ, 0x7, R3 ;  /* 0x00000007ff007819 */ /* 0x000fe40000011403 */
[----:B------:R-:W1:Y:S03]  /*00a0*/  S2R R3, SR_CTAID.X ;  /* 0x0000000000037919 */ /* 0x000e660000002500 */
[----:B------:R-:W-:-:S05]  /*00b0*/  IMAD.SHL.U32 R0, R0, 0x8, RZ ;  /* 0x0000000800007824 */ /* 0x000fca00078e00ff */
[-C--:B------:R-:W-:Y:S02]  /*00c0*/  IABS R7, R0.reuse ;  /* 0x0000000000077213 */ /* 0x080fe40000000000 */
[----:B------:R-:W-:Y:S02]  /*00d0*/  IABS R10, R0 ;  /* 0x00000000000a7213 */ /* 0x000fe40000000000 */
[----:B------:R-:W2:Y:S01]  /*00e0*/  I2F.RP R2, R7 ;  /* 0x0000000700027306 */ /* 0x000ea20000209400 */
[----:B-1----:R-:W-:-:S07]  /*00f0*/  IABS R8, R3 ;  /* 0x0000000300087213 */ /* 0x002fce0000000000 */
[----:B--2---:R-:W1:Y:S02]  /*0100*/  MUFU.RCP R2, R2 ;  /* 0x0000000200027308 */ /* 0x004e640000001000 */
[----:B-1----:R-:W-:Y:S01]  /*0110*/  IADD3 R4, R2, 0xffffffe, RZ ;  /* 0x0ffffffe02047810 */ /* 0x002fe20007ffe0ff */
[----:B------:R-:W-:-:S05]  /*0120*/  IMAD.MOV R2, RZ, RZ, -R10 ;  /* 0x000000ffff027224 */ /* 0x000fca00078e0a0a */
[----:B------:R1:W2:Y:S02]  /*0130*/  F2I.FTZ.U32.TRUNC.NTZ R5, R4 ;  /* 0x0000000400057305 */ /* 0x0002a4000021f000 */
[----:B-1----:R-:W-:Y:S02]  /*0140*/  IMAD.MOV.U32 R4, RZ, RZ, RZ ;  /* 0x000000ffff047224 */ /* 0x002fe400078e00ff */
[----:B--2---:R-:W-:-:S04]  /*0150*/  IMAD.MOV R6, RZ, RZ, -R5 ;  /* 0x000000ffff067224 */ /* 0x004fc800078e0a05 */
[----:B------:R-:W-:Y:S02]  /*0160*/  IMAD R9, R6, R7, RZ ;  /* 0x0000000706097224 */ /* 0x000fe400078e02ff */
[----:B------:R-:W-:Y:S02]  /*0170*/  IMAD.MOV.U32 R6, RZ, RZ, R8 ;  /* 0x000000ffff067224 */ /* 0x000fe400078e0008 */
[----:B------:R-:W-:-:S06]  /*0180*/  IMAD.HI.U32 R5, R5, R9, R4 ;  /* 0x0000000905057227 */ /* 0x000fcc00078e0004 */
[----:B------:R-:W-:-:S04]  /*0190*/  IMAD.HI.U32 R5, R5, R6, RZ ;  /* 0x0000000605057227 */ /* 0x000fc800078e00ff */
[----:B------:R-:W-:-:S05]  /*01a0*/  IMAD R2, R5, R2, R6 ;  /* 0x0000000205027224 */ /* 0x000fca00078e0206 */
[----:B------:R-:W-:-:S13]  /*01b0*/  ISETP.GT.U32.AND P1, PT, R7, R2, PT ;  /* 0x000000020700720c */ /* 0x000fda0003f24070 */
[----:B------:R-:W-:Y:S01]  /*01c0*/  @!P1 IMAD.IADD R2, R2, 0x1, -R7 ;  /* 0x0000000102029824 */ /* 0x000fe200078e0a07 */
[----:B------:R-:W-:Y:S02]  /*01d0*/  @!P1 IADD3 R5, R5, 0x1, RZ ;  /* 0x0000000105059810 */ /* 0x000fe40007ffe0ff */
[----:B------:R-:W-:Y:S02]  /*01e0*/  ISETP.NE.AND P1, PT, R0, RZ, PT ;  /* 0x000000ff0000720c */ /* 0x000fe40003f25270 */
[----:B------:R-:W-:Y:S02]  /*01f0*/  ISETP.GE.U32.AND P0, PT, R2, R7, PT ;  /* 0x000000070200720c */ /* 0x000fe40003f06070 */
[----:B------:R-:W-:-:S04]  /*0200*/  LOP3.LUT R2, R3, R0, RZ, 0x3c, !PT ;  /* 0x0000000003027212 */ /* 0x000fc800078e3cff */
[----:B------:R-:W-:Y:S01]  /*0210*/  ISETP.GE.AND P2, PT, R2, RZ, PT ;  /* 0x000000ff0200720c */ /* 0x000fe20003f46270 */
[----:B------:R-:W-:-:S05]  /*0220*/  IMAD.MOV.U32 R2, RZ, RZ, c[0x0][0x178] ;  /* 0x00005e00ff027624 */ /* 0x000fca00078e00ff */
[----:B------:R-:W-:Y:S02]  /*0230*/  IADD3 R2, R2, 0x3f, RZ ;  /* 0x0000003f02027810 */ /* 0x000fe40007ffe0ff */
[----:B------:R-:W-:-:S05]  /*0240*/  @P0 IADD3 R5, R5, 0x1, RZ ;  /* 0x0000000105050810 */ /* 0x000fca0007ffe0ff */
[----:B------:R-:W-:Y:S01]  /*0250*/  IMAD.MOV.U32 R4, RZ, RZ, R5 ;  /* 0x000000ffff047224 */ /* 0x000fe200078e0005 */
[----:B------:R-:W-:-:S03]  /*0260*/  SHF.R.S32.HI R5, RZ, 0x1f, R2 ;  /* 0x0000001fff057819 */ /* 0x000fc60000011402 */
[----:B------:R-:W-:Y:S01]  /*0270*/  @!P2 IMAD.MOV R4, RZ, RZ, -R4 ;  /* 0x000000ffff04a224 */ /* 0x000fe200078e0a04 */
[----:B------:R-:W-:Y:S02]  /*0280*/  @!P1 LOP3.LUT R4, RZ, R0, RZ, 0x33, !PT ;  /* 0x00000000ff049212 */ /* 0x000fe400078e33ff */
[----:B------:R-:W-:-:S03]  /*0290*/  LEA.HI R5, R5, R2, RZ, 0x6 ;  /* 0x0000000205057211 */ /* 0x000fc600078f30ff */
[----:B------:R-:W-:Y:S02]  /*02a0*/  IMAD.SHL.U32 R2, R4, 0x8, RZ ;  /* 0x0000000804027824 */ /* 0x000fe400078e00ff */
[----:B------:R-:W-:-:S03]  /*02b0*/  IMAD.MOV R4, RZ, RZ, -R4 ;  /* 0x000000ffff047224 */ /* 0x000fc600078e0a04 */
[----:B------:R-:W-:Y:S01]  /*02c0*/  LEA.HI.SX32 R5, R5, -R2, 0x1a ;  /* 0x8000000205057211 */ /* 0x000fe200078fd2ff */
[----:B------:R-:W-:Y:S02]  /*02d0*/  IMAD R9, R0, R4, R3 ;  /* 0x0000000400097224 */ /* 0x000fe400078e0203 */
[----:B------:R-:W-:Y:S01]  /*02e0*/  IMAD.MOV.U32 R4, RZ, RZ, RZ ;  /* 0x000000ffff047224 */ /* 0x000fe200078e00ff */
[----:B------:R-:W-:-:S04]  /*02f0*/  IMNMX R10, R5, 0x8, PT ;  /* 0x00000008050a7817 */ /* 0x000fc80003800200 */
[-C--:B------:R-:W-:Y:S02]  /*0300*/  IABS R8, R10.reuse ;  /* 0x0000000a00087213 */ /* 0x080fe40000000000 */
[----:B------:R-:W-:Y:S02]  /*0310*/  IABS R0, R10 ;  /* 0x0000000a00007213 */ /* 0x000fe40000000000 */
[----:B------:R-:W1:Y:S08]  /*0320*/  I2F.RP R6, R8 ;  /* 0x0000000800067306 */ /* 0x000e700000209400 */
[----:B-1----:R-:W1:Y:S02]  /*0330*/  MUFU.RCP R6, R6 ;  /* 0x0000000600067308 */ /* 0x002e640000001000 */
[----:B-1----:R-:W-:-:S06]  /*0340*/  IADD3 R5, R6, 0xffffffe, RZ ;  /* 0x0ffffffe06057810 */ /* 0x002fcc0007ffe0ff */
[----:B------:R-:W1:Y:S02]  /*0350*/  F2I.FTZ.U32.TRUNC.NTZ R5, R5 ;  /* 0x0000000500057305 */ /* 0x000e64000021f000 */
[----:B-1----:R-:W-:-:S04]  /*0360*/  IMAD.MOV R7, RZ, RZ, -R5 ;  /* 0x000000ffff077224 */ /* 0x002fc800078e0a05 */
[----:B------:R-:W-:Y:S01]  /*0370*/  IMAD.MOV.U32 R3, RZ, RZ, R7 ;  /* 0x000000ffff037224 */ /* 0x000fe200078e0007 */
[----:B------:R-:W-:-:S03]  /*0380*/  IABS R7, R9 ;  /* 0x0000000900077213 */ /* 0x000fc60000000000 */
[----:B------:R-:W-:-:S04]  /*0390*/  IMAD R3, R3, R8, RZ ;  /* 0x0000000803037224 */ /* 0x000fc800078e02ff */
[----:B------:R-:W-:-:S04]  /*03a0*/  IMAD.HI.U32 R4, R5, R3, R4 ;  /* 0x0000000305047227 */ /* 0x000fc800078e0004 */
[----:B------:R-:W-:Y:S02]  /*03b0*/  IMAD.MOV R3, RZ, RZ, -R0 ;  /* 0x000000ffff037224 */ /* 0x000fe400078e0a00 */
        /* <DEDUP_REMOVED lines=8> */
[----:B------:R-:W-:-:S07]  /*0440*/  ISETP.GE.AND P2, PT, R3, RZ, PT ;  /* 0x000000ff0300720c */ /* 0x000fce0003f46270 */
[----:B------:R-:W-:-:S06]  /*0450*/  @P0 IADD3 R0, R0, 0x1, RZ ;  /* 0x0000000100000810 */ /* 0x000fcc0007ffe0ff */
[----:B------:R-:W-:Y:S01]  /*0460*/  @!P2 IMAD.MOV R0, RZ, RZ, -R0 ;  /* 0x000000ffff00a224 */ /* 0x000fe200078e0a00 */
[----:B------:R-:W-:-:S05]  /*0470*/  @!P1 LOP3.LUT R0, RZ, R10, RZ, 0x33, !PT ;  /* 0x0000000aff009212 */ /* 0x000fca00078e33ff */
[----:B------:R-:W-:-:S04]  /*0480*/  IMAD.MOV R3, RZ, RZ, -R0 ;  /* 0x000000ffff037224 */ /* 0x000fc800078e0a00 */
[----:B------:R-:W-:-:S04]  /*0490*/  IMAD R3, R10, R3, R9 ;  /* 0x000000030a037224 */ /* 0x000fc800078e0209 */
[----:B------:R-:W-:-:S05]  /*04a0*/  IMAD.IADD R2, R2, 0x1, R3 ;  /* 0x0000000102027824 */ /* 0x000fca00078e0203 */
[----:B------:R1:W-:Y:S04]  /*04b0*/  STL [R1+0x10], R2 ;  /* 0x0000100201007387 */ /* 0x0003e80000100800 */
[----:B------:R-:W-:Y:S04]  /*04c0*/  STL [R1+0xc], RZ ;  /* 0x00000cff01007387 */ /* 0x000fe80000100800 */
[----:B------:R-:W-:Y:S01]  /*04d0*/  STL [R1], RZ ;  /* 0x000000ff01007387 */ /* 0x000fe20000100800 */
[----:B-1----:R-:W-:-:S03]  /*04e0*/  CS2R R2, SRZ ;  /* 0x0000000000027805 */ /* 0x002fc6000001ff00 */
[----:B------:R-:W-:Y:S04]  /*04f0*/  STL [R1+0x4], RZ ;  /* 0x000004ff01007387 */ /* 0x000fe80000100800 */
[----:B------:R1:W-:Y:S04]  /*0500*/  STL [R1+0x11f8], R2 ;  /* 0x0011f80201007387 */ /* 0x0003e80000100800 */
[----:B-1----:R-:W2:Y:S01]  /*0510*/  LDL.LU R2, [R1+0x10] ;  /* 0x0000100001027983 */ /* 0x002ea20000300800 */
[----:B------:R-:W-:Y:S01]  /*0520*/  IMAD.SHL.U32 R0, R0, 0x80, RZ ;  /* 0x0000008000007824 */ /* 0x000fe200078e00ff */
[----:B------:R-:W-:Y:S01]  /*0530*/  IADD3 R28, R26, 0xff, RZ ;  /* 0x000000ff1a1c7810 */ /* 0x000fe20007ffe0ff */
[----:B------:R-:W-:Y:S01]  /*0540*/  ULDC.64 UR8, c[0x0][0x118] ;  /* 0x0000460000087ab9 */ /* 0x000fe20000000a00 */
[----:B------:R0:W-:Y:S01]  /*0550*/  STL [R1+0x11fc], R3 ;  /* 0x0011fc0301007387 */ /* 0x0001e20000100800 */
[----:B------:R-:W-:Y:S01]  /*0560*/  CS2R R4, SRZ ;  /* 0x0000000000047805 */ /* 0x000fe2000001ff00 */
[----:B------:R-:W-:Y:S01]  /*0570*/  ISETP.GE.AND P0, PT, R28, 0x100, PT ;  /* 0x000001001c00780c */ /* 0x000fe20003f06270 */
[----:B------:R-:W-:Y:S01]  /*0580*/  CS2R R6, SRZ ;  /* 0x0000000000067805 */ /* 0x000fe2000001ff00 */
[----:B------:R-:W-:Y:S01]  /*0590*/  CS2R R8, SRZ ;  /* 0x0000000000087805 */ /* 0x000fe2000001ff00 */
[----:B------:R-:W-:Y:S01]  /*05a0*/  CS2R R10, SRZ ;  /* 0x00000000000a7805 */ /* 0x000fe2000001ff00 */
[----:B------:R-:W-:Y:S01]  /*05b0*/  CS2R R12, SRZ ;  /* 0x00000000000c7805 */ /* 0x000fe2000001ff00 */
[----:B------:R-:W-:Y:S01]  /*05c0*/  CS2R R14, SRZ ;  /* 0x00000000000e7805 */ /* 0x000fe2000001ff00 */
[----:B------:R-:W-:Y:S01]  /*05d0*/  CS2R R16, SRZ ;  /* 0x0000000000107805 */ /* 0x000fe2000001ff00 */
[----:B------:R-:W-:Y:S01]  /*05e0*/  CS2R R18, SRZ ;  /* 0x0000000000127805 */ /* 0x000fe2000001ff00 */
[----:B0-----:R-:W-:Y:S01]  /*05f0*/  LOP3.LUT R3, R29, 0x3f, RZ, 0xc0, !PT ;  /* 0x0000003f1d037812 */ /* 0x001fe200078ec0ff */
[----:B------:R-:W-:Y:S01]  /*0600*/  CS2R R20, SRZ ;  /* 0x0000000000147805 */ /* 0x000fe2000001ff00 */
[----:B------:R-:W-:Y:S01]  /*0610*/  CS2R R22, SRZ ;  /* 0x0000000000167805 */ /* 0x000fe2000001ff00 */
[----:B------:R-:W-:Y:S01]  /*0620*/  CS2R R24, SRZ ;  /* 0x0000000000187805 */ /* 0x000fe2000001ff00 */
[----:B------:R-:W-:Y:S01]  /*0630*/  CS2R R26, SRZ ;  /* 0x00000000001a7805 */ /* 0x000fe2000001ff00 */
[----:B------:R-:W-:Y:S01]  /*0640*/  CS2R R28, SRZ ;  /* 0x00000000001c7805 */ /* 0x000fe2000001ff00 */
[----:B--2---:R-:W-:-:S02]  /*0650*/  IMAD R2, R2, 0x40, R3 ;  /* 0x0000004002027824 */ /* 0x004fc400078e0203 */
[----:B------:R0:W5:Y:S04]  /*0660*/  LDL.LU R3, [R1+0x11fc] ;  /* 0x0011fc0001037983 */ /* 0x0001680000300800 */
[----:B------:R1:W-:Y:S04]  /*0670*/  STL [R1+0xff4], R2 ;  /* 0x000ff40201007387 */ /* 0x0003e80000100800 */
[----:B-1----:R0:W5:Y:S04]  /*0680*/  LDL.LU R2, [R1+0x11f8] ;  /* 0x0011f80001027983 */ /* 0x0021680000300800 */
[----:B------:R0:W-:Y:S01]  /*0690*/  STL [R1+0x380], R0 ;  /* 0x0003800001007387 */ /* 0x0001e20000100800 */
[----:B------:R-:W-:Y:S05]  /*06a0*/  @!P0 BRA `(.L_x_0) ;  /* 0x0004158000008947 */ /* 0x000fea0003800000 */
[----:B------:R-:W2:Y:S01]  /*06b0*/  LDL R29, [R1+0xff4] ;  /* 0x000ff400011d7983 */ /* 0x000ea20000100800 */
[----:B-----5:R-:W-:Y:S01]  /*06c0*/  IABS R3, c[0x0][0x17c] ;  /* 0x00005f0000037a13 */ /* 0x020fe20000000000 */
[----:B------:R-:W-:Y:S01]  /*06d0*/  IMAD.MOV.U32 R28, RZ, RZ, R0 ;  /* 0x000000ffff1c7224 */ /* 0x000fe200078e0000 */
[----:B0-----:R-:W-:-:S02]  /*06e0*/  IABS R0, c[0x0][0x178] ;  /* 0x00005e0000007a13 */ /* 0x001fc40000000000 */
[----:B------:R-:W0:Y:S02]  /*06f0*/  I2F.RP R8, R3 ;  /* 0x0000000300087306 */ /* 0x000e240000209400 */
[----:B------:R-:W-:Y:S02]  /*0700*/  IABS R22, R28 ;  /* 0x0000001c00167213 */ /* 0x000fe40000000000 */
[----:B------:R-:W-:-:S04]  /*0710*/  IADD3 R27, R28, 0x6, RZ ;  /* 0x000000061c1b7810 */ /* 0x000fc80007ffe0ff */
[----:B------:R-:W1:Y:S08]  /*0720*/  I2F.RP R2, R0 ;  /* 0x0000000000027306 */ /* 0x000e700000209400 */
[----:B0-----:R-:W0:Y:S08]  /*0730*/  MUFU.RCP R8, R8 ;  /* 0x0000000800087308 */ /* 0x001e300000001000 */
[----:B-1----:R-:W1:Y:S01]  /*0740*/  MUFU.RCP R2, R2 ;  /* 0x0000000200027308 */ /* 0x002e620000001000 */
[----:B0-----:R-:W-:-:S07]  /*0750*/  IADD3 R4, R8, 0xffffffe, RZ ;  /* 0x0ffffffe08047810 */ /* 0x001fce0007ffe0ff */
[----:B------:R0:W3:Y:S01]  /*0760*/  F2I.FTZ.U32.TRUNC.NTZ R5, R4 ;  /* 0x0000000400057305 */ /* 0x0000e2000021f000 */
[----:B-1----:R-:W-:-:S07]  /*0770*/  IADD3 R6, R2, 0xffffffe, RZ ;  /* 0x0ffffffe02067810 */ /* 0x002fce0007ffe0ff */
[----:B------:R1:W4:Y:S01]  /*0780*/  F2I.FTZ.U32.TRUNC.NTZ R7, R6 ;  /* 0x0000000600077305 */ /* 0x000322000021f000 */
[----:B0-----:R-:W-:Y:S02]  /*0790*/  IMAD.MOV.U32 R4, RZ, RZ, RZ ;  /* 0x000000ffff047224 */ /* 0x001fe400078e00ff */
[----:B---3--:R-:W-:Y:S02]  /*07a0*/  IMAD.MOV R10, RZ, RZ, -R5 ;  /* 0x000000ffff0a7224 */ /* 0x008fe400078e0a05 */
[----:B-1----:R-:W-:Y:S02]  /*07b0*/  IMAD.MOV.U32 R6, RZ, RZ, RZ ;  /* 0x000000ffff067224 */ /* 0x002fe400078e00ff */
[----:B------:R-:W-:Y:S02]  /*07c0*/  IMAD R13, R10, R3, RZ ;  /* 0x000000030a0d7224 */ /* 0x000fe400078e02ff */
[----:B----4-:R-:W-:Y:S02]  /*07d0*/  IMAD.MOV R9, RZ, RZ, -R7 ;  /* 0x000000ffff097224 */ /* 0x010fe400078e0a07 */
[----:B------:R-:W-:-:S04]  /*07e0*/  IMAD.HI.U32 R13, R5, R13, R4 ;  /* 0x0000000d050d7227 */ /* 0x000fc800078e0004 */
[----:B------:R-:W-:Y:S02]  /*07f0*/  IMAD R9, R9, R0, RZ ;  /* 0x0000000009097224 */ /* 0x000fe400078e02ff */
[----:B------:R-:W-:-:S04]  /*0800*/  IMAD.HI.U32 R2, R13, R22, RZ ;  /* 0x000000160d027227 */ /* 0x000fc800078e00ff */
[----:B------:R-:W-:Y:S01]  /*0810*/  IMAD.HI.U32 R6, R7, R9, R6 ;  /* 0x0000000907067227 */ /* 0x000fe200078e0006 */
[----:B------:R-:W-:-:S03]  /*0820*/  IADD3 R7, R28, 0x7b, RZ ;  /* 0x0000007b1c077810 */ /* 0x000fc60007ffe0ff */
[----:B------:R-:W-:Y:S01]  /*0830*/  IMAD.MOV R4, RZ, RZ, -R2 ;  /* 0x000000ffff047224 */ /* 0x000fe200078e0a02 */
[----:B------:R-:W-:-:S03]  /*0840*/  IADD3 R2, R28, 0x7f, RZ ;  /* 0x0000007f1c027810 */ /* 0x000fc60007ffe0ff */
[C---:B------:R-:W-:Y:S01]  /*0850*/  IMAD R22, R3.reuse, R4, R22 ;  /* 0x0000000403167224 */ /* 0x040fe200078e0216 */
[----:B------:R-:W-:Y:S02]  /*0860*/  IADD3 R4, R28, 0x7e, RZ ;  /* 0x0000007e1c047810 */ /* 0x000fe40007ffe0ff */
[----:B------:R-:W-:Y:S02]  /*0870*/  IABS R12, R2 ;  /* 0x00000002000c7213 */ /* 0x000fe40000000000 */
[----:B------:R-:W-:Y:S02]  /*0880*/  ISETP.GT.U32.AND P2, PT, R3, R22, PT ;  /* 0x000000160300720c */ /* 0x000fe40003f44070 */
[----:B------:R-:W-:Y:S02]  /*0890*/  IABS R10, R4 ;  /* 0x00000004000a7213 */ /* 0x000fe40000000000 */
[----:B------:R-:W-:Y:S02]  /*08a0*/  ISETP.GE.AND P3, PT, R4, RZ, PT ;  /* 0x000000ff0400720c */ /* 0x000fe40003f66270 */
[----:B------:R-:W-:Y:S01]  /*08b0*/  IABS R4, R7 ;  /* 0x0000000700047213 */ /* 0x000fe20000000000 */
[----:B------:R-:W-:Y:S01]  /*08c0*/  IMAD.HI.U32 R9, R13, R10, RZ ;  /* 0x0000000a0d097227 */ /* 0x000fe200078e00ff */
[----:B------:R-:W-:-:S03]  /*08d0*/  ISETP.GE.AND P5, PT, R2, RZ, PT ;  /* 0x000000ff0200720c */ /* 0x000fc60003fa6270 */
[----:B------:R-:W-:Y:S02]  /*08e0*/  IMAD.MOV R9, RZ, RZ, -R9 ;  /* 0x000000ffff097224 */ /* 0x000fe400078e0a09 */
[----:B------:R-:W-:Y:S02]  /*08f0*/  @!P2 IMAD.IADD R22, R22, 0x1, -R3 ;  /* 0x000000011616a824 */ /* 0x000fe400078e0a03 */
[----:B------:R-:W-:Y:S02]  /*0900*/  IMAD R10, R3, R9, R10 ;  /* 0x00000009030a7224 */ /* 0x000fe400078e020a */
[----:B------:R-:W-:Y:S01]  /*0910*/  IMAD.HI.U32 R15, R13, R4, RZ ;  /* 0x000000040d0f7227 */ /* 0x000fe200078e00ff */
[----:B------:R-:W-:-:S03]  /*0920*/  ISETP.GT.U32.AND P2, PT, R3, R22, PT ;  /* 0x000000160300720c */ /* 0x000fc60003f44070 */
[----:B------:R-:W-:-:S10]  /*0930*/  IMAD.MOV R15, RZ, RZ, -R15 ;  /* 0x000000ffff0f7224 */ /* 0x000fd400078e0a0f */
[----:B------:R-:W-:Y:S01]  /*0940*/  @!P2 IMAD.IADD R22, R22, 0x1, -R3 ;  /* 0x000000011616a824 */ /* 0x000fe200078e0a03 */
[----:B------:R-:W-:-:S13]  /*0950*/  ISETP.GT.U32.AND P2, PT, R3, R10, PT ;  /* 0x0000000a0300720c */ /* 0x000fda0003f44070 */
[----:B------:R-:W-:-:S05]  /*0960*/  @!P2 IMAD.IADD R10, R10, 0x1, -R3 ;  /* 0x000000010a0aa824 */ /* 0x000fca00078e0a03 */
[----:B------:R-:W-:-:S13]  /*0970*/  ISETP.GT.U32.AND P2, PT, R3, R10, PT ;  /* 0x0000000a0300720c */ /* 0x000fda0003f44070 */
[----:B------:R-:W-:-:S04]  /*0980*/  @!P2 IMAD.IADD R10, R10, 0x1, -R3 ;  /* 0x000000010a0aa824 */ /* 0x000fc800078e0a03 */
[----:B------:R-:W-:-:S04]  /*0990*/  IMAD.MOV.U32 R20, RZ, RZ, R10 ;  /* 0x000000ffff147224 */ /* 0x000fc800078e000a */
[----:B------:R-:W-:Y:S01]  /*09a0*/  @!P3 IMAD.MOV R20, RZ, RZ, -R20 ;  /* 0x000000ffff14b224 */ /* 0x000fe200078e0a14 */
[----:B--2---:R-:W-:Y:S01]  /*09b0*/  IABS R5, R29 ;  /* 0x0000001d00057213 */ /* 0x004fe20000000000 */
[----:B------:R-:W-:Y:S01]  /*09c0*/  IMAD R29, R3, R15, R4 ;  /* 0x0000000f031d7224 */ /* 0x000fe200078e0204 */
[----:B------:R-:W-:-:S03]  /*09d0*/  IADD3 R15, R28, 0x77, RZ ;  /* 0x000000771c0f7810 */ /* 0x000fc60007ffe0ff */
[----:B------:R-:W-:-:S04]  /*09e0*/  IMAD.HI.U32 R6, R6, R5, RZ ;  /* 0x0000000506067227 */ /* 0x000fc800078e00ff */
[----:B------:R-:W-:-:S04]  /*09f0*/  IMAD.MOV R6, RZ, RZ, -R6 ;  /* 0x000000ffff067224 */ /* 0x000fc800078e0a06 */
[----:B------:R-:W-:Y:S01]  /*0a00*/  IMAD R16, R0, R6, R5 ;  /* 0x0000000600107224 */ /* 0x000fe200078e0205 */
[C---:B------:R-:W-:Y:S02]  /*0a10*/  IADD3 R6, R28.reuse, 0x7d, RZ ;  /* 0x0000007d1c067810 */ /* 0x040fe40007ffe0ff */
[----:B------:R-:W-:Y:S02]  /*0a20*/  IADD3 R5, R28, 0x7c, RZ ;  /* 0x0000007c1c057810 */ /* 0x000fe40007ffe0ff */
[----:B------:R-:W-:Y:S02]  /*0a30*/  ISETP.GT.U32.AND P1, PT, R0, R16, PT ;  /* 0x000000100000720c */ /* 0x000fe40003f24070 */
[----:B------:R-:W-:Y:S02]  /*0a40*/  ISETP.GE.AND P0, PT, R6, RZ, PT ;  /* 0x000000ff0600720c */ /* 0x000fe40003f06270 */
[----:B------:R-:W-:Y:S01]  /*0a50*/  IABS R8, R6 ;  /* 0x0000000600087213 */ /* 0x000fe20000000000 */
[----:B------:R-:W-:Y:S01]  /*0a60*/  IMAD.HI.U32 R6, R13, R12, RZ ;  /* 0x0000000c0d067227 */ /* 0x000fe200078e00ff */
[----:B------:R-:W-:-:S03]  /*0a70*/  IABS R2, R5 ;  /* 0x0000000500027213 */ /* 0x000fc60000000000 */
[----:B------:R-:W-:-:S04]  /*0a80*/  IMAD.HI.U32 R11, R13, R8, RZ ;  /* 0x000000080d0b7227 */ /* 0x000fc800078e00ff */
[----:B------:R-:W-:Y:S02]  /*0a90*/  @!P1 IMAD.IADD R16, R16, 0x1, -R0 ;  /* 0x0000000110109824 */ /* 0x000fe400078e0a00 */
[----:B------:R-:W-:Y:S02]  /*0aa0*/  IMAD.MOV R6, RZ, RZ, -R6 ;  /* 0x000000ffff067224 */ /* 0x000fe400078e0a06 */
[----:B------:R-:W-:Y:S01]  /*0ab0*/  IMAD.MOV R11, RZ, RZ, -R11 ;  /* 0x000000ffff0b7224 */ /* 0x000fe200078e0a0b */
[----:B------:R-:W-:Y:S01]  /*0ac0*/  ISETP.GT.U32.AND P1, PT, R0, R16, PT ;  /* 0x000000100000720c */ /* 0x000fe20003f24070 */
[C---:B------:R-:W-:Y:S02]  /*0ad0*/  IMAD R12, R3.reuse, R6, R12 ;  /* 0x00000006030c7224 */ /* 0x040fe400078e020c */
[----:B------:R-:W-:Y:S01]  /*0ae0*/  IMAD R8, R3, R11, R8 ;  /* 0x0000000b03087224 */ /* 0x000fe200078e0208 */
[----:B------:R-:W-:Y:S01]  /*0af0*/  IADD3 R11, R28, 0x79, RZ ;  /* 0x000000791c0b7810 */ /* 0x000fe20007ffe0ff */
[----:B------:R-:W-:Y:S01]  /*0b00*/  IMAD.HI.U32 R14, R13, R2, RZ ;  /* 0x000000020d0e7227 */ /* 0x000fe200078e00ff */
[----:B------:R-:W-:-:S02]  /*0b10*/  ISETP.GT.U32.AND P4, PT, R3, R12, PT ;  /* 0x0000000c0300720c */ /* 0x000fc40003f84070 */
[----:B------:R-:W-:Y:S01]  /*0b20*/  ISETP.GT.U32.AND P6, PT, R3, R8, PT ;  /* 0x000000080300720c */ /* 0x000fe20003fc4070 */
[----:B------:R-:W-:Y:S01]  /*0b30*/  IMAD.MOV R14, RZ, RZ, -R14 ;  /* 0x000000ffff0e7224 */ /* 0x000fe200078e0a0e */
[----:B------:R-:W-:-:S03]  /*0b40*/  IABS R6, R11 ;  /* 0x0000000b00067213 */ /* 0x000fc60000000000 */
[----:B------:R-:W-:Y:S01]  /*0b50*/  @!P1 IMAD.IADD R16, R16, 0x1, -R0 ;  /* 0x0000000110109824 */ /* 0x000fe200078e0a00 */
[C---:B------:R-:W-:Y:S01]  /*0b60*/  ISETP.GE.AND P1, PT, R28.reuse, RZ, PT ;  /* 0x000000ff1c00720c */ /* 0x040fe20003f26270 */
[----:B------:R-:W-:Y:S01]  /*0b70*/  IMAD R2, R3, R14, R2 ;  /* 0x0000000e03027224 */ /* 0x000fe200078e0202 */
[----:B------:R-:W-:Y:S01]  /*0b80*/  IADD3 R14, R28, 0x78, RZ ;  /* 0x000000781c0e7810 */ /* 0x000fe20007ffe0ff */
[----:B------:R-:W-:Y:S01]  /*0b90*/  IMAD.HI.U32 R9, R13, R6, RZ ;  /* 0x000000060d097227 */ /* 0x000fe200078e00ff */
[----:B------:R0:W-:Y:S01]  /*0ba0*/  STL [R1+0x384], R16 ;  /* 0x0003841001007387 */ /* 0x0001e20000100800 */
[----:B------:R-:W-:Y:S02]  /*0bb0*/  IABS R0, R15 ;  /* 0x0000000f00007213 */ /* 0x000fe40000000000 */
[--C-:B------:R-:W-:Y:S01]  /*0bc0*/  @!P4 IMAD.IADD R12, R12, 0x1, -R3.reuse ;  /* 0x000000010c0cc824 */ /* 0x100fe200078e0a03 */
[----:B------:R-:W-:Y:S01]  /*0bd0*/  IABS R18, R14 ;  /* 0x0000000e00127213 */ /* 0x000fe20000000000 */
[----:B------:R-:W-:-:S02]  /*0be0*/  @!P6 IMAD.IADD R8, R8, 0x1, -R3 ;  /* 0x000000010808e824 */ /* 0x000fc400078e0a03 */
[----:B------:R-:W-:Y:S01]  /*0bf0*/  IMAD.MOV R9, RZ, RZ, -R9 ;  /* 0x000000ffff097224 */ /* 0x000fe200078e0a09 */
[C---:B------:R-:W-:Y:S01]  /*0c00*/  ISETP.GT.U32.AND P4, PT, R3.reuse, R12, PT ;  /* 0x0000000c0300720c */ /* 0x040fe20003f84070 */
[----:B------:R-:W-:Y:S01]  /*0c10*/  @!P1 IMAD.MOV R22, RZ, RZ, -R22 ;  /* 0x000000ffff169224 */ /* 0x000fe200078e0a16 */
[----:B0-----:R-:W-:Y:S01]  /*0c20*/  IADD3 R16, R28, 0x7a, RZ ;  /* 0x0000007a1c107810 */ /* 0x001fe20007ffe0ff */
[C---:B------:R-:W-:Y:S01]  /*0c30*/  IMAD R6, R3.reuse, R9, R6 ;  /* 0x0000000903067224 */ /* 0x040fe200078e0206 */
[----:B------:R-:W-:Y:S01]  /*0c40*/  ISETP.GT.U32.AND P6, PT, R3, R8, PT ;  /* 0x000000080300720c */ /* 0x000fe20003fc4070 */
[----:B------:R-:W-:Y:S01]  /*0c50*/  IMAD.HI.U32 R19, R13, R18, RZ ;  /* 0x000000120d137227 */ /* 0x000fe200078e00ff */
[----:B------:R-:W-:Y:S02]  /*0c60*/  IABS R4, R16 ;  /* 0x0000001000047213 */ /* 0x000fe40000000000 */
[----:B------:R-:W-:Y:S01]  /*0c70*/  ISETP.GT.U32.AND P1, PT, R3, R2, PT ;  /* 0x000000020300720c */ /* 0x000fe20003f24070 */
[----:B------:R-:W-:-:S02]  /*0c80*/  IMAD.MOV R19, RZ, RZ, -R19 ;  /* 0x000000ffff137224 */ /* 0x000fc400078e0a13 */
[----:B------:R-:W-:-:S04]  /*0c90*/  IMAD.HI.U32 R17, R13, R4, RZ ;  /* 0x000000040d117227 */ /* 0x000fc800078e00ff */
[----:B------:R-:W-:Y:S02]  /*0ca0*/  IMAD.MOV R17, RZ, RZ, -R17 ;  /* 0x000000ffff117224 */ /* 0x000fe400078e0a11 */
[--C-:B------:R-:W-:Y:S01]  /*0cb0*/  @!P4 IMAD.IADD R12, R12, 0x1, -R3.reuse ;  /* 0x000000010c0cc824 */ /* 0x100fe200078e0a03 */
[C---:B------:R-:W-:Y:S01]  /*0cc0*/  ISETP.GT.U32.AND P4, PT, R3.reuse, R29, PT ;  /* 0x0000001d0300720c */ /* 0x040fe20003f84070 */
[C---:B------:R-:W-:Y:S02]  /*0cd0*/  IMAD R4, R3.reuse, R17, R4 ;  /* 0x0000001103047224 */ /* 0x040fe400078e0204 */
[--C-:B------:R-:W-:Y:S01]  /*0ce0*/  @!P6 IMAD.IADD R8, R8, 0x1, -R3.reuse ;  /* 0x000000010808e824 */ /* 0x100fe200078e0a03 */
[C---:B------:R-:W-:Y:S01]  /*0cf0*/  ISETP.GT.U32.AND P6, PT, R3.reuse, R6, PT ;  /* 0x000000060300720c */ /* 0x040fe20003fc4070 */
[----:B------:R-:W-:Y:S01]  /*0d00*/  @!P1 IMAD.IADD R2, R2, 0x1, -R3 ;  /* 0x0000000102029824 */ /* 0x000fe200078e0a03 */
[----:B------:R-:W-:Y:S01]  /*0d10*/  ISETP.GT.U32.AND P2, PT, R3, R4, PT ;  /* 0x000000040300720c */ /* 0x000fe20003f44070 */
[----:B------:R-:W-:Y:S01]  /*0d20*/  IMAD.MOV.U32 R21, RZ, RZ, R12 ;  /* 0x000000ffff157224 */ /* 0x000fe200078e000c */
[----:B------:R-:W-:Y:S01]  /*0d30*/  ISETP.GE.AND P1, PT, R5, RZ, PT ;  /* 0x000000ff0500720c */ /* 0x000fe20003f26270 */
[----:B------:R-:W-:Y:S01]  /*0d40*/  IMAD R9, R3, R19, R18 ;  /* 0x0000001303097224 */ /* 0x000fe200078e0212 */
[----:B------:R-:W-:Y:S01]  /*0d50*/  IADD3 R5, R28, 0x75, RZ ;  /* 0x000000751c057810 */ /* 0x000fe20007ffe0ff */
[----:B------:R-:W-:-:S02]  /*0d60*/  @!P5 IMAD.MOV R21, RZ, RZ, -R21 ;  /* 0x000000ffff15d224 */ /* 0x000fc400078e0a15 */
[--C-:B------:R-:W-:Y:S01]  /*0d70*/  @!P4 IMAD.IADD R29, R29, 0x1, -R3.reuse ;  /* 0x000000011d1dc824 */ /* 0x100fe200078e0a03 */
[----:B------:R-:W-:Y:S01]  /*0d80*/  ISETP.GE.AND P4, PT, R7, RZ, PT ;  /* 0x000000ff0700720c */ /* 0x000fe20003f86270 */
[----:B------:R-:W-:Y:S01]  /*0d90*/  IMAD.MOV.U32 R12, RZ, RZ, R8 ;  /* 0x000000ffff0c7224 */ /* 0x000fe200078e0008 */
[----:B------:R-:W-:Y:S01]  /*0da0*/  IADD3 R7, R28, 0x76, RZ ;  /* 0x000000761c077810 */ /* 0x000fe20007ffe0ff */
[--C-:B------:R-:W-:Y:S01]  /*0db0*/  @!P6 IMAD.IADD R6, R6, 0x1, -R3.reuse ;  /* 0x000000010606e824 */ /* 0x100fe200078e0a03 */
[C---:B------:R-:W-:Y:S01]  /*0dc0*/  ISETP.GT.U32.AND P6, PT, R3.reuse, R29, PT ;  /* 0x0000001d0300720c */ /* 0x040fe20003fc4070 */
[----:B------:R-:W-:Y:S01]  /*0dd0*/  @!P2 IMAD.IADD R4, R4, 0x1, -R3 ;  /* 0x000000010404a824 */ /* 0x000fe200078e0a03 */
[----:B------:R-:W-:Y:S01]  /*0de0*/  ISETP.GT.U32.AND P2, PT, R3, R2, PT ;  /* 0x000000020300720c */ /* 0x000fe20003f44070 */
[----:B------:R-:W-:Y:S01]  /*0df0*/  IMAD.HI.U32 R17, R13, R0, RZ ;  /* 0x000000000d117227 */ /* 0x000fe200078e00ff */
[----:B------:R-:W-:Y:S01]  /*0e00*/  IABS R8, R7 ;  /* 0x0000000700087213 */ /* 0x000fe20000000000 */
[----:B------:R-:W-:Y:S01]  /*0e10*/  STL [R1+0x20], R21 ;  /* 0x0000201501007387 */ /* 0x000fe20000100800 */
[C---:B------:R-:W-:Y:S01]  /*0e20*/  ISETP.GT.U32.AND P5, PT, R3.reuse, R4, PT ;  /* 0x000000040300720c */ /* 0x040fe20003fa4070 */
[----:B------:R-:W-:Y:S01]  /*0e30*/  @!P0 IMAD.MOV R12, RZ, RZ, -R12 ;  /* 0x000000ffff0c8224 */ /* 0x000fe200078e0a0c */
[C---:B------:R-:W-:Y:S01]  /*0e40*/  ISETP.GT.U32.AND P3, PT, R3.reuse, R6, PT ;  /* 0x000000060300720c */ /* 0x040fe20003f64070 */
[----:B------:R-:W-:Y:S01]  /*0e50*/  IMAD.MOV R17, RZ, RZ, -R17 ;  /* 0x000000ffff117224 */ /* 0x000fe200078e0a11 */
[----:B------:R-:W-:Y:S01]  /*0e60*/  IABS R10, R5 ;  /* 0x00000005000a7213 */ /* 0x000fe20000000000 */
[----:B------:R0:W-:Y:S01]  /*0e70*/  STL [R1+0x14], R20 ;  /* 0x0000141401007387 */ /* 0x0001e20000100800 */
[C---:B------:R-:W-:Y:S01]  /*0e80*/  ISETP.GT.U32.AND P0, PT, R3.reuse, R9, PT ;  /* 0x000000090300720c */ /* 0x040fe20003f04070 */
[----:B------:R-:W-:-:S02]  /*0e90*/  IMAD R0, R3, R17, R0 ;  /* 0x0000001103007224 */ /* 0x000fc400078e0200 */
[--C-:B------:R-:W-:Y:S01]  /*0ea0*/  @!P2 IMAD.IADD R2, R2, 0x1, -R3.reuse ;  /* 0x000000010202a824 */ /* 0x100fe200078e0a03 */
[----:B------:R-:W-:Y:S01]  /*0eb0*/  ISETP.GE.AND P2, PT, R16, RZ, PT ;  /* 0x000000ff1000720c */ /* 0x000fe20003f46270 */
[----:B------:R1:W-:Y:S01]  /*0ec0*/  STL [R1+0x10], R12 ;  /* 0x0000100c01007387 */ /* 0x0003e20000100800 */
[--C-:B------:R-:W-:Y:S01]  /*0ed0*/  @!P6 IMAD.IADD R29, R29, 0x1, -R3.reuse ;  /* 0x000000011d1de824 */ /* 0x100fe200078e0a03 */
[----:B------:R-:W-:Y:S01]  /*0ee0*/  ISETP.GT.U32.AND P6, PT, R3, R0, PT ;  /* 0x000000000300720c */ /* 0x000fe20003fc4070 */
[----:B------:R-:W-:Y:S01]  /*0ef0*/  @!P5 IMAD.IADD R4, R4, 0x1, -R3 ;  /* 0x000000010404d824 */ /* 0x000fe200078e0a03 */
[----:B------:R-:W-:Y:S01]  /*0f00*/  ISETP.GE.AND P5, PT, R11, RZ, PT ;  /* 0x000000ff0b00720c */ /* 0x000fe20003fa6270 */
[----:B------:R-:W-:Y:S01]  /*0f10*/  IMAD.HI.U32 R11, R13, R8, RZ ;  /* 0x000000080d0b7227 */ /* 0x000fe200078e00ff */
[----:B0-----:R-:W-:-:S03]  /*0f20*/  IADD3 R20, R28, 0x6e, RZ ;  /* 0x0000006e1c147810 */ /* 0x001fc60007ffe0ff */
[----:B------:R-:W-:Y:S02]  /*0f30*/  IMAD.MOV R11, RZ, RZ, -R11 ;  /* 0x000000ffff0b7224 */ /* 0x000fe400078e0a0b */
[----:B-1----:R-:W-:-:S04]  /*0f40*/  IMAD.HI.U32 R12, R13, R10, RZ ;  /* 0x0000000a0d0c7227 */ /* 0x002fc800078e00ff */
[----:B------:R-:W-:Y:S02]  /*0f50*/  IMAD.MOV R12, RZ, RZ, -R12 ;  /* 0x000000ffff0c7224 */ /* 0x000fe400078e0a0c */
[----:B------:R-:W-:Y:S01]  /*0f60*/  IMAD R8, R3, R11, R8 ;  /* 0x0000000b03087224 */ /* 0x000fe200078e0208 */
[----:B------:R-:W-:Y:S01]  /*0f70*/  IADD3 R11, R28, 0x73, RZ ;  /* 0x000000731c0b7810 */ /* 0x000fe20007ffe0ff */
[----:B------:R-:W-:Y:S02]  /*0f80*/  IMAD.MOV.U32 R17, RZ, RZ, R2 ;  /* 0x000000ffff117224 */ /* 0x000fe400078e0002 */
[--C-:B------:R-:W-:Y:S01]  /*0f90*/  @!P3 IMAD.IADD R6, R6, 0x1, -R3.reuse ;  /* 0x000000010606b824 */ /* 0x100fe200078e0a03 */
[----:B------:R-:W-:Y:S01]  /*0fa0*/  ISETP.GE.AND P3, PT, R14, RZ, PT ;  /* 0x000000ff0e00720c */ /* 0x000fe20003f66270 */
[----:B------:R-:W-:Y:S01]  /*0fb0*/  @!P0 IMAD.IADD R9, R9, 0x1, -R3 ;  /* 0x0000000109098824 */ /* 0x000fe200078e0a03 */
[----:B------:R-:W-:Y:S01]  /*0fc0*/  ISETP.GE.AND P0, PT, R15, RZ, PT ;  /* 0x000000ff0f00720c */ /* 0x000fe20003f06270 */
[C---:B------:R-:W-:Y:S01]  /*0fd0*/  IMAD R2, R3.reuse, R12, R10 ;  /* 0x0000000c03027224 */ /* 0x040fe200078e020a */
[----:B------:R-:W-:Y:S01]  /*0fe0*/  IABS R10, R11 ;  /* 0x0000000b000a7213 */ /* 0x000fe20000000000 */
[----:B------:R-:W-:Y:S01]  /*0ff0*/  @!P2 IMAD.MOV R4, RZ, RZ, -R4 ;  /* 0x000000ffff04a224 */ /* 0x000fe200078e0a04 */
[C---:B------:R-:W-:Y:S01]  /*1000*/  ISETP.GT.U32.AND P2, PT, R3.reuse, R8, PT ;  /* 0x000000080300720c */ /* 0x040fe20003f44070 */
[----:B------:R-:W-:Y:S01]  /*1010*/  @!P1 IMAD.MOV R17, RZ, RZ, -R17 ;  /* 0x000000ffff119224 */ /* 0x000fe200078e0a11 */
[C---:B------:R-:W-:Y:S01]  /*1020*/  ISETP.GT.U32.AND P1, PT, R3.reuse, R9, PT ;  /* 0x000000090300720c */ /* 0x040fe20003f24070 */
[----:B------:R-:W-:Y:S01]  /*1030*/  @!P5 IMAD.MOV R6, RZ, RZ, -R6 ;  /* 0x000000ffff06d224 */ /* 0x000fe200078e0a06 */
[----:B------:R-:W-:Y:S01]  /*1040*/  ISETP.GT.U32.AND P5, PT, R3, R2, PT ;  /* 0x000000020300720c */ /* 0x000fe20003fa4070 */
[----:B------:R-:W-:Y:S01]  /*1050*/  @!P6 IMAD.IADD R0, R0, 0x1, -R3 ;  /* 0x000000010000e824 */ /* 0x000fe200078e0a03 */
[----:B------:R-:W-:Y:S01]  /*1060*/  ISETP.GE.AND P6, PT, R7, RZ, PT ;  /* 0x000000ff0700720c */ /* 0x000fe20003fc6270 */
[----:B------:R-:W-:Y:S01]  /*1070*/  @!P4 IMAD.MOV R29, RZ, RZ, -R29 ;  /* 0x000000ffff1dc224 */ /* 0x000fe200078e0a1d */
[----:B------:R-:W-:Y:S01]  /*1080*/  IADD3 R7, R28, 0x74, RZ ;  /* 0x000000741c077810 */ /* 0x000fe20007ffe0ff */
[----:B------:R0:W-:Y:S01]  /*1090*/  STL [R1], R17 ;  /* 0x0000001101007387 */ /* 0x0001e20000100800 */
[----:B------:R-:W-:-:S02]  /*10a0*/  ISETP.GT.U32.AND P4, PT, R3, R0, PT ;  /* 0x000000000300720c */ /* 0x000fc40003f84070 */
[----:B------:R-:W-:Y:S01]  /*10b0*/  IABS R12, R7 ;  /* 0x00000007000c7213 */ /* 0x000fe20000000000 */
[--C-:B------:R-:W-:Y:S01]  /*10c0*/  @!P2 IMAD.IADD R8, R8, 0x1, -R3.reuse ;  /* 0x000000010808a824 */ /* 0x100fe200078e0a03 */
[----:B------:R-:W-:Y:S01]  /*10d0*/  ISETP.GE.AND P2, PT, R11, RZ, PT ;  /* 0x000000ff0b00720c */ /* 0x000fe20003f46270 */
[--C-:B------:R-:W-:Y:S01]  /*10e0*/  @!P1 IMAD.IADD R9, R9, 0x1, -R3.reuse ;  /* 0x0000000109099824 */ /* 0x100fe200078e0a03 */
[----:B------:R-:W-:Y:S01]  /*10f0*/  ISETP.GE.AND P1, PT, R5, RZ, PT ;  /* 0x000000ff0500720c */ /* 0x000fe20003f26270 */
[----:B------:R-:W-:Y:S01]  /*1100*/  @!P5 IMAD.IADD R2, R2, 0x1, -R3 ;  /* 0x000000010202d824 */ /* 0x000fe200078e0a03 */
[----:B------:R-:W-:Y:S01]  /*1110*/  ISETP.GT.U32.AND P5, PT, R3, R8, PT ;  /* 0x000000080300720c */ /* 0x000fe20003fa4070 */
[----:B------:R-:W-:Y:S01]  /*1120*/  IMAD.HI.U32 R5, R13, R12, RZ ;  /* 0x0000000c0d057227 */ /* 0x000fe200078e00ff */
[----:B0-----:R-:W-:-:S03]  /*1130*/  IADD3 R17, R28, 0x6d, RZ ;  /* 0x0000006d1c117810 */ /* 0x001fc60007ffe0ff */
[----:B------:R-:W-:Y:S02]  /*1140*/  IMAD.MOV R5, RZ, RZ, -R5 ;  /* 0x000000ffff057224 */ /* 0x000fe400078e0a05 */
[----:B------:R-:W-:Y:S01]  /*1150*/  @!P4 IMAD.IADD R0, R0, 0x1, -R3 ;  /* 0x000000010000c824 */ /* 0x000fe200078e0a03 */
[----:B------:R-:W-:Y:S01]  /*1160*/  ISETP.GE.AND P4, PT, R7, RZ, PT ;  /* 0x000000ff0700720c */ /* 0x000fe20003f86270 */
[----:B------:R-:W-:Y:S01]  /*1170*/  IMAD R15, R3, R5, R12 ;  /* 0x00000005030f7224 */ /* 0x000fe200078e020c */
[----:B------:R-:W-:Y:S01]  /*1180*/  IADD3 R12, R28, 0x70, RZ ;  /* 0x000000701c0c7810 */ /* 0x000fe20007ffe0ff */
[----:B------:R-:W-:-:S04]  /*1190*/  IMAD.HI.U32 R7, R13, R10, RZ ;  /* 0x0000000a0d077227 */ /* 0x000fc800078e00ff */
[----:B------:R-:W-:Y:S01]  /*11a0*/  @!P5 IMAD.IADD R8, R8, 0x1, -R3 ;  /* 0x000000010808d824 */ /* 0x000fe200078e0a03 */
[C---:B------:R-:W-:Y:S01]  /*11b0*/  ISETP.GT.U32.AND P5, PT, R3.reuse, R15, PT ;  /* 0x0000000f0300720c */ /* 0x040fe20003fa4070 */
[----:B------:R-:W-:Y:S01]  /*11c0*/  @!P3 IMAD.MOV R9, RZ, RZ, -R9 ;  /* 0x000000ffff09b224 */ /* 0x000fe200078e0a09 */
[C---:B------:R-:W-:Y:S01]  /*11d0*/  ISETP.GT.U32.AND P3, PT, R3.reuse, R2, PT ;  /* 0x000000020300720c */ /* 0x040fe20003f64070 */
[----:B------:R-:W-:Y:S02]  /*11e0*/  IMAD.MOV R7, RZ, RZ, -R7 ;  /* 0x000000ffff077224 */ /* 0x000fe400078e0a07 */
[----:B------:R-:W-:Y:S01]  /*11f0*/  IMAD.MOV.U32 R14, RZ, RZ, R0 ;  /* 0x000000ffff0e7224 */ /* 0x000fe200078e0000 */
[----:B------:R-:W-:Y:S01]  /*1200*/  IADD3 R0, R28, 0x72, RZ ;  /* 0x000000721c007810 */ /* 0x000fe20007ffe0ff */
[----:B------:R-:W-:Y:S02]  /*1210*/  IMAD R5, R3, R7, R10 ;  /* 0x0000000703057224 */ /* 0x000fe400078e020a */
[----:B------:R-:W-:-:S02]  /*1220*/  IMAD.MOV.U32 R16, RZ, RZ, R8 ;  /* 0x000000ffff107224 */ /* 0x000fc400078e0008 */
[----:B------:R-:W-:Y:S01]  /*1230*/  @!P0 IMAD.MOV R14, RZ, RZ, -R14 ;  /* 0x000000ffff0e8224 */ /* 0x000fe200078e0a0e */
[----:B------:R-:W-:Y:S01]  /*1240*/  ISETP.GE.AND P0, PT, R0, RZ, PT ;  /* 0x000000ff0000720c */ /* 0x000fe20003f06270 */
[----:B------:R-:W-:Y:S01]  /*1250*/  @!P6 IMAD.MOV R16, RZ, RZ, -R16 ;  /* 0x000000ffff10e224 */ /* 0x000fe200078e0a10 */
[----:B------:R-:W-:Y:S01]  /*1260*/  ISETP.GT.U32.AND P6, PT, R3, R5, PT ;  /* 0x000000050300720c */ /* 0x000fe20003fc4070 */
[--C-:B------:R-:W-:Y:S01]  /*1270*/  @!P5 IMAD.IADD R15, R15, 0x1, -R3.reuse ;  /* 0x000000010f0fd824 */ /* 0x100fe200078e0a03 */
[----:B------:R0:W-:Y:S01]  /*1280*/  STL [R1+0xf0], R14 ;  /* 0x0000f00e01007387 */ /* 0x0001e20000100800 */
[----:B------:R-:W-:-:S03]  /*1290*/  @!P3 IMAD.IADD R2, R2, 0x1, -R3 ;  /* 0x000000010202b824 */ /* 0x000fc600078e0a03 */
[----:B------:R-:W-:Y:S01]  /*12a0*/  ISETP.GT.U32.AND P5, PT, R3, R15, PT ;  /* 0x0000000f0300720c */ /* 0x000fe20003fa4070 */
[----:B------:R-:W-:Y:S01]  /*12b0*/  IMAD.MOV.U32 R11, RZ, RZ, R2 ;  /* 0x000000ffff0b7224 */ /* 0x000fe200078e0002 */
[----:B------:R-:W-:Y:S03]  /*12c0*/  STL [R1+0x190], R16 ;  /* 0x0001901001007387 */ /* 0x000fe60000100800 */
[----:B------:R-:W-:Y:S01]  /*12d0*/  @!P1 IMAD.MOV R11, RZ, RZ, -R11 ;  /* 0x000000ffff0b9224 */ /* 0x000fe200078e0a0b */
[----:B0-----:R-:W-:Y:S01]  /*12e0*/  IABS R14, R0 ;  /* 0x00000000000e7213 */ /* 0x001fe20000000000 */
[----:B------:R-:W-:Y:S01]  /*12f0*/  @!P6 IMAD.IADD R5, R5, 0x1, -R3 ;  /* 0x000000010505e824 */ /* 0x000fe200078e0a03 */
[----:B------:R-:W-:Y:S02]  /*1300*/  IADD3 R0, R28, 0x71, RZ ;  /* 0x000000711c007810 */ /* 0x000fe40007ffe0ff */
[----:B------:R-:W-:Y:S01]  /*1310*/  ISETP.GE.AND P1, PT, R12, RZ, PT ;  /* 0x000000ff0c00720c */ /* 0x000fe20003f26270 */
[----:B------:R-:W-:Y:S01]  /*1320*/  IMAD.HI.U32 R7, R13, R14, RZ ;  /* 0x0000000e0d077227 */ /* 0x000fe200078e00ff */
[----:B------:R-:W-:Y:S01]  /*1330*/  ISETP.GE.AND P3, PT, R0, RZ, PT ;  /* 0x000000ff0000720c */ /* 0x000fe20003f66270 */
[----:B------:R0:W-:Y:S01]  /*1340*/  STL [R1+0x194], R11 ;  /* 0x0001940b01007387 */ /* 0x0001e20000100800 */
[----:B------:R-:W-:Y:S01]  /*1350*/  IABS R10, R0 ;  /* 0x00000000000a7213 */ /* 0x000fe20000000000 */
[----:B------:R-:W-:Y:S01]  /*1360*/  IMAD.MOV R7, RZ, RZ, -R7 ;  /* 0x000000ffff077224 */ /* 0x000fe200078e0a07 */
[----:B------:R-:W-:Y:S01]  /*1370*/  IADD3 R0, R28, 0x6f, RZ ;  /* 0x0000006f1c007810 */ /* 0x000fe20007ffe0ff */
[----:B------:R-:W-:Y:S01]  /*1380*/  @!P5 IMAD.IADD R15, R15, 0x1, -R3 ;  /* 0x000000010f0fd824 */ /* 0x000fe200078e0a03 */
[----:B------:R-:W-:Y:S01]  /*1390*/  IABS R12, R12 ;  /* 0x0000000c000c7213 */ /* 0x000fe20000000000 */
[C---:B------:R-:W-:Y:S01]  /*13a0*/  IMAD R14, R3.reuse, R7, R14 ;  /* 0x00000007030e7224 */ /* 0x040fe200078e020e */
[----:B------:R-:W-:Y:S01]  /*13b0*/  ISETP.GT.U32.AND P6, PT, R3, R5, PT ;  /* 0x000000050300720c */ /* 0x000fe20003fc4070 */
[----:B------:R-:W-:Y:S01]  /*13c0*/  IMAD.HI.U32 R2, R13, R10, RZ ;  /* 0x0000000a0d027227 */ /* 0x000fe200078e00ff */
[----:B0-----:R-:W-:-:S03]  /*13d0*/  IABS R11, R0 ;  /* 0x00000000000b7213 */ /* 0x001fc60000000000 */
[----:B------:R-:W-:Y:S01]  /*13e0*/  IMAD.HI.U32 R7, R13, R12, RZ ;  /* 0x0000000c0d077227 */ /* 0x000fe200078e00ff */
[----:B------:R-:W-:-:S03]  /*13f0*/  ISETP.GT.U32.AND P5, PT, R3, R14, PT ;  /* 0x0000000e0300720c */ /* 0x000fc60003fa4070 */
[----:B------:R-:W-:-:S04]  /*1400*/  IMAD.HI.U32 R8, R13, R11, RZ ;  /* 0x0000000b0d087227 */ /* 0x000fc800078e00ff */
[----:B------:R-:W-:Y:S02]  /*1410*/  IMAD.MOV R7, RZ, RZ, -R7 ;  /* 0x000000ffff077224 */ /* 0x000fe400078e0a07 */
[----:B------:R-:W-:Y:S02]  /*1420*/  IMAD.MOV R2, RZ, RZ, -R2 ;  /* 0x000000ffff027224 */ /* 0x000fe400078e0a02 */
[----:B------:R-:W-:Y:S02]  /*1430*/  IMAD.MOV R8, RZ, RZ, -R8 ;  /* 0x000000ffff087224 */ /* 0x000fe400078e0a08 */
[C---:B------:R-:W-:Y:S02]  /*1440*/  IMAD R12, R3.reuse, R7, R12 ;  /* 0x00000007030c7224 */ /* 0x040fe400078e020c */
[----:B------:R-:W-:Y:S01]  /*1450*/  IMAD R10, R3, R2, R10 ;  /* 0x00000002030a7224 */ /* 0x000fe200078e020a */
[----:B------:R-:W-:Y:S01]  /*1460*/  IABS R2, R20 ;  /* 0x0000001400027213 */ /* 0x000fe20000000000 */
[----:B------:R-:W-:-:S02]  /*1470*/  IMAD.MOV.U32 R16, RZ, RZ, R15 ;  /* 0x000000ffff107224 */ /* 0x000fc400078e000f */
[----:B------:R-:W-:Y:S01]  /*1480*/  IMAD R11, R3, R8, R11 ;  /* 0x00000008030b7224 */ /* 0x000fe200078e020b */
[----:B------:R-:W-:Y:S01]  /*1490*/  IADD3 R8, R28, 0x6c, RZ ;  /* 0x0000006c1c087810 */ /* 0x000fe20007ffe0ff */
[--C-:B------:R-:W-:Y:S01]  /*14a0*/  @!P6 IMAD.IADD R5, R5, 0x1, -R3.reuse ;  /* 0x000000010505e824 */ /* 0x100fe200078e0a03 */
[C---:B------:R-:W-:Y:S01]  /*14b0*/  ISETP.GT.U32.AND P6, PT, R3.reuse, R12, PT ;  /* 0x0000000c0300720c */ /* 0x040fe20003fc4070 */
[----:B------:R-:W-:Y:S01]  /*14c0*/  @!P4 IMAD.MOV R16, RZ, RZ, -R16 ;  /* 0x000000ffff10c224 */ /* 0x000fe200078e0a10 */
[C---:B------:R-:W-:Y:S01]  /*14d0*/  ISETP.GT.U32.AND P4, PT, R3.reuse, R10, PT ;  /* 0x0000000a0300720c */ /* 0x040fe20003f84070 */
[----:B------:R-:W-:Y:S01]  /*14e0*/  @!P5 IMAD.IADD R14, R14, 0x1, -R3 ;  /* 0x000000010e0ed824 */ /* 0x000fe200078e0a03 */
[----:B------:R-:W-:Y:S01]  /*14f0*/  ISETP.GT.U32.AND P5, PT, R3, R11, PT ;  /* 0x0000000b0300720c */ /* 0x000fe20003fa4070 */
[----:B------:R-:W-:Y:S01]  /*1500*/  IMAD.MOV.U32 R15, RZ, RZ, R5 ;  /* 0x000000ffff0f7224 */ /* 0x000fe200078e0005 */
[----:B------:R0:W-:Y:S01]  /*1510*/  STL [R1+0x1a0], R16 ;  /* 0x0001a01001007387 */ /* 0x0001e20000100800 */
[----:B------:R-:W-:Y:S01]  /*1520*/  IMAD.HI.U32 R7, R13, R2, RZ ;  /* 0x000000020d077227 */ /* 0x000fe200078e00ff */
[----:B------:R-:W-:-:S03]  /*1530*/  IABS R19, R8 ;  /* 0x0000000800137213 */ /* 0x000fc60000000000 */
[----:B------:R-:W-:Y:S02]  /*1540*/  IMAD.MOV R7, RZ, RZ, -R7 ;  /* 0x000000ffff077224 */ /* 0x000fe400078e0a07 */
[--C-:B------:R-:W-:Y:S02]  /*1550*/  @!P6 IMAD.IADD R12, R12, 0x1, -R3.reuse ;  /* 0x000000010c0ce824 */ /* 0x100fe400078e0a03 */
[--C-:B------:R-:W-:Y:S01]  /*1560*/  @!P4 IMAD.IADD R10, R10, 0x1, -R3.reuse ;  /* 0x000000010a0ac824 */ /* 0x100fe200078e0a03 */
[----:B0-----:R-:W-:Y:S01]  /*1570*/  IABS R16, R17 ;  /* 0x0000001100107213 */ /* 0x001fe20000000000 */
[----:B------:R-:W-:Y:S01]  /*1580*/  @!P5 IMAD.IADD R11, R11, 0x1, -R3 ;  /* 0x000000010b0bd824 */ /* 0x000fe200078e0a03 */
[C---:B------:R-:W-:Y:S01]  /*1590*/  ISETP.GT.U32.AND P4, PT, R3.reuse, R14, PT ;  /* 0x0000000e0300720c */ /* 0x040fe20003f84070 */
[----:B------:R-:W-:Y:S01]  /*15a0*/  @!P2 IMAD.MOV R15, RZ, RZ, -R15 ;  /* 0x000000ffff0fa224 */ /* 0x000fe200078e0a0f */
[----:B------:R-:W-:Y:S01]  /*15b0*/  ISETP.GT.U32.AND P5, PT, R3, R12, PT ;  /* 0x0000000c0300720c */ /* 0x000fe20003fa4070 */
[----:B------:R-:W-:Y:S01]  /*15c0*/  IMAD.HI.U32 R5, R13, R16, RZ ;  /* 0x000000100d057227 */ /* 0x000fe200078e00ff */
[----:B------:R-:W-:-:S02]  /*15d0*/  ISETP.GT.U32.AND P2, PT, R3, R11, PT ;  /* 0x0000000b0300720c */ /* 0x000fc40003f44070 */
[C---:B------:R-:W-:Y:S01]  /*15e0*/  ISETP.GT.U32.AND P6, PT, R3.reuse, R10, PT ;  /* 0x0000000a0300720c */ /* 0x040fe20003fc4070 */
[----:B------:R-:W-:Y:S01]  /*15f0*/  IMAD.MOV R5, RZ, RZ, -R5 ;  /* 0x000000ffff057224 */ /* 0x000fe200078e0a05 */
[----:B------:R0:W-:Y:S01]  /*1600*/  STL [R1+0x198], R15 ;  /* 0x0001980f01007387 */ /* 0x0001e20000100800 */
[C---:B------:R-:W-:Y:S01]  /*1610*/  IMAD R2, R3.reuse, R7, R2 ;  /* 0x0000000703027224 */ /* 0x040fe200078e0202 */
[C---:B------:R-:W-:Y:S01]  /*1620*/  IADD3 R7, R28.reuse, 0x6b, RZ ;  /* 0x0000006b1c077810 */ /* 0x040fe20007ffe0ff */
[C---:B------:R-:W-:Y:S01]  /*1630*/  IMAD R16, R3.reuse, R5, R16 ;  /* 0x0000000503107224 */ /* 0x040fe200078e0210 */
[----:B------:R-:W-:Y:S01]  /*1640*/  IADD3 R5, R28, 0x6a, RZ ;  /* 0x0000006a1c057810 */ /* 0x000fe20007ffe0ff */
[--C-:B------:R-:W-:Y:S01]  /*1650*/  @!P4 IMAD.IADD R14, R14, 0x1, -R3.reuse ;  /* 0x000000010e0ec824 */ /* 0x100fe200078e0a03 */
[C---:B------:R-:W-:Y:S01]  /*1660*/  ISETP.GT.U32.AND P4, PT, R3.reuse, R2, PT ;  /* 0x000000020300720c */ /* 0x040fe20003f84070 */
[--C-:B------:R-:W-:Y:S01]  /*1670*/  @!P5 IMAD.IADD R12, R12, 0x1, -R3.reuse ;  /* 0x000000010c0cd824 */ /* 0x100fe200078e0a03 */
[----:B------:R-:W-:Y:S01]  /*1680*/  ISETP.GT.U32.AND P5, PT, R3, R16, PT ;  /* 0x000000100300720c */ /* 0x000fe20003fa4070 */
[--C-:B------:R-:W-:Y:S01]  /*1690*/  @!P2 IMAD.IADD R11, R11, 0x1, -R3.reuse ;  /* 0x000000010b0ba824 */ /* 0x100fe200078e0a03 */
[----:B------:R-:W-:Y:S01]  /*16a0*/  ISETP.GE.AND P2, PT, R20, RZ, PT ;  /* 0x000000ff1400720c */ /* 0x000fe20003f46270 */
[----:B------:R-:W-:Y:S01]  /*16b0*/  @!P6 IMAD.IADD R10, R10, 0x1, -R3 ;  /* 0x000000010a0ae824 */ /* 0x000fe200078e0a03 */
[----:B------:R-:W-:Y:S01]  /*16c0*/  IABS R20, R5 ;  /* 0x0000000500147213 */ /* 0x000fe20000000000 */
[----:B0-----:R-:W-:Y:S01]  /*16d0*/  IMAD.HI.U32 R15, R13, R19, RZ ;  /* 0x000000130d0f7227 */ /* 0x001fe200078e00ff */
[----:B------:R-:W-:-:S02]  /*16e0*/  IABS R18, R7 ;  /* 0x0000000700127213 */ /* 0x000fc40000000000 */
[----:B------:R-:W-:Y:S01]  /*16f0*/  ISETP.GE.AND P6, PT, R0, RZ, PT ;  /* 0x000000ff0000720c */ /* 0x000fe20003fc6270 */
[----:B------:R-:W-:Y:S02]  /*1700*/  IMAD.MOV.U32 R23, RZ, RZ, R14 ;  /* 0x000000ffff177224 */ /* 0x000fe400078e000e */
[--C-:B------:R-:W-:Y:S01]  /*1710*/  @!P4 IMAD.IADD R2, R2, 0x1, -R3.reuse ;  /* 0x000000010202c824 */ /* 0x100fe200078e0a03 */
[----:B------:R-:W-:Y:S01]  /*1720*/  ISETP.GE.AND P4, PT, R17, RZ, PT ;  /* 0x000000ff1100720c */ /* 0x000fe20003f86270 */
[----:B------:R-:W-:Y:S02]  /*1730*/  @!P5 IMAD.IADD R16, R16, 0x1, -R3 ;  /* 0x000000011010d824 */ /* 0x000fe400078e0a03 */
[----:B------:R-:W-:Y:S02]  /*1740*/  IMAD.MOV.U32 R17, RZ, RZ, R20 ;  /* 0x000000ffff117224 */ /* 0x000fe400078e0014 */
[----:B------:R-:W-:Y:S01]  /*1750*/  IMAD.MOV R15, RZ, RZ, -R15 ;  /* 0x000000ffff0f7224 */ /* 0x000fe200078e0a0f */
[----:B------:R-:W-:Y:S01]  /*1760*/  ISETP.GT.U32.AND P5, PT, R3, R16, PT ;  /* 0x000000100300720c */ /* 0x000fe20003fa4070 */
[----:B------:R-:W-:-:S04]  /*1770*/  IMAD.HI.U32 R14, R13, R17, RZ ;  /* 0x000000110d0e7227 */ /* 0x000fc800078e00ff */
[----:B------:R-:W-:Y:S02]  /*1780*/  IMAD.MOV.U32 R21, RZ, RZ, R10 ;  /* 0x000000ffff157224 */ /* 0x000fe400078e000a */
[----:B------:R-:W-:Y:S01]  /*1790*/  @!P0 IMAD.MOV R23, RZ, RZ, -R23 ;  /* 0x000000ffff178224 */ /* 0x000fe200078e0a17 */
[C---:B------:R-:W-:Y:S01]  /*17a0*/  ISETP.GT.U32.AND P0, PT, R3.reuse, R2, PT ;  /* 0x000000020300720c */ /* 0x040fe20003f04070 */
[----:B------:R-:W-:Y:S02]  /*17b0*/  IMAD.MOV R10, RZ, RZ, -R14 ;  /* 0x000000ffff0a7224 */ /* 0x000fe400078e0a0e */
[C---:B------:R-:W-:Y:S01]  /*17c0*/  IMAD R19, R3.reuse, R15, R19 ;  /* 0x0000000f03137224 */ /* 0x040fe200078e0213 */
[----:B------:R0:W-:Y:S01]  /*17d0*/  STL [R1+0x178], R23 ;  /* 0x0001781701007387 */ /* 0x0001e20000100800 */
[----:B------:R-:W-:Y:S02]  /*17e0*/  IMAD R17, R3, R10, R17 ;  /* 0x0000000a03117224 */ /* 0x000fe400078e0211 */
[----:B------:R-:W-:-:S04]  /*17f0*/  IMAD.HI.U32 R0, R13, R18, RZ ;  /* 0x000000120d007227 */ /* 0x000fc800078e00ff */
[----:B------:R-:W-:Y:S01]  /*1800*/  @!P3 IMAD.MOV R21, RZ, RZ, -R21 ;  /* 0x000000ffff15b224 */ /* 0x000fe200078e0a15 */
[C---:B------:R-:W-:Y:S01]  /*1810*/  ISETP.GT.U32.AND P3, PT, R3.reuse, R19, PT ;  /* 0x000000130300720c */ /* 0x040fe20003f64070 */
[--C-:B------:R-:W-:Y:S01]  /*1820*/  @!P5 IMAD.IADD R16, R16, 0x1, -R3.reuse ;  /* 0x000000011010d824 */ /* 0x100fe200078e0a03 */
[----:B------:R-:W-:Y:S01]  /*1830*/  ISETP.GT.U32.AND P5, PT, R3, R17, PT ;  /* 0x000000110300720c */ /* 0x000fe20003fa4070 */
[----:B------:R-:W-:Y:S01]  /*1840*/  IMAD.MOV R0, RZ, RZ, -R0 ;  /* 0x000000ffff007224 */ /* 0x000fe200078e0a00 */
[----:B------:R-:W-:Y:S01]  /*1850*/  STL [R1+0x180], R21 ;  /* 0x0001801501007387 */ /* 0x000fe20000100800 */
[----:B------:R-:W-:Y:S01]  /*1860*/  @!P0 IMAD.IADD R2, R2, 0x1, -R3 ;  /* 0x0000000102028824 */ /* 0x000fe200078e0a03 */
[----:B------:R-:W-:Y:S01]  /*1870*/  ISETP.GE.AND P0, PT, R7, RZ, PT ;  /* 0x000000ff0700720c */ /* 0x000fe20003f06270 */
[C---:B------:R-:W-:Y:S01]  /*1880*/  IMAD R18, R3.reuse, R0, R18 ;  /* 0x0000000003127224 */ /* 0x040fe200078e0212 */
[----:B------:R-:W-:Y:S01]  /*1890*/  IADD3 R7, R28, 0x68, RZ ;  /* 0x000000681c077810 */ /* 0x000fe20007ffe0ff */
[----:B------:R-:W-:Y:S01]  /*18a0*/  @!P1 IMAD.MOV R12, RZ, RZ, -R12 ;  /* 0x000000ffff0c9224 */ /* 0x000fe200078e0a0c */
[----:B------:R-:W-:Y:S01]  /*18b0*/  ISETP.GE.AND P1, PT, R8, RZ, PT ;  /* 0x000000ff0800720c */ /* 0x000fe20003f26270 */
[----:B------:R-:W-:Y:S01]  /*18c0*/  @!P6 IMAD.MOV R11, RZ, RZ, -R11 ;  /* 0x000000ffff0be224 */ /* 0x000fe200078e0a0b */
[----:B------:R-:W-:Y:S01]  /*18d0*/  ISETP.GT.U32.AND P6, PT, R3, R18, PT ;  /* 0x000000120300720c */ /* 0x000fe20003fc4070 */
[----:B------:R-:W-:Y:S01]  /*18e0*/  IMAD.MOV.U32 R8, RZ, RZ, R2 ;  /* 0x000000ffff087224 */ /* 0x000fe200078e0002 */
[C---:B------:R-:W-:Y:S01]  /*18f0*/  IADD3 R0, R28.reuse, 0x69, RZ ;  /* 0x000000691c007810 */ /* 0x040fe20007ffe0ff */
[--C-:B------:R-:W-:Y:S01]  /*1900*/  @!P3 IMAD.IADD R19, R19, 0x1, -R3.reuse ;  /* 0x000000011313b824 */ /* 0x100fe200078e0a03 */
[----:B------:R-:W-:Y:S01]  /*1910*/  ISETP.GE.AND P3, PT, R5, RZ, PT ;  /* 0x000000ff0500720c */ /* 0x000fe20003f66270 */
[----:B------:R-:W-:Y:S01]  /*1920*/  @!P2 IMAD.MOV R8, RZ, RZ, -R8 ;  /* 0x000000ffff08a224 */ /* 0x000fe200078e0a08 */
[----:B------:R-:W-:Y:S01]  /*1930*/  IABS R5, R7 ;  /* 0x0000000700057213 */ /* 0x000fe20000000000 */
[--C-:B------:R-:W-:Y:S01]  /*1940*/  @!P5 IMAD.IADD R17, R17, 0x1, -R3.reuse ;  /* 0x000000011111d824 */ /* 0x100fe200078e0a03 */
[----:B------:R-:W-:Y:S01]  /*1950*/  STL [R1+0x184], R12 ;  /* 0x0001840c01007387 */ /* 0x000fe20000100800 */
[----:B------:R-:W-:Y:S01]  /*1960*/  IABS R14, R0 ;  /* 0x00000000000e7213 */ /* 0x000fe20000000000 */
[----:B0-----:R-:W-:Y:S01]  /*1970*/  IMAD.MOV.U32 R23, RZ, RZ, R16 ;  /* 0x000000ffff177224 */ /* 0x001fe200078e0010 */
[----:B------:R-:W-:Y:S01]  /*1980*/  IADD3 R2, R28, 0x66, RZ ;  /* 0x000000661c027810 */ /* 0x000fe20007ffe0ff */
[----:B------:R0:W-:Y:S01]  /*1990*/  STL [R1+0x188], R11 ;  /* 0x0001880b01007387 */ /* 0x0001e20000100800 */
[C---:B------:R-:W-:Y:S01]  /*19a0*/  ISETP.GT.U32.AND P5, PT, R3.reuse, R17, PT ;  /* 0x000000110300720c */ /* 0x040fe20003fa4070 */
[----:B------:R-:W-:Y:S01]  /*19b0*/  @!P6 IMAD.IADD R18, R18, 0x1, -R3 ;  /* 0x000000011212e824 */ /* 0x000fe200078e0a03 */
[----:B------:R-:W-:Y:S01]  /*19c0*/  ISETP.GT.U32.AND P6, PT, R3, R19, PT ;  /* 0x000000130300720c */ /* 0x000fe20003fc4070 */
[----:B------:R1:W-:Y:S01]  /*19d0*/  STL [R1+0x18c], R8 ;  /* 0x00018c0801007387 */ /* 0x0003e20000100800 */
[----:B------:R-:W-:-:S02]  /*19e0*/  IMAD.HI.U32 R10, R13, R14, RZ ;  /* 0x0000000e0d0a7227 */ /* 0x000fc400078e00ff */
[C---:B------:R-:W-:Y:S02]  /*19f0*/  ISETP.GT.U32.AND P2, PT, R3.reuse, R18, PT ;  /* 0x000000120300720c */ /* 0x040fe40003f44070 */
[----:B------:R-:W-:Y:S01]  /*1a00*/  IMAD.MOV R10, RZ, RZ, -R10 ;  /* 0x000000ffff0a7224 */ /* 0x000fe200078e0a0a */
[----:B0-----:R-:W-:Y:S01]  /*1a10*/  IADD3 R11, R28, 0x67, RZ ;  /* 0x000000671c0b7810 */ /* 0x001fe20007ffe0ff */
[----:B------:R-:W-:Y:S02]  /*1a20*/  @!P4 IMAD.MOV R23, RZ, RZ, -R23 ;  /* 0x000000ffff17c224 */ /* 0x000fe400078e0a17 */
[----:B------:R-:W-:Y:S01]  /*1a30*/  IMAD R14, R3, R10, R14 ;  /* 0x0000000a030e7224 */ /* 0x000fe200078e020e */
[----:B------:R-:W-:Y:S01]  /*1a40*/  IABS R15, R11 ;  /* 0x0000000b000f7213 */ /* 0x000fe20000000000 */
[----:B-1----:R-:W-:Y:S01]  /*1a50*/  IMAD.HI.U32 R8, R13, R5, RZ ;  /* 0x000000050d087227 */ /* 0x002fe200078e00ff */
[----:B------:R-:W-:Y:S01]  /*1a60*/  IABS R10, R2 ;  /* 0x00000002000a7213 */ /* 0x000fe20000000000 */
[----:B------:R-:W-:Y:S02]  /*1a70*/  STL [R1+0x108], R23 ;  /* 0x0001081701007387 */ /* 0x000fe40000100800 */
[----:B------:R-:W-:-:S02]  /*1a80*/  IMAD.MOV R8, RZ, RZ, -R8 ;  /* 0x000000ffff087224 */ /* 0x000fc400078e0a08 */
[----:B------:R-:W-:Y:S02]  /*1a90*/  @!P5 IMAD.IADD R17, R17, 0x1, -R3 ;  /* 0x000000011111d824 */ /* 0x000fe400078e0a03 */
[----:B------:R-:W-:Y:S01]  /*1aa0*/  IMAD R5, R3, R8, R5 ;  /* 0x0000000803057224 */ /* 0x000fe200078e0205 */
[----:B------:R-:W-:Y:S01]  /*1ab0*/  IADD3 R8, R28, 0x65, RZ ;  /* 0x000000651c087810 */ /* 0x000fe20007ffe0ff */
[--C-:B------:R-:W-:Y:S01]  /*1ac0*/  @!P6 IMAD.IADD R19, R19, 0x1, -R3.reuse ;  /* 0x000000011313e824 */ /* 0x100fe200078e0a03 */
[C---:B------:R-:W-:Y:S01]  /*1ad0*/  ISETP.GT.U32.AND P6, PT, R3.reuse, R14, PT ;  /* 0x0000000e0300720c */ /* 0x040fe20003fc4070 */
[----:B------:R-:W-:Y:S01]  /*1ae0*/  @!P2 IMAD.IADD R18, R18, 0x1, -R3 ;  /* 0x000000011212a824 */ /* 0x000fe200078e0a03 */
[----:B------:R-:W-:Y:S01]  /*1af0*/  ISETP.GT.U32.AND P5, PT, R3, R5, PT ;  /* 0x000000050300720c */ /* 0x000fe20003fa4070 */
[C---:B------:R-:W-:Y:S01]  /*1b00*/  IMAD.HI.U32 R20, R13.reuse, R15, RZ ;  /* 0x0000000f0d147227 */ /* 0x040fe200078e00ff */
[----:B------:R-:W-:Y:S02]  /*1b10*/  IABS R12, R8 ;  /* 0x00000008000c7213 */ /* 0x000fe40000000000 */
[----:B------:R-:W-:Y:S01]  /*1b20*/  ISETP.GE.AND P2, PT, R0, RZ, PT ;  /* 0x000000ff0000720c */ /* 0x000fe20003f46270 */
[----:B------:R-:W-:-:S04]  /*1b30*/  IMAD.HI.U32 R0, R13, R10, RZ ;  /* 0x0000000a0d007227 */ /* 0x000fc800078e00ff */
[----:B------:R-:W-:-:S04]  /*1b40*/  IMAD.HI.U32 R16, R13, R12, RZ ;  /* 0x0000000c0d107227 */ /* 0x000fc800078e00ff */
[--C-:B------:R-:W-:Y:S02]  /*1b50*/  @!P5 IMAD.IADD R5, R5, 0x1, -R3.reuse ;  /* 0x000000010505d824 */ /* 0x100fe400078e0a03 */
[----:B------:R-:W-:Y:S01]  /*1b60*/  @!P6 IMAD.IADD R14, R14, 0x1, -R3 ;  /* 0x000000010e0ee824 */ /* 0x000fe200078e0a03 */
[----:B------:R-:W-:Y:S01]  /*1b70*/  ISETP.GE.AND P6, PT, R7, RZ, PT ;  /* 0x000000ff0700720c */ /* 0x000fe20003fc6270 */
[----:B------:R-:W-:Y:S01]  /*1b80*/  IMAD.MOV R16, RZ, RZ, -R16 ;  /* 0x000000ffff107224 */ /* 0x000fe200078e0a10 */
[C---:B------:R-:W-:Y:S01]  /*1b90*/  ISETP.GT.U32.AND P4, PT, R3.reuse, R5, PT ;  /* 0x000000050300720c */ /* 0x040fe20003f84070 */
[----:B------:R-:W-:Y:S01]  /*1ba0*/  IMAD.MOV R20, RZ, RZ, -R20 ;  /* 0x000000ffff147224 */ /* 0x000fe200078e0a14 */
[----:B------:R-:W-:Y:S01]  /*1bb0*/  ISETP.GT.U32.AND P5, PT, R3, R14, PT ;  /* 0x0000000e0300720c */ /* 0x000fe20003fa4070 */
[----:B------:R-:W-:Y:S01]  /*1bc0*/  @!P0 IMAD.MOV R18, RZ, RZ, -R18 ;  /* 0x000000ffff128224 */ /* 0x000fe200078e0a12 */
[----:B------:R-:W-:Y:S01]  /*1bd0*/  ISETP.GE.AND P0, PT, R11, RZ, PT ;  /* 0x000000ff0b00720c */ /* 0x000fe20003f06270 */
[----:B------:R-:W-:Y:S01]  /*1be0*/  IMAD R11, R3, R16, R12 ;  /* 0x00000010030b7224 */ /* 0x000fe200078e020c */
[----:B------:R-:W-:Y:S01]  /*1bf0*/  IADD3 R7, R28, 0x64, RZ ;  /* 0x000000641c077810 */ /* 0x000fe20007ffe0ff */
[----:B------:R-:W-:-:S02]  /*1c00*/  IMAD.MOV R0, RZ, RZ, -R0 ;  /* 0x000000ffff007224 */ /* 0x000fc400078e0a00 */
[----:B------:R-:W-:Y:S02]  /*1c10*/  IMAD R15, R3, R20, R15 ;  /* 0x00000014030f7224 */ /* 0x000fe400078e020f */
[----:B------:R-:W-:Y:S02]  /*1c20*/  IMAD.MOV.U32 R21, RZ, RZ, R19 ;  /* 0x000000ffff157224 */ /* 0x000fe400078e0013 */
[----:B------:R-:W-:Y:S01]  /*1c30*/  @!P4 IMAD.IADD R5, R5, 0x1, -R3 ;  /* 0x000000010505c824 */ /* 0x000fe200078e0a03 */
[C---:B------:R-:W-:Y:S01]  /*1c40*/  ISETP.GT.U32.AND P4, PT, R3.reuse, R11, PT ;  /* 0x0000000b0300720c */ /* 0x040fe20003f84070 */
[C---:B------:R-:W-:Y:S01]  /*1c50*/  IMAD R10, R3.reuse, R0, R10 ;  /* 0x00000000030a7224 */ /* 0x040fe200078e020a */
[----:B------:R-:W-:Y:S01]  /*1c60*/  IABS R0, R7 ;  /* 0x0000000700007213 */ /* 0x000fe20000000000 */
[----:B------:R-:W-:Y:S01]  /*1c70*/  @!P1 IMAD.MOV R21, RZ, RZ, -R21 ;  /* 0x000000ffff159224 */ /* 0x000fe200078e0a15 */
[C---:B------:R-:W-:Y:S01]  /*1c80*/  ISETP.GT.U32.AND P1, PT, R3.reuse, R15, PT ;  /* 0x0000000f0300720c */ /* 0x040fe20003f24070 */
[----:B------:R-:W-:Y:S01]  /*1c90*/  @!P5 IMAD.IADD R14, R14, 0x1, -R3 ;  /* 0x000000010e0ed824 */ /* 0x000fe200078e0a03 */
[----:B------:R-:W-:Y:S01]  /*1ca0*/  ISETP.GE.AND P5, PT, R2, RZ, PT ;  /* 0x000000ff0200720c */ /* 0x000fe20003fa6270 */
[----:B------:R-:W-:Y:S01]  /*1cb0*/  @!P3 IMAD.MOV R17, RZ, RZ, -R17 ;  /* 0x000000ffff11b224 */ /* 0x000fe200078e0a11 */
[----:B------:R-:W-:Y:S01]  /*1cc0*/  ISETP.GT.U32.AND P3, PT, R3, R10, PT ;  /* 0x0000000a0300720c */ /* 0x000fe20003f64070 */
[----:B------:R-:W-:Y:S01]  /*1cd0*/  IMAD.MOV.U32 R16, RZ, RZ, R14 ;  /* 0x000000ffff107224 */ /* 0x000fe200078e000e */
[----:B------:R-:W-:Y:S01]  /*1ce0*/  IADD3 R2, R28, 0x63, RZ ;  /* 0x000000631c027810 */ /* 0x000fe20007ffe0ff */
[----:B------:R-:W-:Y:S01]  /*1cf0*/  STL [R1+0x10c], R21 ;  /* 0x00010c1501007387 */ /* 0x000fe20000100800 */
[----:B------:R-:W-:-:S02]  /*1d00*/  IMAD.HI.U32 R12, R13, R0, RZ ;  /* 0x000000000d0c7227 */ /* 0x000fc400078e00ff */
[----:B------:R-:W-:Y:S01]  /*1d10*/  IABS R14, R2 ;  /* 0x00000002000e7213 */ /* 0x000fe20000000000 */
[----:B------:R-:W-:Y:S01]  /*1d20*/  STL [R1+0x11c], R18 ;  /* 0x00011c1201007387 */ /* 0x000fe20000100800 */
[----:B------:R-:W-:Y:S02]  /*1d30*/  @!P2 IMAD.MOV R16, RZ, RZ, -R16 ;  /* 0x000000ffff10a224 */ /* 0x000fe400078e0a10 */
[--C-:B------:R-:W-:Y:S01]  /*1d40*/  @!P4 IMAD.IADD R11, R11, 0x1, -R3.reuse ;  /* 0x000000010b0bc824 */ /* 0x100fe200078e0a03 */
[----:B------:R-:W-:Y:S01]  /*1d50*/  STL [R1+0x164], R17 ;  /* 0x0001641101007387 */ /* 0x000fe20000100800 */
[--C-:B------:R-:W-:Y:S01]  /*1d60*/  @!P1 IMAD.IADD R15, R15, 0x1, -R3.reuse ;  /* 0x000000010f0f9824 */ /* 0x100fe200078e0a03 */
[----:B------:R-:W-:Y:S01]  /*1d70*/  ISETP.GE.AND P1, PT, R8, RZ, PT ;  /* 0x000000ff0800720c */ /* 0x000fe20003f26270 */
[----:B------:R-:W-:Y:S01]  /*1d80*/  @!P3 IMAD.IADD R10, R10, 0x1, -R3 ;  /* 0x000000010a0ab824 */ /* 0x000fe200078e0a03 */
[----:B------:R0:W-:Y:S01]  /*1d90*/  STL [R1+0x168], R16 ;  /* 0x0001681001007387 */ /* 0x0001e20000100800 */
[C---:B------:R-:W-:Y:S01]  /*1da0*/  ISETP.GT.U32.AND P4, PT, R3.reuse, R11, PT ;  /* 0x0000000b0300720c */ /* 0x040fe20003f84070 */
[----:B------:R-:W-:Y:S01]  /*1db0*/  IMAD.MOV R12, RZ, RZ, -R12 ;  /* 0x000000ffff0c7224 */ /* 0x000fe200078e0a0c */
[----:B------:R-:W-:-:S02]  /*1dc0*/  ISETP.GT.U32.AND P3, PT, R3, R15, PT ;  /* 0x0000000f0300720c */ /* 0x000fc40003f64070 */
[C---:B------:R-:W-:Y:S01]  /*1dd0*/  ISETP.GT.U32.AND P2, PT, R3.reuse, R10, PT ;  /* 0x0000000a0300720c */ /* 0x040fe20003f44070 */
[----:B------:R-:W-:Y:S01]  /*1de0*/  IMAD R0, R3, R12, R0 ;  /* 0x0000000c03007224 */ /* 0x000fe200078e0200 */
[----:B------:R-:W-:Y:S01]  /*1df0*/  IADD3 R8, R28, 0x62, RZ ;  /* 0x000000621c087810 */ /* 0x000fe20007ffe0ff */
[----:B0-----:R-:W-:-:S03]  /*1e00*/  IMAD.MOV.U32 R16, RZ, RZ, R5 ;  /* 0x000000ffff107224 */ /* 0x001fc600078e0005 */
[----:B------:R-:W-:Y:S01]  /*1e10*/  IABS R12, R8 ;  /* 0x00000008000c7213 */ /* 0x000fe20000000000 */
[----:B------:R-:W-:-:S04]  /*1e20*/  IMAD.HI.U32 R5, R13, R14, RZ ;  /* 0x0000000e0d057227 */ /* 0x000fc800078e00ff */
[----:B------:R-:W-:Y:S02]  /*1e30*/  IMAD.MOV R5, RZ, RZ, -R5 ;  /* 0x000000ffff057224 */ /* 0x000fe400078e0a05 */
[--C-:B------:R-:W-:Y:S02]  /*1e40*/  @!P4 IMAD.IADD R11, R11, 0x1, -R3.reuse ;  /* 0x000000010b0bc824 */ /* 0x100fe400078e0a03 */
[----:B------:R-:W-:Y:S01]  /*1e50*/  IMAD R14, R3, R5, R14 ;  /* 0x00000005030e7224 */ /* 0x000fe200078e020e */
[----:B------:R-:W-:Y:S01]  /*1e60*/  IADD3 R5, R28, 0x60, RZ ;  /* 0x000000601c057810 */ /* 0x000fe20007ffe0ff */
[--C-:B------:R-:W-:Y:S01]  /*1e70*/  @!P3 IMAD.IADD R15, R15, 0x1, -R3.reuse ;  /* 0x000000010f0fb824 */ /* 0x100fe200078e0a03 */
[C---:B------:R-:W-:Y:S01]  /*1e80*/  ISETP.GT.U32.AND P3, PT, R3.reuse, R0, PT ;  /* 0x000000000300720c */ /* 0x040fe20003f64070 */
[----:B------:R-:W-:Y:S01]  /*1e90*/  @!P2 IMAD.IADD R10, R10, 0x1, -R3 ;  /* 0x000000010a0aa824 */ /* 0x000fe200078e0a03 */
[----:B------:R-:W-:Y:S01]  /*1ea0*/  ISETP.GT.U32.AND P4, PT, R3, R14, PT ;  /* 0x0000000e0300720c */ /* 0x000fe20003f84070 */
[----:B------:R-:W-:Y:S01]  /*1eb0*/  @!P6 IMAD.MOV R16, RZ, RZ, -R16 ;  /* 0x000000ffff10e224 */ /* 0x000fe200078e0a10 */
[----:B------:R-:W-:Y:S01]  /*1ec0*/  ISETP.GE.AND P2, PT, R2, RZ, PT ;  /* 0x000000ff0200720c */ /* 0x000fe20003f46270 */
[----:B------:R-:W-:Y:S01]  /*1ed0*/  IMAD.HI.U32 R17, R13, R12, RZ ;  /* 0x0000000c0d117227 */ /* 0x000fe200078e00ff */
[----:B------:R-:W-:-:S02]  /*1ee0*/  IADD3 R2, R28, 0x61, RZ ;  /* 0x000000611c027810 */ /* 0x000fc40007ffe0ff */
[----:B------:R-:W-:Y:S01]  /*1ef0*/  ISETP.GE.AND P6, PT, R7, RZ, PT ;  /* 0x000000ff0700720c */ /* 0x000fe20003fc6270 */
[----:B------:R-:W-:Y:S01]  /*1f00*/  IMAD.MOV.U32 R18, RZ, RZ, R15 ;  /* 0x000000ffff127224 */ /* 0x000fe200078e000f */
[----:B------:R-:W-:Y:S01]  /*1f10*/  IABS R7, R2 ;  /* 0x0000000200077213 */ /* 0x000fe20000000000 */
[----:B------:R-:W-:Y:S01]  /*1f20*/  IMAD.MOV R17, RZ, RZ, -R17 ;  /* 0x000000ffff117224 */ /* 0x000fe200078e0a11 */
[----:B------:R0:W-:Y:S01]  /*1f30*/  STL [R1+0x174], R16 ;  /* 0x0001741001007387 */ /* 0x0001e20000100800 */
[--C-:B------:R-:W-:Y:S01]  /*1f40*/  @!P3 IMAD.IADD R0, R0, 0x1, -R3.reuse ;  /* 0x000000010000b824 */ /* 0x100fe200078e0a03 */
[----:B------:R-:W-:Y:S01]  /*1f50*/  ISETP.GE.AND P3, PT, R8, RZ, PT ;  /* 0x000000ff0800720c */ /* 0x000fe20003f66270 */
[----:B------:R-:W-:Y:S02]  /*1f60*/  @!P4 IMAD.IADD R14, R14, 0x1, -R3 ;  /* 0x000000010e0ec824 */ /* 0x000fe400078e0a03 */
[----:B------:R-:W-:Y:S01]  /*1f70*/  @!P0 IMAD.MOV R18, RZ, RZ, -R18 ;  /* 0x000000ffff128224 */ /* 0x000fe200078e0a12 */
[----:B------:R-:W-:Y:S01]  /*1f80*/  ISETP.GT.U32.AND P0, PT, R3, R0, PT ;  /* 0x000000000300720c */ /* 0x000fe20003f04070 */
[----:B------:R-:W-:Y:S01]  /*1f90*/  IMAD.HI.U32 R8, R13, R7, RZ ;  /* 0x000000070d087227 */ /* 0x000fe200078e00ff */
[----:B------:R-:W-:-:S02]  /*1fa0*/  ISETP.GT.U32.AND P4, PT, R3, R14, PT ;  /* 0x0000000e0300720c */ /* 0x000fc40003f84070 */
[----:B0-----:R-:W-:Y:S01]  /*1fb0*/  IABS R16, R5 ;  /* 0x0000000500107213 */ /* 0x001fe20000000000 */
[C---:B------:R-:W-:Y:S01]  /*1fc0*/  IMAD R12, R3.reuse, R17, R12 ;  /* 0x00000011030c7224 */ /* 0x040fe200078e020c */
[----:B------:R-:W-:Y:S01]  /*1fd0*/  STL [R1+0x16c], R18 ;  /* 0x00016c1201007387 */ /* 0x000fe20000100800 */
[----:B------:R-:W-:Y:S02]  /*1fe0*/  IMAD.MOV.U32 R15, RZ, RZ, R10 ;  /* 0x000000ffff0f7224 */ /* 0x000fe400078e000a */
[----:B------:R-:W-:Y:S02]  /*1ff0*/  IMAD.MOV R8, RZ, RZ, -R8 ;  /* 0x000000ffff087224 */ /* 0x000fe400078e0a08 */
[----:B------:R-:W-:Y:S01]  /*2000*/  @!P5 IMAD.MOV R15, RZ, RZ, -R15 ;  /* 0x000000ffff0fd224 */ /* 0x000fe200078e0a0f */
[C---:B------:R-:W-:Y:S01]  /*2010*/  ISETP.GT.U32.AND P5, PT, R3.reuse, R12, PT ;  /* 0x0000000c0300720c */ /* 0x040fe20003fa4070 */
[----:B------:R-:W-:Y:S02]  /*2020*/  IMAD R7, R3, R8, R7 ;  /* 0x0000000803077224 */ /* 0x000fe400078e0207 */
[----:B------:R-:W-:Y:S01]  /*2030*/  IMAD.HI.U32 R10, R13, R16, RZ ;  /* 0x000000100d0a7227 */ /* 0x000fe200078e00ff */
[----:B------:R0:W-:Y:S03]  /*2040*/  STL [R1+0x148], R15 ;  /* 0x0001480f01007387 */ /* 0x0001e60000100800 */
[----:B------:R-:W-:Y:S01]  /*2050*/  @!P4 IMAD.IADD R14, R14, 0x1, -R3 ;  /* 0x000000010e0ec824 */ /* 0x000fe200078e0a03 */
[----:B------:R-:W-:Y:S01]  /*2060*/  ISETP.GT.U32.AND P4, PT, R3, R7, PT ;  /* 0x000000070300720c */ /* 0x000fe20003f84070 */
[----:B------:R-:W-:-:S02]  /*2070*/  IMAD.MOV R10, RZ, RZ, -R10 ;  /* 0x000000ffff0a7224 */ /* 0x000fc400078e0a0a */
[--C-:B------:R-:W-:Y:S01]  /*2080*/  @!P0 IMAD.IADD R0, R0, 0x1, -R3.reuse ;  /* 0x0000000100008824 */ /* 0x100fe200078e0a03 */
[----:B------:R-:W-:Y:S01]  /*2090*/  ISETP.GE.AND P0, PT, R5, RZ, PT ;  /* 0x000000ff0500720c */ /* 0x000fe20003f06270 */
[C---:B------:R-:W-:Y:S01]  /*20a0*/  IMAD R16, R3.reuse, R10, R16 ;  /* 0x0000000a03107224 */ /* 0x040fe200078e0210 */
[----:B------:R-:W-:Y:S01]  /*20b0*/  IADD3 R10, R28, 0x5e, RZ ;  /* 0x0000005e1c0a7810 */ /* 0x000fe20007ffe0ff */
[----:B------:R-:W-:Y:S02]  /*20c0*/  IMAD.MOV.U32 R17, RZ, RZ, R0 ;  /* 0x000000ffff117224 */ /* 0x000fe400078e0000 */
[----:B------:R-:W-:Y:S01]  /*20d0*/  @!P5 IMAD.IADD R12, R12, 0x1, -R3 ;  /* 0x000000010c0cd824 */ /* 0x000fe200078e0a03 */
[----:B------:R-:W-:Y:S01]  /*20e0*/  IABS R8, R10 ;  /* 0x0000000a00087213 */ /* 0x000fe20000000000 */
[----:B------:R-:W-:Y:S01]  /*20f0*/  @!P6 IMAD.MOV R17, RZ, RZ, -R17 ;  /* 0x000000ffff11e224 */ /* 0x000fe200078e0a11 */
[C---:B------:R-:W-:Y:S01]  /*2100*/  ISETP.GT.U32.AND P6, PT, R3.reuse, R16, PT ;  /* 0x000000100300720c */ /* 0x040fe20003fc4070 */
[----:B------:R-:W-:Y:S01]  /*2110*/  @!P1 IMAD.MOV R11, RZ, RZ, -R11 ;  /* 0x000000ffff0b9224 */ /* 0x000fe200078e0a0b */
[----:B------:R-:W-:Y:S01]  /*2120*/  ISETP.GT.U32.AND P5, PT, R3, R12, PT ;  /* 0x0000000c0300720c */ /* 0x000fe20003fa4070 */
[----:B------:R-:W-:Y:S01]  /*2130*/  @!P4 IMAD.IADD R7, R7, 0x1, -R3 ;  /* 0x000000010707c824 */ /* 0x000fe200078e0a03 */
[----:B------:R-:W-:Y:S01]  /*2140*/  ISETP.GE.AND P1, PT, R2, RZ, PT ;  /* 0x000000ff0200720c */ /* 0x000fe20003f26270 */
[----:B0-----:R-:W-:Y:S01]  /*2150*/  IMAD.MOV.U32 R15, RZ, RZ, R14 ;  /* 0x000000ffff0f7224 */ /* 0x001fe200078e000e */
[----:B------:R0:W-:Y:S01]  /*2160*/  STL [R1+0x14c], R11 ;  /* 0x00014c0b01007387 */ /* 0x0001e20000100800 */
[----:B------:R-:W-:-:S02]  /*2170*/  IADD3 R2, R28, 0x5d, RZ ;  /* 0x0000005d1c027810 */ /* 0x000fc40007ffe0ff */
[----:B------:R-:W-:Y:S01]  /*2180*/  ISETP.GT.U32.AND P4, PT, R3, R7, PT ;  /* 0x000000070300720c */ /* 0x000fe20003f84070 */
[----:B------:R-:W-:Y:S01]  /*2190*/  @!P2 IMAD.MOV R15, RZ, RZ, -R15 ;  /* 0x000000ffff0fa224 */ /* 0x000fe200078e0a0f */
[----:B------:R-:W-:Y:S01]  /*21a0*/  STL [R1+0x160], R17 ;  /* 0x0001601101007387 */ /* 0x000fe20000100800 */
[----:B------:R-:W-:Y:S01]  /*21b0*/  IABS R0, R2 ;  /* 0x0000000200007213 */ /* 0x000fe20000000000 */
[--C-:B------:R-:W-:Y:S02]  /*21c0*/  @!P6 IMAD.IADD R16, R16, 0x1, -R3.reuse ;  /* 0x000000011010e824 */ /* 0x100fe400078e0a03 */
[----:B------:R-:W-:Y:S01]  /*21d0*/  @!P5 IMAD.IADD R12, R12, 0x1, -R3 ;  /* 0x000000010c0cd824 */ /* 0x000fe200078e0a03 */
[----:B0-----:R-:W-:Y:S01]  /*21e0*/  IADD3 R11, R28, 0x5f, RZ ;  /* 0x0000005f1c0b7810 */ /* 0x001fe20007ffe0ff */
[----:B------:R0:W-:Y:S01]  /*21f0*/  STL [R1+0x15c], R15 ;  /* 0x00015c0f01007387 */ /* 0x0001e20000100800 */
[----:B------:R-:W-:Y:S01]  /*2200*/  ISETP.GE.AND P5, PT, R10, RZ, PT ;  /* 0x000000ff0a00720c */ /* 0x000fe20003fa6270 */
[----:B------:R-:W-:Y:S01]  /*2210*/  IMAD.HI.U32 R10, R13, R8, RZ ;  /* 0x000000080d0a7227 */ /* 0x000fe200078e00ff */
[----:B------:R-:W-:-:S02]  /*2220*/  IABS R5, R11 ;  /* 0x0000000b00057213 */ /* 0x000fc40000000000 */
[----:B------:R-:W-:Y:S01]  /*2230*/  ISETP.GT.U32.AND P6, PT, R3, R16, PT ;  /* 0x000000100300720c */ /* 0x000fe20003fc4070 */
[----:B------:R-:W-:Y:S01]  /*2240*/  IMAD.MOV R10, RZ, RZ, -R10 ;  /* 0x000000ffff0a7224 */ /* 0x000fe200078e0a0a */
[----:B------:R-:W-:Y:S01]  /*2250*/  ISETP.GE.AND P2, PT, R11, RZ, PT ;  /* 0x000000ff0b00720c */ /* 0x000fe20003f46270 */
[----:B------:R-:W-:-:S04]  /*2260*/  IMAD.HI.U32 R14, R13, R5, RZ ;  /* 0x000000050d0e7227 */ /* 0x000fc800078e00ff */
[----:B0-----:R-:W-:Y:S02]  /*2270*/  IMAD.MOV.U32 R15, RZ, RZ, R12 ;  /* 0x000000ffff0f7224 */ /* 0x001fe400078e000c */
[----:B------:R-:W-:Y:S02]  /*2280*/  IMAD.MOV R14, RZ, RZ, -R14 ;  /* 0x000000ffff0e7224 */ /* 0x000fe400078e0a0e */
[----:B------:R-:W-:Y:S02]  /*2290*/  @!P4 IMAD.IADD R7, R7, 0x1, -R3 ;  /* 0x000000010707c824 */ /* 0x000fe400078e0a03 */
[----:B------:R-:W-:Y:S01]  /*22a0*/  @!P3 IMAD.MOV R15, RZ, RZ, -R15 ;  /* 0x000000ffff0fb224 */ /* 0x000fe200078e0a0f */
[----:B------:R-:W-:Y:S01]  /*22b0*/  ISETP.GE.AND P3, PT, R2, RZ, PT ;  /* 0x000000ff0200720c */ /* 0x000fe20003f66270 */
[C---:B------:R-:W-:Y:S02]  /*22c0*/  IMAD R5, R3.reuse, R14, R5 ;  /* 0x0000000e03057224 */ /* 0x040fe400078e0205 */
[C---:B------:R-:W-:Y:S01]  /*22d0*/  IMAD R2, R3.reuse, R10, R8 ;  /* 0x0000000a03027224 */ /* 0x040fe200078e0208 */
[----:B------:R0:W-:Y:S01]  /*22e0*/  STL [R1+0x154], R15 ;  /* 0x0001540f01007387 */ /* 0x0001e20000100800 */
[----:B------:R-:W-:Y:S01]  /*22f0*/  IMAD.MOV.U32 R12, RZ, RZ, R7 ;  /* 0x000000ffff0c7224 */ /* 0x000fe200078e0007 */
[----:B------:R-:W-:Y:S01]  /*2300*/  ISETP.GT.U32.AND P4, PT, R3, R5, PT ;  /* 0x000000050300720c */ /* 0x000fe20003f84070 */
[----:B------:R-:W-:Y:S01]  /*2310*/  IMAD.HI.U32 R11, R13, R0, RZ ;  /* 0x000000000d0b7227 */ /* 0x000fe200078e00ff */
[----:B------:R-:W-:-:S02]  /*2320*/  IADD3 R7, R28, 0x5b, RZ ;  /* 0x0000005b1c077810 */ /* 0x000fc40007ffe0ff */
[----:B------:R-:W-:Y:S01]  /*2330*/  IADD3 R10, R28, 0x59, RZ ;  /* 0x000000591c0a7810 */ /* 0x000fe20007ffe0ff */
[----:B------:R-:W-:Y:S01]  /*2340*/  @!P1 IMAD.MOV R12, RZ, RZ, -R12 ;  /* 0x000000ffff0c9224 */ /* 0x000fe200078e0a0c */
[C---:B------:R-:W-:Y:S01]  /*2350*/  ISETP.GT.U32.AND P1, PT, R3.reuse, R2, PT ;  /* 0x000000020300720c */ /* 0x040fe20003f24070 */
[----:B------:R-:W-:Y:S01]  /*2360*/  IMAD.MOV R11, RZ, RZ, -R11 ;  /* 0x000000ffff0b7224 */ /* 0x000fe200078e0a0b */
[----:B0-----:R-:W-:Y:S01]  /*2370*/  IABS R15, R10 ;  /* 0x0000000a000f7213 */ /* 0x001fe20000000000 */
[--C-:B------:R-:W-:Y:S01]  /*2380*/  @!P6 IMAD.IADD R16, R16, 0x1, -R3.reuse ;  /* 0x000000011010e824 */ /* 0x100fe200078e0a03 */
[----:B------:R0:W-:Y:S01]  /*2390*/  STL [R1+0x158], R12 ;  /* 0x0001580c01007387 */ /* 0x0001e20000100800 */
[----:B------:R-:W-:Y:S01]  /*23a0*/  IMAD R0, R3, R11, R0 ;  /* 0x0000000b03007224 */ /* 0x000fe200078e0200 */
[C---:B------:R-:W-:Y:S01]  /*23b0*/  IADD3 R11, R28.reuse, 0x5c, RZ ;  /* 0x0000005c1c0b7810 */ /* 0x040fe20007ffe0ff */
[----:B------:R-:W-:Y:S01]  /*23c0*/  IMAD.MOV.U32 R18, RZ, RZ, R16 ;  /* 0x000000ffff127224 */ /* 0x000fe200078e0010 */
[----:B------:R-:W-:Y:S01]  /*23d0*/  IADD3 R8, R28, 0x5a, RZ ;  /* 0x0000005a1c087810 */ /* 0x000fe20007ffe0ff */
[--C-:B------:R-:W-:Y:S01]  /*23e0*/  @!P4 IMAD.IADD R5, R5, 0x1, -R3.reuse ;  /* 0x000000010505c824 */ /* 0x100fe200078e0a03 */
[----:B------:R-:W-:Y:S01]  /*23f0*/  ISETP.GE.AND P6, PT, R11, RZ, PT ;  /* 0x000000ff0b00720c */ /* 0x000fe20003fc6270 */
[----:B------:R-:W-:Y:S01]  /*2400*/  @!P0 IMAD.MOV R18, RZ, RZ, -R18 ;  /* 0x000000ffff128224 */ /* 0x000fe200078e0a12 */
[C---:B------:R-:W-:Y:S01]  /*2410*/  ISETP.GT.U32.AND P0, PT, R3.reuse, R0, PT ;  /* 0x000000000300720c */ /* 0x040fe20003f04070 */
[----:B------:R-:W-:Y:S01]  /*2420*/  @!P1 IMAD.IADD R2, R2, 0x1, -R3 ;  /* 0x0000000102029824 */ /* 0x000fe200078e0a03 */
[----:B------:R-:W-:-:S02]  /*2430*/  ISETP.GT.U32.AND P4, PT, R3, R5, PT ;  /* 0x000000050300720c */ /* 0x000fc40003f84070 */
[----:B------:R-:W-:Y:S01]  /*2440*/  IABS R11, R11 ;  /* 0x0000000b000b7213 */ /* 0x000fe20000000000 */
[----:B------:R1:W-:Y:S01]  /*2450*/  STL [R1+0x150], R18 ;  /* 0x0001501201007387 */ /* 0x0003e20000100800 */
[----:B------:R-:W-:Y:S02]  /*2460*/  ISETP.GT.U32.AND P1, PT, R3, R2, PT ;  /* 0x000000020300720c */ /* 0x000fe40003f24070 */
[----:B0-----:R-:W-:Y:S01]  /*2470*/  IABS R12, R7 ;  /* 0x00000007000c7213 */ /* 0x001fe20000000000 */
[----:B------:R-:W-:Y:S01]  /*2480*/  IMAD.HI.U32 R16, R13, R11, RZ ;  /* 0x0000000b0d107227 */ /* 0x000fe200078e00ff */
[----:B------:R-:W-:-:S03]  /*2490*/  IABS R14, R8 ;  /* 0x00000008000e7213 */ /* 0x000fc60000000000 */
[----:B------:R-:W-:Y:S02]  /*24a0*/  @!P0 IMAD.IADD R0, R0, 0x1, -R3 ;  /* 0x0000000100008824 */ /* 0x000fe400078e0a03 */
[----:B------:R-:W-:Y:S02]  /*24b0*/  IMAD.MOV R16, RZ, RZ, -R16 ;  /* 0x000000ffff107224 */ /* 0x000fe400078e0a10 */
[----:B------:R-:W-:Y:S01]  /*24c0*/  IMAD.HI.U32 R17, R13, R12, RZ ;  /* 0x0000000c0d117227 */ /* 0x000fe200078e00ff */
[----:B------:R-:W-:-:S03]  /*24d0*/  ISETP.GT.U32.AND P0, PT, R3, R0, PT ;  /* 0x000000000300720c */ /* 0x000fc60003f04070 */
[----:B------:R-:W-:Y:S01]  /*24e0*/  @!P4 IMAD.IADD R5, R5, 0x1, -R3 ;  /* 0x000000010505c824 */ /* 0x000fe200078e0a03 */
[----:B------:R-:W-:Y:S01]  /*24f0*/  ISETP.GE.AND P4, PT, R7, RZ, PT ;  /* 0x000000ff0700720c */ /* 0x000fe20003f86270 */
[C---:B------:R-:W-:Y:S02]  /*2500*/  IMAD R11, R3.reuse, R16, R11 ;  /* 0x00000010030b7224 */ /* 0x040fe400078e020b */
[----:B------:R-:W-:Y:S02]  /*2510*/  @!P1 IMAD.IADD R2, R2, 0x1, -R3 ;  /* 0x0000000102029824 */ /* 0x000fe400078e0a03 */
[----:B------:R-:W-:Y:S01]  /*2520*/  IMAD.MOV R17, RZ, RZ, -R17 ;  /* 0x000000ffff117224 */ /* 0x000fe200078e0a11 */
[----:B------:R-:W-:Y:S01]  /*2530*/  ISETP.GT.U32.AND P1, PT, R3, R11, PT ;  /* 0x0000000b0300720c */ /* 0x000fe20003f24070 */
[----:B------:R-:W-:Y:S01]  /*2540*/  IMAD.MOV.U32 R20, RZ, RZ, R5 ;  /* 0x000000ffff147224 */ /* 0x000fe200078e0005 */
[----:B------:R-:W-:Y:S01]  /*2550*/  IADD3 R5, R28, 0x58, RZ ;  /* 0x000000581c057810 */ /* 0x000fe20007ffe0ff */
[----:B------:R-:W-:-:S02]  /*2560*/  IMAD.MOV.U32 R19, RZ, RZ, R2 ;  /* 0x000000ffff137224 */ /* 0x000fc400078e0002 */
[----:B------:R-:W-:Y:S02]  /*2570*/  IMAD R12, R3, R17, R12 ;  /* 0x00000011030c7224 */ /* 0x000fe400078e020c */
[----:B------:R-:W-:-:S04]  /*2580*/  IMAD.HI.U32 R7, R13, R15, RZ ;  /* 0x0000000f0d077227 */ /* 0x000fc800078e00ff */
[----:B------:R-:W-:Y:S01]  /*2590*/  @!P2 IMAD.MOV R20, RZ, RZ, -R20 ;  /* 0x000000ffff14a224 */ /* 0x000fe200078e0a14 */
[C---:B------:R-:W-:Y:S01]  /*25a0*/  ISETP.GT.U32.AND P2, PT, R3.reuse, R12, PT ;  /* 0x0000000c0300720c */ /* 0x040fe20003f44070 */
[----:B------:R-:W-:Y:S01]  /*25b0*/  @!P5 IMAD.MOV R19, RZ, RZ, -R19 ;  /* 0x000000ffff13d224 */ /* 0x000fe200078e0a13 */
[----:B------:R-:W-:Y:S01]  /*25c0*/  ISETP.GE.AND P5, PT, R8, RZ, PT ;  /* 0x000000ff0800720c */ /* 0x000fe20003fa6270 */
[----:B------:R-:W-:Y:S01]  /*25d0*/  IMAD.MOV R7, RZ, RZ, -R7 ;  /* 0x000000ffff077224 */ /* 0x000fe200078e0a07 */
[----:B------:R0:W-:Y:S01]  /*25e0*/  STL [R1+0x144], R20 ;  /* 0x0001441401007387 */ /* 0x0001e20000100800 */
[----:B------:R-:W-:Y:S01]  /*25f0*/  @!P0 IMAD.IADD R0, R0, 0x1, -R3 ;  /* 0x0000000100008824 */ /* 0x000fe200078e0a03 */
[C---:B------:R-:W-:Y:S01]  /*2600*/  IADD3 R8, R28.reuse, 0x56, RZ ;  /* 0x000000561c087810 */ /* 0x040fe20007ffe0ff */
[----:B------:R-:W-:Y:S01]  /*2610*/  IMAD R2, R3, R7, R15 ;  /* 0x0000000703027224 */ /* 0x000fe200078e020f */
[----:B------:R2:W-:Y:S01]  /*2620*/  STL [R1+0x140], R19 ;  /* 0x0001401301007387 */ /* 0x0005e20000100800 */
[----:B------:R-:W-:Y:S01]  /*2630*/  @!P1 IMAD.IADD R11, R11, 0x1, -R3 ;  /* 0x000000010b0b9824 */ /* 0x000fe200078e0a03 */
[----:B------:R-:W-:Y:S01]  /*2640*/  IADD3 R7, R28, 0x57, RZ ;  /* 0x000000571c077810 */ /* 0x000fe20007ffe0ff */
[----:B-1----:R-:W-:Y:S01]  /*2650*/  IMAD.HI.U32 R18, R13, R14, RZ ;  /* 0x0000000e0d127227 */ /* 0x002fe200078e00ff */
[----:B------:R-:W-:-:S02]  /*2660*/  IABS R15, R5 ;  /* 0x00000005000f7213 */ /* 0x000fc40000000000 */
[C---:B------:R-:W-:Y:S01]  /*2670*/  ISETP.GT.U32.AND P1, PT, R3.reuse, R11, PT ;  /* 0x0000000b0300720c */ /* 0x040fe20003f24070 */
[----:B------:R-:W-:Y:S01]  /*2680*/  @!P2 IMAD.IADD R12, R12, 0x1, -R3 ;  /* 0x000000010c0ca824 */ /* 0x000fe200078e0a03 */
[----:B------:R-:W-:Y:S01]  /*2690*/  IABS R16, R7 ;  /* 0x0000000700107213 */ /* 0x000fe20000000000 */
[----:B------:R-:W-:Y:S01]  /*26a0*/  IMAD.MOV R18, RZ, RZ, -R18 ;  /* 0x000000ffff127224 */ /* 0x000fe200078e0a12 */
[----:B0-----:R-:W-:Y:S01]  /*26b0*/  IADD3 R20, R28, 0x4f, RZ ;  /* 0x0000004f1c147810 */ /* 0x001fe20007ffe0ff */
[----:B--2---:R-:W-:Y:S01]  /*26c0*/  IMAD.MOV.U32 R19, RZ, RZ, R0 ;  /* 0x000000ffff137224 */ /* 0x004fe200078e0000 */
[C---:B------:R-:W-:Y:S01]  /*26d0*/  ISETP.GT.U32.AND P2, PT, R3.reuse, R12, PT ;  /* 0x0000000c0300720c */ /* 0x040fe20003f44070 */
[C---:B------:R-:W-:Y:S01]  /*26e0*/  IMAD R14, R3.reuse, R18, R14 ;  /* 0x00000012030e7224 */ /* 0x040fe200078e020e */
[----:B------:R-:W-:Y:S01]  /*26f0*/  IABS R0, R8 ;  /* 0x0000000800007213 */ /* 0x000fe20000000000 */
[----:B------:R-:W-:Y:S01]  /*2700*/  @!P3 IMAD.MOV R19, RZ, RZ, -R19 ;  /* 0x000000ffff13b224 */ /* 0x000fe200078e0a13 */
[----:B------:R-:W-:Y:S01]  /*2710*/  ISETP.GT.U32.AND P3, PT, R3, R2, PT ;  /* 0x000000020300720c */ /* 0x000fe20003f64070 */
[----:B------:R-:W-:Y:S01]  /*2720*/  IMAD.HI.U32 R17, R13, R15, RZ ;  /* 0x0000000f0d117227 */ /* 0x000fe200078e00ff */
[----:B------:R-:W-:-:S02]  /*2730*/  ISETP.GT.U32.AND P0, PT, R3, R14, PT ;  /* 0x0000000e0300720c */ /* 0x000fc40003f04070 */
[----:B------:R0:W-:Y:S01]  /*2740*/  STL [R1+0x13c], R19 ;  /* 0x00013c1301007387 */ /* 0x0001e20000100800 */
[----:B------:R-:W-:Y:S01]  /*2750*/  @!P1 IMAD.IADD R11, R11, 0x1, -R3 ;  /* 0x000000010b0b9824 */ /* 0x000fe200078e0a03 */
[----:B------:R-:W-:Y:S01]  /*2760*/  ISETP.GE.AND P1, PT, R10, RZ, PT ;  /* 0x000000ff0a00720c */ /* 0x000fe20003f26270 */
[----:B------:R-:W-:Y:S01]  /*2770*/  IMAD.HI.U32 R10, R13, R16, RZ ;  /* 0x000000100d0a7227 */ /* 0x000fe200078e00ff */
[----:B------:R-:W-:-:S03]  /*2780*/  IABS R21, R20 ;  /* 0x0000001400157213 */ /* 0x000fc60000000000 */
[--C-:B------:R-:W-:Y:S02]  /*2790*/  @!P2 IMAD.IADD R12, R12, 0x1, -R3.reuse ;  /* 0x000000010c0ca824 */ /* 0x100fe400078e0a03 */
[--C-:B------:R-:W-:Y:S02]  /*27a0*/  @!P3 IMAD.IADD R2, R2, 0x1, -R3.reuse ;  /* 0x000000010202b824 */ /* 0x100fe400078e0a03 */
[----:B------:R-:W-:Y:S02]  /*27b0*/  IMAD.MOV R10, RZ, RZ, -R10 ;  /* 0x000000ffff0a7224 */ /* 0x000fe400078e0a0a */
[----:B------:R-:W-:Y:S01]  /*27c0*/  IMAD.MOV.U32 R18, RZ, RZ, R12 ;  /* 0x000000ffff127224 */ /* 0x000fe200078e000c */
[C---:B------:R-:W-:Y:S01]  /*27d0*/  ISETP.GT.U32.AND P3, PT, R3.reuse, R2, PT ;  /* 0x000000020300720c */ /* 0x040fe20003f64070 */
[----:B------:R-:W-:Y:S02]  /*27e0*/  IMAD R12, R3, R10, R16 ;  /* 0x0000000a030c7224 */ /* 0x000fe400078e0210 */
[----:B------:R-:W-:-:S02]  /*27f0*/  @!P0 IMAD.IADD R14, R14, 0x1, -R3 ;  /* 0x000000010e0e8824 */ /* 0x000fc400078e0a03 */
[----:B0-----:R-:W-:Y:S02]  /*2800*/  IMAD.MOV.U32 R19, RZ, RZ, R11 ;  /* 0x000000ffff137224 */ /* 0x001fe400078e000b */
[----:B------:R-:W-:Y:S01]  /*2810*/  IMAD.MOV R17, RZ, RZ, -R17 ;  /* 0x000000ffff117224 */ /* 0x000fe200078e0a11 */
[----:B------:R-:W-:Y:S01]  /*2820*/  ISETP.GT.U32.AND P0, PT, R3, R14, PT ;  /* 0x0000000e0300720c */ /* 0x000fe20003f04070 */
[----:B------:R-:W-:-:S04]  /*2830*/  IMAD.HI.U32 R11, R13, R0, RZ ;  /* 0x000000000d0b7227 */ /* 0x000fc800078e00ff */
[----:B------:R-:W-:Y:S01]  /*2840*/  @!P3 IMAD.IADD R2, R2, 0x1, -R3 ;  /* 0x000000010202b824 */ /* 0x000fe200078e0a03 */
[C---:B------:R-:W-:Y:S01]  /*2850*/  ISETP.GT.U32.AND P3, PT, R3.reuse, R12, PT ;  /* 0x0000000c0300720c */ /* 0x040fe20003f64070 */
[----:B------:R-:W-:Y:S02]  /*2860*/  IMAD R15, R3, R17, R15 ;  /* 0x00000011030f7224 */ /* 0x000fe400078e020f */
[----:B------:R-:W-:Y:S02]  /*2870*/  IMAD.MOV R11, RZ, RZ, -R11 ;  /* 0x000000ffff0b7224 */ /* 0x000fe400078e0a0b */
[----:B------:R-:W-:Y:S01]  /*2880*/  @!P6 IMAD.MOV R19, RZ, RZ, -R19 ;  /* 0x000000ffff13e224 */ /* 0x000fe200078e0a13 */
[----:B------:R-:W-:Y:S01]  /*2890*/  ISETP.GE.AND P6, PT, R5, RZ, PT ;  /* 0x000000ff0500720c */ /* 0x000fe20003fc6270 */
[C---:B------:R-:W-:Y:S01]  /*28a0*/  IMAD R5, R3.reuse, R11, R0 ;  /* 0x0000000b03057224 */ /* 0x040fe200078e0200 */
[----:B------:R-:W-:Y:S01]  /*28b0*/  ISETP.GT.U32.AND P2, PT, R3, R15, PT ;  /* 0x0000000f0300720c */ /* 0x000fe20003f44070 */
[----:B------:R-:W-:Y:S01]  /*28c0*/  @!P4 IMAD.MOV R18, RZ, RZ, -R18 ;  /* 0x000000ffff12c224 */ /* 0x000fe200078e0a12 */
[----:B------:R-:W-:Y:S01]  /*28d0*/  IADD3 R0, R28, 0x55, RZ ;  /* 0x000000551c007810 */ /* 0x000fe20007ffe0ff */
[--C-:B------:R-:W-:Y:S01]  /*28e0*/  @!P0 IMAD.IADD R14, R14, 0x1, -R3.reuse ;  /* 0x000000010e0e8824 */ /* 0x100fe200078e0a03 */
[----:B------:R-:W-:Y:S01]  /*28f0*/  STL [R1+0x134], R19 ;  /* 0x0001341301007387 */ /* 0x000fe20000100800 */
[----:B------:R-:W-:Y:S01]  /*2900*/  @!P3 IMAD.IADD R12, R12, 0x1, -R3 ;  /* 0x000000010c0cb824 */ /* 0x000fe200078e0a03 */
[----:B------:R-:W-:Y:S01]  /*2910*/  IABS R10, R0 ;  /* 0x00000000000a7213 */ /* 0x000fe20000000000 */
[----:B------:R-:W-:Y:S01]  /*2920*/  IMAD.MOV.U32 R17, RZ, RZ, R2 ;  /* 0x000000ffff117224 */ /* 0x000fe200078e0002 */
[----:B------:R0:W-:Y:S01]  /*2930*/  STL [R1+0x120], R18 ;  /* 0x0001201201007387 */ /* 0x0001e20000100800 */
[----:B------:R-:W-:Y:S01]  /*2940*/  ISETP.GE.AND P4, PT, R7, RZ, PT ;  /* 0x000000ff0700720c */ /* 0x000fe20003f86270 */
[----:B------:R-:W-:Y:S01]  /*2950*/  IMAD.HI.U32 R25, R13, R21, RZ ;  /* 0x000000150d197227 */ /* 0x000fe200078e00ff */
[----:B------:R-:W-:-:S02]  /*2960*/  ISETP.GT.U32.AND P3, PT, R3, R12, PT ;  /* 0x0000000c0300720c */ /* 0x000fc40003f64070 */
[----:B------:R-:W-:Y:S01]  /*2970*/  IADD3 R7, R28, 0x54, RZ ;  /* 0x000000541c077810 */ /* 0x000fe20007ffe0ff */
[----:B------:R-:W-:Y:S01]  /*2980*/  IMAD.HI.U32 R11, R13, R10, RZ ;  /* 0x0000000a0d0b7227 */ /* 0x000fe200078e00ff */
[----:B------:R-:W-:Y:S02]  /*2990*/  ISETP.GE.AND P0, PT, R8, RZ, PT ;  /* 0x000000ff0800720c */ /* 0x000fe40003f06270 */
[----:B------:R-:W-:Y:S01]  /*29a0*/  IADD3 R8, R28, 0x52, RZ ;  /* 0x000000521c087810 */ /* 0x000fe20007ffe0ff */
[----:B0-----:R-:W-:Y:S02]  /*29b0*/  IMAD.MOV.U32 R18, RZ, RZ, R14 ;  /* 0x000000ffff127224 */ /* 0x001fe400078e000e */
[----:B------:R-:W-:Y:S01]  /*29c0*/  @!P2 IMAD.IADD R15, R15, 0x1, -R3 ;  /* 0x000000010f0fa824 */ /* 0x000fe200078e0a03 */
[----:B------:R-:W-:Y:S01]  /*29d0*/  IABS R14, R8 ;  /* 0x00000008000e7213 */ /* 0x000fe20000000000 */
[----:B------:R-:W-:Y:S02]  /*29e0*/  IMAD.MOV R11, RZ, RZ, -R11 ;  /* 0x000000ffff0b7224 */ /* 0x000fe400078e0a0b */
[----:B------:R-:W-:Y:S01]  /*29f0*/  @!P5 IMAD.MOV R18, RZ, RZ, -R18 ;  /* 0x000000ffff12d224 */ /* 0x000fe200078e0a12 */
[C---:B------:R-:W-:Y:S01]  /*2a00*/  ISETP.GT.U32.AND P2, PT, R3.reuse, R15, PT ;  /* 0x0000000f0300720c */ /* 0x040fe20003f44070 */
[----:B------:R-:W-:Y:S01]  /*2a10*/  @!P1 IMAD.MOV R17, RZ, RZ, -R17 ;  /* 0x000000ffff119224 */ /* 0x000fe200078e0a11 */
[----:B------:R-:W-:Y:S01]  /*2a20*/  ISETP.GE.AND P5, PT, R0, RZ, PT ;  /* 0x000000ff0000720c */ /* 0x000fe20003fa6270 */
[C---:B------:R-:W-:Y:S01]  /*2a30*/  IMAD R10, R3.reuse, R11, R10 ;  /* 0x0000000b030a7224 */ /* 0x040fe200078e020a */
[----:B------:R0:W-:Y:S01]  /*2a40*/  STL [R1+0x12c], R18 ;  /* 0x00012c1201007387 */ /* 0x0001e20000100800 */
[----:B------:R-:W-:Y:S01]  /*2a50*/  @!P3 IMAD.IADD R12, R12, 0x1, -R3 ;  /* 0x000000010c0cb824 */ /* 0x000fe200078e0a03 */
[C---:B------:R-:W-:Y:S01]  /*2a60*/  IADD3 R0, R28.reuse, 0x53, RZ ;  /* 0x000000531c007810 */ /* 0x040fe20007ffe0ff */
[----:B------:R-:W-:Y:S01]  /*2a70*/  IMAD.MOV R25, RZ, RZ, -R25 ;  /* 0x000000ffff197224 */ /* 0x000fe200078e0a19 */
[----:B------:R1:W-:Y:S01]  /*2a80*/  STL [R1+0x130], R17 ;  /* 0x0001301101007387 */ /* 0x0003e20000100800 */
[----:B------:R-:W-:Y:S01]  /*2a90*/  ISETP.GT.U32.AND P3, PT, R3, R10, PT ;  /* 0x0000000a0300720c */ /* 0x000fe20003f64070 */
[----:B------:R-:W-:Y:S01]  /*2aa0*/  IMAD.MOV.U32 R16, RZ, RZ, R12 ;  /* 0x000000ffff107224 */ /* 0x000fe200078e000c */
[----:B------:R-:W-:Y:S01]  /*2ab0*/  ISETP.GE.AND P1, PT, R7, RZ, PT ;  /* 0x000000ff0700720c */ /* 0x000fe20003f26270 */
[----:B------:R-:W-:Y:S01]  /*2ac0*/  IMAD R21, R3, R25, R21 ;  /* 0x0000001903157224 */ /* 0x000fe200078e0215 */
[----:B------:R-:W-:Y:S01]  /*2ad0*/  IADD3 R12, R28, 0x50, RZ ;  /* 0x000000501c0c7810 */ /* 0x000fe20007ffe0ff */
[----:B------:R-:W-:Y:S01]  /*2ae0*/  @!P2 IMAD.IADD R15, R15, 0x1, -R3 ;  /* 0x000000010f0fa824 */ /* 0x000fe200078e0a03 */
[----:B------:R-:W-:Y:S01]  /*2af0*/  ISETP.GT.U32.AND P2, PT, R3, R5, PT ;  /* 0x000000050300720c */ /* 0x000fe20003f44070 */
[----:B------:R-:W-:Y:S01]  /*2b00*/  @!P4 IMAD.MOV R16, RZ, RZ, -R16 ;  /* 0x000000ffff10c224 */ /* 0x000fe200078e0a10 */
[----:B------:R-:W-:Y:S01]  /*2b10*/  ISETP.GE.AND P4, PT, R0, RZ, PT ;  /* 0x000000ff0000720c */ /* 0x000fe20003f86270 */
[----:B0-----:R-:W-:Y:S01]  /*2b20*/  IMAD.MOV.U32 R18, RZ, RZ, R15 ;  /* 0x000000ffff127224 */ /* 0x001fe200078e000f */
[----:B-1----:R-:W-:-:S02]  /*2b30*/  IABS R17, R7 ;  /* 0x0000000700117213 */ /* 0x002fc40000000000 */
[----:B------:R-:W-:Y:S01]  /*2b40*/  IABS R7, R0 ;  /* 0x0000000000077213 */ /* 0x000fe20000000000 */
[----:B------:R-:W-:Y:S01]  /*2b50*/  @!P3 IMAD.IADD R10, R10, 0x1, -R3 ;  /* 0x000000010a0ab824 */ /* 0x000fe200078e0a03 */
[----:B------:R-:W-:Y:S01]  /*2b60*/  IABS R24, R12 ;  /* 0x0000000c00187213 */ /* 0x000fe20000000000 */
[----:B------:R-:W-:-:S03]  /*2b70*/  IMAD.HI.U32 R2, R13, R17, RZ ;  /* 0x000000110d027227 */ /* 0x000fc600078e00ff */
[----:B------:R-:W-:Y:S01]  /*2b80*/  ISETP.GT.U32.AND P3, PT, R3, R10, PT ;  /* 0x0000000a0300720c */ /* 0x000fe20003f64070 */
[----:B------:R-:W-:Y:S02]  /*2b90*/  IMAD.MOV R2, RZ, RZ, -R2 ;  /* 0x000000ffff027224 */ /* 0x000fe400078e0a02 */
[----:B------:R-:W-:-:S04]  /*2ba0*/  IMAD.HI.U32 R11, R13, R7, RZ ;  /* 0x000000070d0b7227 */ /* 0x000fc800078e00ff */
[C---:B------:R-:W-:Y:S02]  /*2bb0*/  IMAD R17, R3.reuse, R2, R17 ;  /* 0x0000000203117224 */ /* 0x040fe400078e0211 */
[----:B------:R-:W-:Y:S02]  /*2bc0*/  @!P6 IMAD.MOV R18, RZ, RZ, -R18 ;  /* 0x000000ffff12e224 */ /* 0x000fe400078e0a12 */
[----:B------:R-:W-:Y:S01]  /*2bd0*/  IMAD.MOV R11, RZ, RZ, -R11 ;  /* 0x000000ffff0b7224 */ /* 0x000fe200078e0a0b */
[----:B------:R-:W-:Y:S01]  /*2be0*/  ISETP.GT.U32.AND P6, PT, R3, R17, PT ;  /* 0x000000110300720c */ /* 0x000fe20003fc4070 */
[----:B------:R-:W-:Y:S01]  /*2bf0*/  IMAD.HI.U32 R2, R13, R14, RZ ;  /* 0x0000000e0d027227 */ /* 0x000fe200078e00ff */
[----:B------:R0:W-:Y:S03]  /*2c00*/  STL [R1+0x124], R18 ;  /* 0x0001241201007387 */ /* 0x0001e60000100800 */
[C---:B------:R-:W-:Y:S01]  /*2c10*/  IMAD R0, R3.reuse, R11, R7 ;  /* 0x0000000b03007224 */ /* 0x040fe200078e0207 */
[----:B------:R-:W-:Y:S01]  /*2c20*/  IADD3 R7, R28, 0x51, RZ ;  /* 0x000000511c077810 */ /* 0x000fe20007ffe0ff */
[----:B------:R-:W-:Y:S01]  /*2c30*/  IMAD.MOV R2, RZ, RZ, -R2 ;  /* 0x000000ffff027224 */ /* 0x000fe200078e0a02 */
[----:B------:R1:W-:Y:S01]  /*2c40*/  STL [R1+0x128], R16 ;  /* 0x0001281001007387 */ /* 0x0003e20000100800 */
[--C-:B------:R-:W-:Y:S01]  /*2c50*/  @!P3 IMAD.IADD R10, R10, 0x1, -R3.reuse ;  /* 0x000000010a0ab824 */ /* 0x100fe200078e0a03 */
[----:B------:R-:W-:Y:S01]  /*2c60*/  IABS R11, R7 ;  /* 0x00000007000b7213 */ /* 0x000fe20000000000 */
[C---:B------:R-:W-:Y:S01]  /*2c70*/  IMAD R14, R3.reuse, R2, R14 ;  /* 0x00000002030e7224 */ /* 0x040fe200078e020e */
[----:B------:R-:W-:Y:S01]  /*2c80*/  ISETP.GT.U32.AND P3, PT, R3, R0, PT ;  /* 0x000000000300720c */ /* 0x000fe20003f64070 */
[----:B------:R-:W-:Y:S01]  /*2c90*/  @!P6 IMAD.IADD R17, R17, 0x1, -R3 ;  /* 0x000000011111e824 */ /* 0x000fe200078e0a03 */
[----:B0-----:R-:W-:Y:S01]  /*2ca0*/  IADD3 R18, R28, 0x4e, RZ ;  /* 0x0000004e1c127810 */ /* 0x001fe20007ffe0ff */
[----:B------:R-:W-:-:S03]  /*2cb0*/  IMAD.HI.U32 R2, R13, R11, RZ ;  /* 0x0000000b0d027227 */ /* 0x000fc600078e00ff */
[----:B------:R-:W-:Y:S01]  /*2cc0*/  ISETP.GT.U32.AND P6, PT, R3, R17, PT ;  /* 0x000000110300720c */ /* 0x000fe20003fc4070 */
[----:B------:R-:W-:Y:S01]  /*2cd0*/  IMAD.MOV R2, RZ, RZ, -R2 ;  /* 0x000000ffff027224 */ /* 0x000fe200078e0a02 */
[----:B-1----:R-:W-:Y:S01]  /*2ce0*/  IADD3 R16, R28, 0x4d, RZ ;  /* 0x0000004d1c107810 */ /* 0x002fe20007ffe0ff */
[----:B------:R-:W-:Y:S01]  /*2cf0*/  @!P2 IMAD.IADD R5, R5, 0x1, -R3 ;  /* 0x000000010505a824 */ /* 0x000fe200078e0a03 */
[----:B------:R-:W-:Y:S01]  /*2d00*/  IABS R15, R18 ;  /* 0x00000012000f7213 */ /* 0x000fe20000000000 */
[C---:B------:R-:W-:Y:S02]  /*2d10*/  IMAD R11, R3.reuse, R2, R11 ;  /* 0x00000002030b7224 */ /* 0x040fe400078e020b */
[----:B------:R-:W-:Y:S01]  /*2d20*/  @!P3 IMAD.IADD R0, R0, 0x1, -R3 ;  /* 0x000000010000b824 */ /* 0x000fe200078e0a03 */
[----:B------:R-:W-:Y:S01]  /*2d30*/  ISETP.GT.U32.AND P2, PT, R3, R5, PT ;  /* 0x000000050300720c */ /* 0x000fe20003f44070 */
[----:B------:R-:W-:Y:S01]  /*2d40*/  IMAD.HI.U32 R23, R13, R24, RZ ;  /* 0x000000180d177227 */ /* 0x000fe200078e00ff */
[----:B------:R-:W-:-:S03]  /*2d50*/  ISETP.GT.U32.AND P3, PT, R3, R11, PT ;  /* 0x0000000b0300720c */ /* 0x000fc60003f64070 */
[----:B------:R-:W-:Y:S01]  /*2d60*/  @!P6 IMAD.IADD R17, R17, 0x1, -R3 ;  /* 0x000000011111e824 */ /* 0x000fe200078e0a03 */
[----:B------:R-:W-:Y:S01]  /*2d70*/  ISETP.GT.U32.AND P6, PT, R3, R14, PT ;  /* 0x0000000e0300720c */ /* 0x000fe20003fc4070 */
[----:B------:R-:W-:Y:S02]  /*2d80*/  IMAD.MOV R23, RZ, RZ, -R23 ;  /* 0x000000ffff177224 */ /* 0x000fe400078e0a17 */
[----:B------:R-:W-:-:S04]  /*2d90*/  IMAD.HI.U32 R19, R13, R15, RZ ;  /* 0x0000000f0d137227 */ /* 0x000fc800078e00ff */
[--C-:B------:R-:W-:Y:S01]  /*2da0*/  @!P2 IMAD.IADD R5, R5, 0x1, -R3.reuse ;  /* 0x000000010505a824 */ /* 0x100fe200078e0a03 */
[----:B------:R-:W-:Y:S01]  /*2db0*/  ISETP.GE.AND P2, PT, R8, RZ, PT ;  /* 0x000000ff0800720c */ /* 0x000fe20003f46270 */
[----:B------:R-:W-:Y:S01]  /*2dc0*/  IMAD R23, R3, R23, R24 ;  /* 0x0000001703177224 */ /* 0x000fe200078e0218 */
[----:B------:R-:W-:Y:S01]  /*2dd0*/  IABS R8, R16 ;  /* 0x0000001000087213 */ /* 0x000fe20000000000 */
[--C-:B------:R-:W-:Y:S02]  /*2de0*/  @!P3 IMAD.IADD R11, R11, 0x1, -R3.reuse ;  /* 0x000000010b0bb824 */ /* 0x100fe400078e0a03 */
[----:B------:R-:W-:Y:S02]  /*2df0*/  IMAD.MOV.U32 R24, RZ, RZ, R10 ;  /* 0x000000ffff187224 */ /* 0x000fe400078e000a */
[----:B------:R-:W-:Y:S01]  /*2e00*/  @!P6 IMAD.IADD R14, R14, 0x1, -R3 ;  /* 0x000000010e0ee824 */ /* 0x000fe200078e0a03 */
[C---:B------:R-:W-:Y:S01]  /*2e10*/  ISETP.GT.U32.AND P6, PT, R3.reuse, R23, PT ;  /* 0x000000170300720c */ /* 0x040fe20003fc4070 */
[----:B------:R-:W-:Y:S01]  /*2e20*/  @!P5 IMAD.MOV R24, RZ, RZ, -R24 ;  /* 0x000000ffff18d224 */ /* 0x000fe200078e0a18 */
[C---:B------:R-:W-:Y:S01]  /*2e30*/  ISETP.GT.U32.AND P5, PT, R3.reuse, R11, PT ;  /* 0x0000000b0300720c */ /* 0x040fe20003fa4070 */
[----:B------:R-:W-:Y:S01]  /*2e40*/  IMAD.MOV.U32 R26, RZ, RZ, R5 ;  /* 0x000000ffff1a7224 */ /* 0x000fe200078e0005 */
[----:B------:R-:W-:Y:S01]  /*2e50*/  ISETP.GT.U32.AND P3, PT, R3, R14, PT ;  /* 0x0000000e0300720c */ /* 0x000fe20003f64070 */
[----:B------:R-:W-:-:S04]  /*2e60*/  IMAD.HI.U32 R2, R13, R8, RZ ;  /* 0x000000080d027227 */ /* 0x000fc800078e00ff */
[----:B------:R-:W-:Y:S01]  /*2e70*/  @!P0 IMAD.MOV R26, RZ, RZ, -R26 ;  /* 0x000000ffff1a8224 */ /* 0x000fe200078e0a1a */
[C---:B------:R-:W-:Y:S01]  /*2e80*/  ISETP.GT.U32.AND P0, PT, R3.reuse, R0, PT ;  /* 0x000000000300720c */ /* 0x040fe20003f04070 */
[----:B------:R-:W-:Y:S02]  /*2e90*/  IMAD.MOV R2, RZ, RZ, -R2 ;  /* 0x000000ffff027224 */ /* 0x000fe400078e0a02 */
[----:B------:R-:W-:Y:S01]  /*2ea0*/  @!P1 IMAD.MOV R17, RZ, RZ, -R17 ;  /* 0x000000ffff119224 */ /* 0x000fe200078e0a11 */
[C---:B------:R-:W-:Y:S01]  /*2eb0*/  ISETP.GT.U32.AND P1, PT, R3.reuse, R21, PT ;  /* 0x000000150300720c */ /* 0x040fe20003f24070 */
[----:B------:R-:W-:Y:S01]  /*2ec0*/  IMAD R2, R3, R2, R8 ;  /* 0x0000000203027224 */ /* 0x000fe200078e0208 */
[C---:B------:R-:W-:Y:S01]  /*2ed0*/  IADD3 R8, R28.reuse, 0x4b, RZ ;  /* 0x0000004b1c087810 */ /* 0x040fe20007ffe0ff */
[----:B------:R-:W-:Y:S01]  /*2ee0*/  IMAD.MOV R19, RZ, RZ, -R19 ;  /* 0x000000ffff137224 */ /* 0x000fe200078e0a13 */
[----:B------:R-:W-:Y:S01]  /*2ef0*/  STL [R1+0x118], R26 ;  /* 0x0001181a01007387 */ /* 0x000fe20000100800 */
[--C-:B------:R-:W-:Y:S01]  /*2f00*/  @!P6 IMAD.IADD R23, R23, 0x1, -R3.reuse ;  /* 0x000000011717e824 */ /* 0x100fe200078e0a03 */
[----:B------:R-:W-:Y:S01]  /*2f10*/  IABS R10, R8 ;  /* 0x00000008000a7213 */ /* 0x000fe20000000000 */
[----:B------:R-:W-:Y:S01]  /*2f20*/  @!P5 IMAD.IADD R11, R11, 0x1, -R3 ;  /* 0x000000010b0bd824 */ /* 0x000fe200078e0a03 */
[C---:B------:R-:W-:Y:S01]  /*2f30*/  ISETP.GT.U32.AND P5, PT, R3.reuse, R2, PT ;  /* 0x000000020300720c */ /* 0x040fe20003fa4070 */
[C---:B------:R-:W-:Y:S01]  /*2f40*/  IMAD R15, R3.reuse, R19, R15 ;  /* 0x00000013030f7224 */ /* 0x040fe200078e020f */
[----:B------:R-:W-:Y:S01]  /*2f50*/  IADD3 R19, R28, 0x4c, RZ ;  /* 0x0000004c1c137810 */ /* 0x000fe20007ffe0ff */
[--C-:B------:R-:W-:Y:S01]  /*2f60*/  @!P0 IMAD.IADD R0, R0, 0x1, -R3.reuse ;  /* 0x0000000100008824 */ /* 0x100fe200078e0a03 */
[C---:B------:R-:W-:Y:S01]  /*2f70*/  ISETP.GT.U32.AND P6, PT, R3.reuse, R23, PT ;  /* 0x000000170300720c */ /* 0x040fe20003fc4070 */
[--C-:B------:R-:W-:Y:S01]  /*2f80*/  @!P3 IMAD.IADD R14, R14, 0x1, -R3.reuse ;  /* 0x000000010e0eb824 */ /* 0x100fe200078e0a03 */
[----:B------:R-:W-:Y:S01]  /*2f90*/  ISETP.GT.U32.AND P0, PT, R3, R15, PT ;  /* 0x0000000f0300720c */ /* 0x000fe20003f04070 */
[--C-:B------:R-:W-:Y:S01]  /*2fa0*/  @!P1 IMAD.IADD R21, R21, 0x1, -R3.reuse ;  /* 0x0000000115159824 */ /* 0x100fe200078e0a03 */
[----:B------:R-:W-:Y:S01]  /*2fb0*/  IABS R5, R19 ;  /* 0x0000001300057213 */ /* 0x000fe20000000000 */
[----:B------:R-:W-:Y:S01]  /*2fc0*/  IMAD.MOV.U32 R25, RZ, RZ, R0 ;  /* 0x000000ffff197224 */ /* 0x000fe200078e0000 */
[----:B------:R-:W-:Y:S01]  /*2fd0*/  ISETP.GE.AND P3, PT, R7, RZ, PT ;  /* 0x000000ff0700720c */ /* 0x000fe20003f66270 */
[----:B------:R0:W-:Y:S01]  /*2fe0*/  STL [R1+0x114], R24 ;  /* 0x0001141801007387 */ /* 0x0001e20000100800 */
[----:B------:R-:W-:Y:S01]  /*2ff0*/  ISETP.GE.AND P1, PT, R20, RZ, PT ;  /* 0x000000ff1400720c */ /* 0x000fe20003f26270 */
[----:B------:R-:W-:Y:S01]  /*3000*/  IMAD.HI.U32 R7, R13, R5, RZ ;  /* 0x000000050d077227 */ /* 0x000fe200078e00ff */
[----:B------:R-:W-:Y:S01]  /*3010*/  IADD3 R0, R28, 0x4a, RZ ;  /* 0x0000004a1c007810 */ /* 0x000fe20007ffe0ff */
[----:B------:R1:W-:Y:S02]  /*3020*/  STL [R1+0x110], R17 ;  /* 0x0001101101007387 */ /* 0x0003e40000100800 */
[----:B------:R-:W-:-:S02]  /*3030*/  @!P5 IMAD.IADD R2, R2, 0x1, -R3 ;  /* 0x000000010202d824 */ /* 0x000fc400078e0a03 */
[----:B------:R-:W-:Y:S01]  /*3040*/  @!P4 IMAD.MOV R25, RZ, RZ, -R25 ;  /* 0x000000ffff19c224 */ /* 0x000fe200078e0a19 */
[----:B------:R-:W-:Y:S01]  /*3050*/  ISETP.GT.U32.AND P4, PT, R3, R21, PT ;  /* 0x000000150300720c */ /* 0x000fe20003f84070 */
[----:B0-----:R-:W-:Y:S02]  /*3060*/  IMAD.MOV.U32 R24, RZ, RZ, R14 ;  /* 0x000000ffff187224 */ /* 0x001fe400078e000e */
[----:B------:R-:W-:Y:S01]  /*3070*/  IMAD.MOV R7, RZ, RZ, -R7 ;  /* 0x000000ffff077224 */ /* 0x000fe200078e0a07 */
[----:B------:R-:W-:Y:S01]  /*3080*/  STL [R1+0x104], R25 ;  /* 0x0001041901007387 */ /* 0x000fe20000100800 */
[----:B-1----:R-:W-:-:S04]  /*3090*/  IMAD.HI.U32 R17, R13, R10, RZ ;  /* 0x0000000a0d117227 */ /* 0x002fc800078e00ff */
[--C-:B------:R-:W-:Y:S01]  /*30a0*/  @!P6 IMAD.IADD R23, R23, 0x1, -R3.reuse ;  /* 0x000000011717e824 */ /* 0x100fe200078e0a03 */
[----:B------:R-:W-:Y:S01]  /*30b0*/  ISETP.GE.AND P6, PT, R12, RZ, PT ;  /* 0x000000ff0c00720c */ /* 0x000fe20003fc6270 */
[----:B------:R-:W-:Y:S01]  /*30c0*/  @!P2 IMAD.MOV R24, RZ, RZ, -R24 ;  /* 0x000000ffff18a224 */ /* 0x000fe200078e0a18 */
[----:B------:R-:W-:Y:S01]  /*30d0*/  ISETP.GT.U32.AND P2, PT, R3, R2, PT ;  /* 0x000000020300720c */ /* 0x000fe20003f44070 */
[----:B------:R-:W-:Y:S01]  /*30e0*/  @!P0 IMAD.IADD R15, R15, 0x1, -R3 ;  /* 0x000000010f0f8824 */ /* 0x000fe200078e0a03 */
[----:B------:R-:W-:Y:S01]  /*30f0*/  ISETP.GE.AND P0, PT, R18, RZ, PT ;  /* 0x000000ff1200720c */ /* 0x000fe20003f06270 */
[----:B------:R-:W-:Y:S01]  /*3100*/  IMAD.MOV R17, RZ, RZ, -R17 ;  /* 0x000000ffff117224 */ /* 0x000fe200078e0a11 */
[----:B------:R-:W-:Y:S01]  /*3110*/  STL [R1+0x100], R24 ;  /* 0x0001001801007387 */ /* 0x000fe20000100800 */
[C---:B------:R-:W-:Y:S01]  /*3120*/  IMAD R5, R3.reuse, R7, R5 ;  /* 0x0000000703057224 */ /* 0x040fe200078e0205 */
[C---:B------:R-:W-:Y:S01]  /*3130*/  ISETP.GT.U32.AND P5, PT, R3.reuse, R15, PT ;  /* 0x0000000f0300720c */ /* 0x040fe20003fa4070 */
[----:B------:R-:W-:Y:S01]  /*3140*/  @!P3 IMAD.MOV R11, RZ, RZ, -R11 ;  /* 0x000000ffff0bb224 */ /* 0x000fe200078e0a0b */
[----:B------:R-:W-:Y:S01]  /*3150*/  IADD3 R7, R28, 0x49, RZ ;  /* 0x000000491c077810 */ /* 0x000fe20007ffe0ff */
[C---:B------:R-:W-:Y:S01]  /*3160*/  IMAD R10, R3.reuse, R17, R10 ;  /* 0x00000011030a7224 */ /* 0x040fe200078e020a */
[----:B------:R-:W-:Y:S01]  /*3170*/  ISETP.GT.U32.AND P3, PT, R3, R5, PT ;  /* 0x000000050300720c */ /* 0x000fe20003f64070 */
[----:B------:R-:W-:Y:S01]  /*3180*/  IMAD.MOV.U32 R12, RZ, RZ, R23 ;  /* 0x000000ffff0c7224 */ /* 0x000fe200078e0017 */
[----:B------:R0:W-:Y:S01]  /*3190*/  STL [R1+0xfc], R11 ;  /* 0x0000fc0b01007387 */ /* 0x0001e20000100800 */
[--C-:B------:R-:W-:Y:S01]  /*31a0*/  @!P4 IMAD.IADD R21, R21, 0x1, -R3.reuse ;  /* 0x000000011515c824 */ /* 0x100fe200078e0a03 */
[----:B------:R-:W-:Y:S01]  /*31b0*/  ISETP.GT.U32.AND P4, PT, R3, R10, PT ;  /* 0x0000000a0300720c */ /* 0x000fe20003f84070 */
[----:B------:R-:W-:Y:S01]  /*31c0*/  @!P6 IMAD.MOV R12, RZ, RZ, -R12 ;  /* 0x000000ffff0ce224 */ /* 0x000fe200078e0a0c */
[----:B------:R-:W-:Y:S01]  /*31d0*/  ISETP.GE.AND P6, PT, R16, RZ, PT ;  /* 0x000000ff1000720c */ /* 0x000fe20003fc6270 */
[----:B------:R-:W-:Y:S01]  /*31e0*/  @!P2 IMAD.IADD R2, R2, 0x1, -R3 ;  /* 0x000000010202a824 */ /* 0x000fe200078e0a03 */
[----:B------:R-:W-:Y:S01]  /*31f0*/  ISETP.GE.AND P2, PT, R8, RZ, PT ;  /* 0x000000ff0800720c */ /* 0x000fe20003f46270 */
[----:B------:R-:W-:Y:S01]  /*3200*/  IMAD.MOV.U32 R17, RZ, RZ, R21 ;  /* 0x000000ffff117224 */ /* 0x000fe200078e0015 */
[----:B------:R1:W-:Y:S01]  /*3210*/  STL [R1+0xf8], R12 ;  /* 0x0000f80c01007387 */ /* 0x0003e20000100800 */
[----:B------:R-:W-:Y:S01]  /*3220*/  @!P5 IMAD.IADD R15, R15, 0x1, -R3 ;  /* 0x000000010f0fd824 */ /* 0x000fe200078e0a03 */
[----:B0-----:R-:W-:Y:S01]  /*3230*/  IABS R11, R0 ;  /* 0x00000000000b7213 */ /* 0x001fe20000000000 */
[----:B------:R-:W-:Y:S01]  /*3240*/  @!P1 IMAD.MOV R17, RZ, RZ, -R17 ;  /* 0x000000ffff119224 */ /* 0x000fe200078e0a11 */
[----:B------:R-:W-:Y:S01]  /*3250*/  ISETP.GE.AND P5, PT, R19, RZ, PT ;  /* 0x000000ff1300720c */ /* 0x000fe20003fa6270 */
[----:B------:R-:W-:Y:S01]  /*3260*/  @!P3 IMAD.IADD R5, R5, 0x1, -R3 ;  /* 0x000000010505b824 */ /* 0x000fe200078e0a03 */
[----:B------:R-:W-:Y:S01]  /*3270*/  ISETP.GE.AND P3, PT, R0, RZ, PT ;  /* 0x000000ff0000720c */ /* 0x000fe20003f66270 */
[----:B------:R-:W-:Y:S01]  /*3280*/  IMAD.HI.U32 R8, R13, R11, RZ ;  /* 0x0000000b0d087227 */ /* 0x000fe200078e00ff */
[----:B------:R0:W-:Y:S01]  /*3290*/  STL [R1+0xec], R17 ;  /* 0x0000ec1101007387 */ /* 0x0001e20000100800 */
[----:B------:R-:W-:-:S02]  /*32a0*/  IADD3 R16, R28, 0x48, RZ ;  /* 0x000000481c107810 */ /* 0x000fc40007ffe0ff */
[----:B------:R-:W-:Y:S01]  /*32b0*/  IMAD.MOV R8, RZ, RZ, -R8 ;  /* 0x000000ffff087224 */ /* 0x000fe200078e0a08 */
[----:B-1----:R-:W-:Y:S01]  /*32c0*/  IABS R12, R7 ;  /* 0x00000007000c7213 */ /* 0x002fe20000000000 */
[----:B------:R-:W-:Y:S01]  /*32d0*/  IMAD.MOV.U32 R14, RZ, RZ, R15 ;  /* 0x000000ffff0e7224 */ /* 0x000fe200078e000f */
[----:B------:R-:W-:Y:S01]  /*32e0*/  ISETP.GE.AND P1, PT, R7, RZ, PT ;  /* 0x000000ff0700720c */ /* 0x000fe20003f26270 */
[----:B------:R-:W-:Y:S01]  /*32f0*/  @!P4 IMAD.IADD R10, R10, 0x1, -R3 ;  /* 0x000000010a0ac824 */ /* 0x000fe200078e0a03 */
[C---:B------:R-:W-:Y:S01]  /*3300*/  ISETP.GT.U32.AND P4, PT, R3.reuse, R5, PT ;  /* 0x000000050300720c */ /* 0x040fe20003f84070 */
[----:B------:R-:W-:Y:S01]  /*3310*/  IMAD R15, R3, R8, R11 ;  /* 0x00000008030f7224 */ /* 0x000fe200078e020b */
[C---:B------:R-:W-:Y:S01]  /*3320*/  IADD3 R7, R28.reuse, 0x47, RZ ;  /* 0x000000471c077810 */ /* 0x040fe20007ffe0ff */
[----:B0-----:R-:W-:Y:S01]  /*3330*/  IMAD.MOV.U32 R17, RZ, RZ, R2 ;  /* 0x000000ffff117224 */ /* 0x001fe200078e0002 */
[----:B------:R-:W-:Y:S01]  /*3340*/  IADD3 R2, R28, 0x46, RZ ;  /* 0x000000461c027810 */ /* 0x000fe20007ffe0ff */
[----:B------:R-:W-:-:S02]  /*3350*/  IMAD.MOV.U32 R19, RZ, RZ, R12 ;  /* 0x000000ffff137224 */ /* 0x000fc400078e000c */
[----:B------:R-:W-:Y:S01]  /*3360*/  @!P6 IMAD.MOV R17, RZ, RZ, -R17 ;  /* 0x000000ffff11e224 */ /* 0x000fe200078e0a11 */
[C---:B------:R-:W-:Y:S01]  /*3370*/  ISETP.GT.U32.AND P6, PT, R3.reuse, R15, PT ;  /* 0x0000000f0300720c */ /* 0x040fe20003fc4070 */
[----:B------:R-:W-:Y:S01]  /*3380*/  @!P0 IMAD.MOV R14, RZ, RZ, -R14 ;  /* 0x000000ffff0e8224 */ /* 0x000fe200078e0a0e */
[----:B------:R-:W-:Y:S01]  /*3390*/  ISETP.GT.U32.AND P0, PT, R3, R10, PT ;  /* 0x0000000a0300720c */ /* 0x000fe20003f04070 */
[----:B------:R-:W-:Y:S01]  /*33a0*/  IMAD.HI.U32 R0, R13, R19, RZ ;  /* 0x000000130d007227 */ /* 0x000fe200078e00ff */
[----:B------:R-:W-:Y:S02]  /*33b0*/  IABS R11, R2 ;  /* 0x00000002000b7213 */ /* 0x000fe40000000000 */
[----:B------:R-:W-:Y:S01]  /*33c0*/  STL [R1+0xe8], R14 ;  /* 0x0000e80e01007387 */ /* 0x000fe20000100800 */
[----:B------:R-:W-:Y:S01]  /*33d0*/  @!P4 IMAD.IADD R5, R5, 0x1, -R3 ;  /* 0x000000010505c824 */ /* 0x000fe200078e0a03 */
[----:B------:R-:W-:Y:S01]  /*33e0*/  ISETP.GE.AND P4, PT, R16, RZ, PT ;  /* 0x000000ff1000720c */ /* 0x000fe20003f86270 */
[----:B------:R-:W-:Y:S01]  /*33f0*/  IMAD.MOV R0, RZ, RZ, -R0 ;  /* 0x000000ffff007224 */ /* 0x000fe200078e0a00 */
[----:B------:R-:W-:Y:S01]  /*3400*/  IABS R16, R16 ;  /* 0x0000001000107213 */ /* 0x000fe20000000000 */
[----:B------:R-:W-:-:S02]  /*3410*/  IMAD.MOV.U32 R12, RZ, RZ, R5 ;  /* 0x000000ffff0c7224 */ /* 0x000fc400078e0005 */
[----:B------:R-:W-:Y:S01]  /*3420*/  @!P6 IMAD.IADD R15, R15, 0x1, -R3 ;  /* 0x000000010f0fe824 */ /* 0x000fe200078e0a03 */
[----:B------:R-:W-:Y:S01]  /*3430*/  ISETP.GE.AND P6, PT, R7, RZ, PT ;  /* 0x000000ff0700720c */ /* 0x000fe20003fc6270 */
[C---:B------:R-:W-:Y:S01]  /*3440*/  IMAD R19, R3.reuse, R0, R19 ;  /* 0x0000000003137224 */ /* 0x040fe200078e0213 */
[----:B------:R-:W-:Y:S01]  /*3450*/  IABS R0, R7 ;  /* 0x0000000700007213 */ /* 0x000fe20000000000 */
[----:B------:R-:W-:Y:S01]  /*3460*/  @!P5 IMAD.MOV R12, RZ, RZ, -R12 ;  /* 0x000000ffff0cd224 */ /* 0x000fe200078e0a0c */
[----:B------:R-:W-:Y:S01]  /*3470*/  ISETP.GT.U32.AND P5, PT, R3, R15, PT ;  /* 0x0000000f0300720c */ /* 0x000fe20003fa4070 */
[----:B------:R-:W-:-:S03]  /*3480*/  IMAD.HI.U32 R8, R13, R16, RZ ;  /* 0x000000100d087227 */ /* 0x000fc600078e00ff */
[----:B------:R0:W-:Y:S01]  /*3490*/  STL [R1+0x94], R12 ;  /* 0x0000940c01007387 */ /* 0x0001e20000100800 */
[----:B------:R-:W-:Y:S01]  /*34a0*/  @!P0 IMAD.IADD R10, R10, 0x1, -R3 ;  /* 0x000000010a0a8824 */ /* 0x000fe200078e0a03 */
[----:B------:R-:W-:Y:S01]  /*34b0*/  ISETP.GT.U32.AND P0, PT, R3, R19, PT ;  /* 0x000000130300720c */ /* 0x000fe20003f04070 */
[----:B------:R-:W-:Y:S02]  /*34c0*/  IMAD.MOV R8, RZ, RZ, -R8 ;  /* 0x000000ffff087224 */ /* 0x000fe400078e0a08 */
[----:B------:R-:W-:-:S04]  /*34d0*/  IMAD.HI.U32 R7, R13, R0, RZ ;  /* 0x000000000d077227 */ /* 0x000fc800078e00ff */
[----:B------:R-:W-:Y:S01]  /*34e0*/  IMAD R16, R3, R8, R16 ;  /* 0x0000000803107224 */ /* 0x000fe200078e0210 */
[C---:B0-----:R-:W-:Y:S01]  /*34f0*/  IADD3 R12, R28.reuse, 0x44, RZ ;  /* 0x000000441c0c7810 */ /* 0x041fe20007ffe0ff */
[--C-:B------:R-:W-:Y:S01]  /*3500*/  @!P5 IMAD.IADD R15, R15, 0x1, -R3.reuse ;  /* 0x000000010f0fd824 */ /* 0x100fe200078e0a03 */
[----:B------:R-:W-:Y:S01]  /*3510*/  IADD3 R8, R28, 0x43, RZ ;  /* 0x000000431c087810 */ /* 0x000fe20007ffe0ff */
[----:B------:R-:W-:Y:S01]  /*3520*/  IMAD.HI.U32 R5, R13, R11, RZ ;  /* 0x0000000b0d057227 */ /* 0x000fe200078e00ff */
[----:B------:R-:W-:Y:S02]  /*3530*/  ISETP.GT.U32.AND P5, PT, R3, R16, PT ;  /* 0x000000100300720c */ /* 0x000fe40003fa4070 */
[----:B------:R-:W-:Y:S01]  /*3540*/  IABS R18, R12 ;  /* 0x0000000c00127213 */ /* 0x000fe20000000000 */
[----:B------:R-:W-:Y:S01]  /*3550*/  @!P0 IMAD.IADD R19, R19, 0x1, -R3 ;  /* 0x0000000113138824 */ /* 0x000fe200078e0a03 */
[----:B------:R-:W-:Y:S01]  /*3560*/  IABS R14, R8 ;  /* 0x00000008000e7213 */ /* 0x000fe20000000000 */
[----:B------:R-:W-:Y:S01]  /*3570*/  @!P2 IMAD.MOV R10, RZ, RZ, -R10 ;  /* 0x000000ffff0aa224 */ /* 0x000fe200078e0a0a */
[----:B------:R-:W-:Y:S01]  /*3580*/  ISETP.GE.AND P2, PT, R2, RZ, PT ;  /* 0x000000ff0200720c */ /* 0x000fe20003f46270 */
[----:B------:R-:W-:Y:S01]  /*3590*/  IMAD.MOV R7, RZ, RZ, -R7 ;  /* 0x000000ffff077224 */ /* 0x000fe200078e0a07 */
[C---:B------:R-:W-:Y:S01]  /*35a0*/  ISETP.GT.U32.AND P0, PT, R3.reuse, R19, PT ;  /* 0x000000130300720c */ /* 0x040fe20003f04070 */
[----:B------:R-:W-:Y:S01]  /*35b0*/  IMAD.MOV R5, RZ, RZ, -R5 ;  /* 0x000000ffff057224 */ /* 0x000fe200078e0a05 */
[----:B------:R0:W-:Y:S01]  /*35c0*/  STL [R1+0xe4], R10 ;  /* 0x0000e40a01007387 */ /* 0x0001e20000100800 */
[----:B------:R-:W-:Y:S01]  /*35d0*/  IMAD.MOV.U32 R20, RZ, RZ, R15 ;  /* 0x000000ffff147224 */ /* 0x000fe200078e000f */
[----:B------:R-:W-:Y:S01]  /*35e0*/  IADD3 R2, R28, 0x42, RZ ;  /* 0x000000421c027810 */ /* 0x000fe20007ffe0ff */
[----:B------:R-:W-:-:S02]  /*35f0*/  IMAD R11, R3, R5, R11 ;  /* 0x00000005030b7224 */ /* 0x000fc400078e020b */
[--C-:B------:R-:W-:Y:S02]  /*3600*/  @!P5 IMAD.IADD R16, R16, 0x1, -R3.reuse ;  /* 0x000000011010d824 */ /* 0x100fe400078e0a03 */
[----:B------:R-:W-:Y:S01]  /*3610*/  @!P3 IMAD.MOV R20, RZ, RZ, -R20 ;  /* 0x000000ffff14b224 */ /* 0x000fe200078e0a14 */
[C---:B------:R-:W-:Y:S01]  /*3620*/  ISETP.GT.U32.AND P3, PT, R3.reuse, R11, PT ;  /* 0x0000000b0300720c */ /* 0x040fe20003f64070 */
[----:B0-----:R-:W-:Y:S01]  /*3630*/  IMAD R10, R3, R7, R0 ;  /* 0x00000007030a7224 */ /* 0x001fe200078e0200 */
[----:B------:R-:W-:Y:S01]  /*3640*/  IADD3 R0, R28, 0x45, RZ ;  /* 0x000000451c007810 */ /* 0x000fe20007ffe0ff */
[----:B------:R-:W-:Y:S01]  /*3650*/  @!P0 IMAD.IADD R19, R19, 0x1, -R3 ;  /* 0x0000000113138824 */ /* 0x000fe200078e0a03 */
[C---:B------:R-:W-:Y:S01]  /*3660*/  ISETP.GT.U32.AND P5, PT, R3.reuse, R16, PT ;  /* 0x000000100300720c */ /* 0x040fe20003fa4070 */
[----:B------:R-:W-:Y:S01]  /*3670*/  STL [R1+0xa8], R20 ;  /* 0x0000a81401007387 */ /* 0x000fe20000100800 */
[----:B------:R-:W-:Y:S01]  /*3680*/  IABS R5, R0 ;  /* 0x0000000000057213 */ /* 0x000fe20000000000 */
[----:B------:R-:W-:Y:S01]  /*3690*/  @!P1 IMAD.MOV R19, RZ, RZ, -R19 ;  /* 0x000000ffff139224 */ /* 0x000fe200078e0a13 */
[----:B------:R-:W-:-:S02]  /*36a0*/  ISETP.GT.U32.AND P0, PT, R3, R10, PT ;  /* 0x0000000a0300720c */ /* 0x000fc40003f04070 */
[----:B------:R-:W-:Y:S01]  /*36b0*/  ISETP.GE.AND P1, PT, R0, RZ, PT ;  /* 0x000000ff0000720c */ /* 0x000fe20003f26270 */
[----:B------:R-:W-:Y:S01]  /*36c0*/  IMAD.HI.U32 R15, R13, R5, RZ ;  /* 0x000000050d0f7227 */ /* 0x000fe200078e00ff */
[----:B------:R-:W-:Y:S01]  /*36d0*/  IABS R7, R2 ;  /* 0x0000000200077213 */ /* 0x000fe20000000000 */
[----:B------:R0:W-:Y:S02]  /*36e0*/  STL [R1+0xe0], R19 ;  /* 0x0000e01301007387 */ /* 0x0001e40000100800 */
[----:B------:R-:W-:Y:S02]  /*36f0*/  IMAD.MOV R15, RZ, RZ, -R15 ;  /* 0x000000ffff0f7224 */ /* 0x000fe400078e0a0f */
[----:B------:R-:W-:Y:S02]  /*3700*/  @!P3 IMAD.IADD R11, R11, 0x1, -R3 ;  /* 0x000000010b0bb824 */ /* 0x000fe400078e0a03 */
[C---:B------:R-:W-:Y:S02]  /*3710*/  IMAD R0, R3.reuse, R15, R5 ;  /* 0x0000000f03007224 */ /* 0x040fe400078e0205 */
[--C-:B------:R-:W-:Y:S01]  /*3720*/  @!P5 IMAD.IADD R16, R16, 0x1, -R3.reuse ;  /* 0x000000011010d824 */ /* 0x100fe200078e0a03 */
[C---:B------:R-:W-:Y:S01]  /*3730*/  ISETP.GT.U32.AND P3, PT, R3.reuse, R11, PT ;  /* 0x0000000b0300720c */ /* 0x040fe20003f64070 */
[----:B------:R-:W-:Y:S01]  /*3740*/  @!P0 IMAD.IADD R10, R10, 0x1, -R3 ;  /* 0x000000010a0a8824 */ /* 0x000fe200078e0a03 */
[----:B------:R-:W-:Y:S01]  /*3750*/  ISETP.GT.U32.AND P5, PT, R3, R0, PT ;  /* 0x000000000300720c */ /* 0x000fe20003fa4070 */
[----:B------:R-:W-:-:S03]  /*3760*/  IMAD.HI.U32 R15, R13, R7, RZ ;  /* 0x000000070d0f7227 */ /* 0x000fc600078e00ff */
[----:B------:R-:W-:Y:S01]  /*3770*/  ISETP.GT.U32.AND P0, PT, R3, R10, PT ;  /* 0x0000000a0300720c */ /* 0x000fe20003f04070 */
[----:B------:R-:W-:Y:S02]  /*3780*/  IMAD.MOV R15, RZ, RZ, -R15 ;  /* 0x000000ffff0f7224 */ /* 0x000fe400078e0a0f */
[----:B0-----:R-:W-:-:S04]  /*3790*/  IMAD.HI.U32 R19, R13, R18, RZ ;  /* 0x000000120d137227 */ /* 0x001fc800078e00ff */
[--C-:B------:R-:W-:Y:S02]  /*37a0*/  @!P3 IMAD.IADD R11, R11, 0x1, -R3.reuse ;  /* 0x000000010b0bb824 */ /* 0x100fe400078e0a03 */
[----:B------:R-:W-:Y:S02]  /*37b0*/  @!P5 IMAD.IADD R0, R0, 0x1, -R3 ;  /* 0x000000010000d824 */ /* 0x000fe400078e0a03 */
[----:B------:R-:W-:-:S03]  /*37c0*/  IMAD.HI.U32 R5, R13, R14, RZ ;  /* 0x0000000e0d057227 */ /* 0x000fc600078e00ff */
[C---:B------:R-:W-:Y:S01]  /*37d0*/  ISETP.GT.U32.AND P5, PT, R3.reuse, R0, PT ;  /* 0x000000000300720c */ /* 0x040fe20003fa4070 */
[----:B------:R-:W-:Y:S02]  /*37e0*/  IMAD.MOV.U32 R20, RZ, RZ, R16 ;  /* 0x000000ffff147224 */ /* 0x000fe400078e0010 */
[C---:B------:R-:W-:Y:S02]  /*37f0*/  IMAD R7, R3.reuse, R15, R7 ;  /* 0x0000000f03077224 */ /* 0x040fe400078e0207 */
[----:B------:R-:W-:Y:S01]  /*3800*/  IMAD.MOV.U32 R16, RZ, RZ, R11 ;  /* 0x000000ffff107224 */ /* 0x000fe200078e000b */
[----:B------:R-:W-:Y:S01]  /*3810*/  IADD3 R11, R28, 0x40, RZ ;  /* 0x000000401c0b7810 */ /* 0x000fe20007ffe0ff */
[----:B------:R-:W-:Y:S02]  /*3820*/  IMAD.MOV R19, RZ, RZ, -R19 ;  /* 0x000000ffff137224 */ /* 0x000fe400078e0a13 */
[----:B------:R-:W-:Y:S02]  /*3830*/  IMAD.MOV R5, RZ, RZ, -R5 ;  /* 0x000000ffff057224 */ /* 0x000fe400078e0a05 */
[----:B------:R-:W-:Y:S01]  /*3840*/  @!P0 IMAD.IADD R10, R10, 0x1, -R3 ;  /* 0x000000010a0a8824 */ /* 0x000fe200078e0a03 */
[----:B------:R-:W-:Y:S01]  /*3850*/  ISETP.GE.AND P0, PT, R12, RZ, PT ;  /* 0x000000ff0c00720c */ /* 0x000fe20003f06270 */
[----:B------:R-:W-:Y:S01]  /*3860*/  @!P2 IMAD.MOV R16, RZ, RZ, -R16 ;  /* 0x000000ffff10a224 */ /* 0x000fe200078e0a10 */
[C---:B------:R-:W-:Y:S01]  /*3870*/  ISETP.GT.U32.AND P2, PT, R3.reuse, R7, PT ;  /* 0x000000070300720c */ /* 0x040fe20003f44070 */
[----:B------:R-:W-:-:S02]  /*3880*/  IMAD R12, R3, R19, R18 ;  /* 0x00000013030c7224 */ /* 0x000fc400078e0212 */
[C---:B------:R-:W-:Y:S01]  /*3890*/  IMAD R14, R3.reuse, R5, R14 ;  /* 0x00000005030e7224 */ /* 0x040fe200078e020e */
[----:B------:R-:W-:Y:S01]  /*38a0*/  IADD3 R5, R28, 0x41, RZ ;  /* 0x000000411c057810 */ /* 0x000fe20007ffe0ff */
[----:B------:R-:W-:Y:S02]  /*38b0*/  IMAD.MOV.U32 R18, RZ, RZ, R10 ;  /* 0x000000ffff127224 */ /* 0x000fe400078e000a */
[----:B------:R-:W-:Y:S01]  /*38c0*/  @!P4 IMAD.MOV R20, RZ, RZ, -R20 ;  /* 0x000000ffff14c224 */ /* 0x000fe200078e0a14 */
[C---:B------:R-:W-:Y:S01]  /*38d0*/  ISETP.GT.U32.AND P4, PT, R3.reuse, R12, PT ;  /* 0x0000000c0300720c */ /* 0x040fe20003f84070 */
[----:B------:R-:W-:Y:S01]  /*38e0*/  @!P6 IMAD.MOV R18, RZ, RZ, -R18 ;  /* 0x000000ffff12e224 */ /* 0x000fe200078e0a12 */
[----:B------:R-:W-:Y:S01]  /*38f0*/  IABS R15, R5 ;  /* 0x00000005000f7213 */ /* 0x000fe20000000000 */
[--C-:B------:R-:W-:Y:S01]  /*3900*/  @!P5 IMAD.IADD R0, R0, 0x1, -R3.reuse ;  /* 0x000000010000d824 */ /* 0x100fe200078e0a03 */
[----:B------:R-:W-:Y:S01]  /*3910*/  ISETP.GT.U32.AND P3, PT, R3, R14, PT ;  /* 0x0000000e0300720c */ /* 0x000fe20003f64070 */
[----:B------:R-:W-:Y:S01]  /*3920*/  STL [R1+0xcc], R20 ;  /* 0x0000cc1401007387 */ /* 0x000fe20000100800 */
[----:B------:R-:W-:Y:S01]  /*3930*/  @!P2 IMAD.IADD R7, R7, 0x1, -R3 ;  /* 0x000000010707a824 */ /* 0x000fe200078e0a03 */
[----:B------:R-:W-:Y:S01]  /*3940*/  ISETP.GE.AND P6, PT, R8, RZ, PT ;  /* 0x000000ff0800720c */ /* 0x000fe20003fc6270 */
[----:B------:R-:W-:Y:S01]  /*3950*/  IMAD.MOV.U32 R10, RZ, RZ, R15 ;  /* 0x000000ffff0a7224 */ /* 0x000fe200078e000f */
[----:B------:R-:W-:Y:S01]  /*3960*/  STL [R1+0xd4], R18 ;  /* 0x0000d41201007387 */ /* 0x000fe20000100800 */
[----:B------:R-:W-:-:S02]  /*3970*/  IABS R15, R11 ;  /* 0x0000000b000f7213 */ /* 0x000fc40000000000 */
[----:B------:R-:W-:Y:S01]  /*3980*/  IMAD.HI.U32 R8, R13, R10, RZ ;  /* 0x0000000a0d087227 */ /* 0x000fe200078e00ff */
[----:B------:R0:W-:Y:S01]  /*3990*/  STL [R1+0xd8], R16 ;  /* 0x0000d81001007387 */ /* 0x0001e20000100800 */
[----:B------:R-:W-:Y:S02]  /*39a0*/  ISETP.GE.AND P5, PT, R2, RZ, PT ;  /* 0x000000ff0200720c */ /* 0x000fe40003fa6270 */
[--C-:B------:R-:W-:Y:S01]  /*39b0*/  @!P4 IMAD.IADD R12, R12, 0x1, -R3.reuse ;  /* 0x000000010c0cc824 */ /* 0x100fe200078e0a03 */
[----:B------:R-:W-:Y:S01]  /*39c0*/  ISETP.GE.AND P4, PT, R5, RZ, PT ;  /* 0x000000ff0500720c */ /* 0x000fe20003f86270 */
[----:B------:R-:W-:Y:S01]  /*39d0*/  IMAD.MOV R8, RZ, RZ, -R8 ;  /* 0x000000ffff087224 */ /* 0x000fe200078e0a08 */
[----:B------:R-:W-:Y:S01]  /*39e0*/  IADD3 R2, R28, 0x3f, RZ ;  /* 0x0000003f1c027810 */ /* 0x000fe20007ffe0ff */
[----:B------:R-:W-:Y:S01]  /*39f0*/  @!P3 IMAD.IADD R14, R14, 0x1, -R3 ;  /* 0x000000010e0eb824 */ /* 0x000fe200078e0a03 */
[C---:B------:R-:W-:Y:S01]  /*3a00*/  ISETP.GT.U32.AND P3, PT, R3.reuse, R12, PT ;  /* 0x0000000c0300720c */ /* 0x040fe20003f64070 */
[C---:B------:R-:W-:Y:S01]  /*3a10*/  IMAD R10, R3.reuse, R8, R10 ;  /* 0x00000008030a7224 */ /* 0x040fe200078e020a */
[----:B------:R-:W-:Y:S01]  /*3a20*/  IADD3 R8, R28, 0x3d, RZ ;  /* 0x0000003d1c087810 */ /* 0x000fe20007ffe0ff */
[----:B0-----:R-:W-:Y:S01]  /*3a30*/  IMAD.MOV.U32 R16, RZ, RZ, R0 ;  /* 0x000000ffff107224 */ /* 0x001fe200078e0000 */
[----:B------:R-:W-:Y:S01]  /*3a40*/  ISETP.GT.U32.AND P2, PT, R3, R14, PT ;  /* 0x0000000e0300720c */ /* 0x000fe20003f44070 */
[----:B------:R-:W-:Y:S01]  /*3a50*/  IMAD.HI.U32 R5, R13, R15, RZ ;  /* 0x0000000f0d057227 */ /* 0x000fe200078e00ff */
[----:B------:R-:W-:-:S02]  /*3a60*/  IABS R18, R8 ;  /* 0x0000000800127213 */ /* 0x000fc40000000000 */
[----:B------:R-:W-:Y:S01]  /*3a70*/  IADD3 R0, R28, 0x3e, RZ ;  /* 0x0000003e1c007810 */ /* 0x000fe20007ffe0ff */
[----:B------:R-:W-:Y:S01]  /*3a80*/  @!P1 IMAD.MOV R16, RZ, RZ, -R16 ;  /* 0x000000ffff109224 */ /* 0x000fe200078e0a10 */
[C---:B------:R-:W-:Y:S01]  /*3a90*/  ISETP.GT.U32.AND P1, PT, R3.reuse, R7, PT ;  /* 0x000000070300720c */ /* 0x040fe20003f24070 */
[----:B------:R-:W-:Y:S02]  /*3aa0*/  IMAD.MOV R5, RZ, RZ, -R5 ;  /* 0x000000ffff057224 */ /* 0x000fe400078e0a05 */
[----:B------:R-:W-:Y:S01]  /*3ab0*/  @!P3 IMAD.IADD R12, R12, 0x1, -R3 ;  /* 0x000000010c0cb824 */ /* 0x000fe200078e0a03 */
[----:B------:R0:W-:Y:S01]  /*3ac0*/  STL [R1+0xdc], R16 ;  /* 0x0000dc1001007387 */ /* 0x0001e20000100800 */
[C---:B------:R-:W-:Y:S01]  /*3ad0*/  IMAD R15, R3.reuse, R5, R15 ;  /* 0x00000005030f7224 */ /* 0x040fe200078e020f */
[----:B------:R-:W-:Y:S01]  /*3ae0*/  IABS R5, R0 ;  /* 0x0000000000057213 */ /* 0x000fe20000000000 */
[----:B------:R-:W-:Y:S01]  /*3af0*/  @!P2 IMAD.IADD R14, R14, 0x1, -R3 ;  /* 0x000000010e0ea824 */ /* 0x000fe200078e0a03 */
[C---:B------:R-:W-:Y:S01]  /*3b00*/  ISETP.GT.U32.AND P3, PT, R3.reuse, R10, PT ;  /* 0x0000000a0300720c */ /* 0x040fe20003f64070 */
[----:B------:R-:W-:Y:S01]  /*3b10*/  IMAD.MOV.U32 R20, RZ, RZ, R12 ;  /* 0x000000ffff147224 */ /* 0x000fe200078e000c */
[----:B------:R-:W-:Y:S01]  /*3b20*/  ISETP.GT.U32.AND P2, PT, R3, R15, PT ;  /* 0x0000000f0300720c */ /* 0x000fe20003f44070 */
[----:B------:R-:W-:Y:S01]  /*3b30*/  IMAD.HI.U32 R19, R13, R5, RZ ;  /* 0x000000050d137227 */ /* 0x000fe200078e00ff */
[----:B0-----:R-:W-:-:S03]  /*3b40*/  IABS R16, R2 ;  /* 0x0000000200107213 */ /* 0x001fc60000000000 */
[----:B------:R-:W-:Y:S01]  /*3b50*/  @!P1 IMAD.IADD R7, R7, 0x1, -R3 ;  /* 0x0000000107079824 */ /* 0x000fe200078e0a03 */
[----:B------:R-:W-:Y:S01]  /*3b60*/  ISETP.GE.AND P1, PT, R11, RZ, PT ;  /* 0x000000ff0b00720c */ /* 0x000fe20003f26270 */
[----:B------:R-:W-:Y:S02]  /*3b70*/  IMAD.MOV.U32 R11, RZ, RZ, R18 ;  /* 0x000000ffff0b7224 */ /* 0x000fe400078e0012 */
[----:B------:R-:W-:-:S04]  /*3b80*/  IMAD.HI.U32 R18, R13, R16, RZ ;  /* 0x000000100d127227 */ /* 0x000fc800078e00ff */
[----:B------:R-:W-:Y:S02]  /*3b90*/  IMAD.MOV R18, RZ, RZ, -R18 ;  /* 0x000000ffff127224 */ /* 0x000fe400078e0a12 */
[----:B------:R-:W-:Y:S02]  /*3ba0*/  IMAD.MOV R12, RZ, RZ, -R19 ;  /* 0x000000ffff0c7224 */ /* 0x000fe400078e0a13 */
[C---:B------:R-:W-:Y:S01]  /*3bb0*/  IMAD R16, R3.reuse, R18, R16 ;  /* 0x0000001203107224 */ /* 0x040fe200078e0210 */
[----:B------:R-:W-:Y:S01]  /*3bc0*/  IADD3 R18, R28, 0x3c, RZ ;  /* 0x0000003c1c127810 */ /* 0x000fe20007ffe0ff */
[C---:B------:R-:W-:Y:S02]  /*3bd0*/  IMAD R5, R3.reuse, R12, R5 ;  /* 0x0000000c03057224 */ /* 0x040fe400078e0205 */
[----:B------:R-:W-:Y:S01]  /*3be0*/  @!P6 IMAD.MOV R14, RZ, RZ, -R14 ;  /* 0x000000ffff0ee224 */ /* 0x000fe200078e0a0e */
[C---:B------:R-:W-:Y:S01]  /*3bf0*/  ISETP.GT.U32.AND P6, PT, R3.reuse, R16, PT ;  /* 0x000000100300720c */ /* 0x040fe20003fc4070 */
[----:B------:R-:W-:Y:S01]  /*3c00*/  @!P3 IMAD.IADD R10, R10, 0x1, -R3 ;  /* 0x000000010a0ab824 */ /* 0x000fe200078e0a03 */
[----:B------:R-:W-:Y:S01]  /*3c10*/  ISETP.GE.AND P3, PT, R2, RZ, PT ;  /* 0x000000ff0200720c */ /* 0x000fe20003f66270 */
[----:B------:R-:W-:Y:S01]  /*3c20*/  @!P5 IMAD.MOV R7, RZ, RZ, -R7 ;  /* 0x000000ffff07d224 */ /* 0x000fe200078e0a07 */
[----:B------:R-:W-:Y:S01]  /*3c30*/  ISETP.GT.U32.AND P5, PT, R3, R5, PT ;  /* 0x000000050300720c */ /* 0x000fe20003fa4070 */
[----:B------:R-:W-:-:S04]  /*3c40*/  IMAD.HI.U32 R2, R13, R11, RZ ;  /* 0x0000000b0d027227 */ /* 0x000fc800078e00ff */
[--C-:B------:R-:W-:Y:S01]  /*3c50*/  @!P2 IMAD.IADD R15, R15, 0x1, -R3.reuse ;  /* 0x000000010f0fa824 */ /* 0x100fe200078e0a03 */
[C---:B------:R-:W-:Y:S01]  /*3c60*/  ISETP.GT.U32.AND P2, PT, R3.reuse, R10, PT ;  /* 0x0000000a0300720c */ /* 0x040fe20003f44070 */
[----:B------:R-:W-:Y:S02]  /*3c70*/  IMAD.MOV R2, RZ, RZ, -R2 ;  /* 0x000000ffff027224 */ /* 0x000fe400078e0a02 */
[----:B------:R-:W-:Y:S01]  /*3c80*/  @!P6 IMAD.IADD R16, R16, 0x1, -R3 ;  /* 0x000000011010e824 */ /* 0x000fe200078e0a03 */
[----:B------:R-:W-:Y:S01]  /*3c90*/  ISETP.GE.AND P6, PT, R8, RZ, PT ;  /* 0x000000ff0800720c */ /* 0x000fe20003fc6270 */
[C---:B------:R-:W-:Y:S01]  /*3ca0*/  IMAD R11, R3.reuse, R2, R11 ;  /* 0x00000002030b7224 */ /* 0x040fe200078e020b */
[----:B------:R-:W-:Y:S01]  /*3cb0*/  IABS R2, R18 ;  /* 0x0000001200027213 */ /* 0x000fe20000000000 */
[----:B------:R-:W-:Y:S01]  /*3cc0*/  @!P0 IMAD.MOV R20, RZ, RZ, -R20 ;  /* 0x000000ffff148224 */ /* 0x000fe200078e0a14 */
[----:B------:R-:W-:Y:S01]  /*3cd0*/  ISETP.GT.U32.AND P0, PT, R3, R15, PT ;  /* 0x0000000f0300720c */ /* 0x000fe20003f04070 */
[----:B------:R-:W-:Y:S01]  /*3ce0*/  @!P5 IMAD.IADD R5, R5, 0x1, -R3 ;  /* 0x000000010505d824 */ /* 0x000fe200078e0a03 */
[----:B------:R-:W-:Y:S01]  /*3cf0*/  ISETP.GT.U32.AND P5, PT, R3, R16, PT ;  /* 0x000000100300720c */ /* 0x000fe20003fa4070 */
[----:B------:R-:W-:Y:S01]  /*3d00*/  IMAD.HI.U32 R12, R13, R2, RZ ;  /* 0x000000020d0c7227 */ /* 0x000fe200078e00ff */
[----:B------:R0:W-:Y:S01]  /*3d10*/  STL [R1+0xd0], R20 ;  /* 0x0000d01401007387 */ /* 0x0001e20000100800 */
[----:B------:R-:W-:-:S02]  /*3d20*/  IADD3 R8, R28, 0x3a, RZ ;  /* 0x0000003a1c087810 */ /* 0x000fc40007ffe0ff */
[--C-:B------:R-:W-:Y:S01]  /*3d30*/  @!P2 IMAD.IADD R10, R10, 0x1, -R3.reuse ;  /* 0x000000010a0aa824 */ /* 0x100fe200078e0a03 */
[----:B------:R-:W-:Y:S01]  /*3d40*/  ISETP.GE.AND P2, PT, R0, RZ, PT ;  /* 0x000000ff0000720c */ /* 0x000fe20003f46270 */
[----:B------:R-:W-:Y:S01]  /*3d50*/  IMAD.MOV R12, RZ, RZ, -R12 ;  /* 0x000000ffff0c7224 */ /* 0x000fe200078e0a0c */
[----:B------:R-:W-:Y:S01]  /*3d60*/  IADD3 R0, R28, 0x3b, RZ ;  /* 0x0000003b1c007810 */ /* 0x000fe20007ffe0ff */
[----:B------:R1:W-:Y:S02]  /*3d70*/  STL [R1+0xc0], R14 ;  /* 0x0000c00e01007387 */ /* 0x0003e40000100800 */
[----:B------:R-:W-:Y:S01]  /*3d80*/  IMAD R2, R3, R12, R2 ;  /* 0x0000000c03027224 */ /* 0x000fe200078e0202 */
[----:B0-----:R-:W-:Y:S01]  /*3d90*/  IABS R20, R8 ;  /* 0x0000000800147213 */ /* 0x001fe20000000000 */
[----:B------:R0:W-:Y:S01]  /*3da0*/  STL [R1+0xc4], R7 ;  /* 0x0000c40701007387 */ /* 0x0001e20000100800 */
[--C-:B------:R-:W-:Y:S01]  /*3db0*/  @!P0 IMAD.IADD R15, R15, 0x1, -R3.reuse ;  /* 0x000000010f0f8824 */ /* 0x100fe200078e0a03 */
[C---:B------:R-:W-:Y:S01]  /*3dc0*/  ISETP.GT.U32.AND P0, PT, R3.reuse, R11, PT ;  /* 0x0000000b0300720c */ /* 0x040fe20003f04070 */
[----:B------:R-:W-:Y:S01]  /*3dd0*/  @!P5 IMAD.IADD R16, R16, 0x1, -R3 ;  /* 0x000000011010d824 */ /* 0x000fe200078e0a03 */
[----:B------:R-:W-:Y:S01]  /*3de0*/  ISETP.GT.U32.AND P5, PT, R3, R2, PT ;  /* 0x000000020300720c */ /* 0x000fe20003fa4070 */
[----:B------:R-:W-:Y:S01]  /*3df0*/  IMAD.HI.U32 R21, R13, R20, RZ ;  /* 0x000000140d157227 */ /* 0x000fe200078e00ff */
[----:B------:R-:W-:-:S03]  /*3e00*/  IADD3 R12, R28, 0x39, RZ ;  /* 0x000000391c0c7810 */ /* 0x000fc60007ffe0ff */
[----:B-1----:R-:W-:Y:S01]  /*3e10*/  IMAD.MOV.U32 R14, RZ, RZ, R10 ;  /* 0x000000ffff0e7224 */ /* 0x002fe200078e000a */
[----:B0-----:R-:W-:Y:S01]  /*3e20*/  IABS R7, R0 ;  /* 0x0000000000077213 */ /* 0x001fe20000000000 */
[----:B------:R-:W-:Y:S02]  /*3e30*/  @!P1 IMAD.MOV R15, RZ, RZ, -R15 ;  /* 0x000000ffff0f9224 */ /* 0x000fe400078e0a0f */
[----:B------:R-:W-:Y:S01]  /*3e40*/  @!P4 IMAD.MOV R14, RZ, RZ, -R14 ;  /* 0x000000ffff0ec224 */ /* 0x000fe200078e0a0e */
[----:B------:R-:W-:Y:S01]  /*3e50*/  ISETP.GT.U32.AND P4, PT, R3, R5, PT ;  /* 0x000000050300720c */ /* 0x000fe20003f84070 */
[----:B------:R-:W-:-:S03]  /*3e60*/  IMAD.HI.U32 R10, R13, R7, RZ ;  /* 0x000000070d0a7227 */ /* 0x000fc600078e00ff */
[----:B------:R0:W-:Y:S01]  /*3e70*/  STL [R1+0xc8], R14 ;  /* 0x0000c80e01007387 */ /* 0x0001e20000100800 */
[----:B------:R-:W-:Y:S02]  /*3e80*/  IMAD.MOV R10, RZ, RZ, -R10 ;  /* 0x000000ffff0a7224 */ /* 0x000fe400078e0a0a */
[----:B------:R-:W-:Y:S01]  /*3e90*/  @!P0 IMAD.IADD R11, R11, 0x1, -R3 ;  /* 0x000000010b0b8824 */ /* 0x000fe200078e0a03 */
[----:B------:R-:W-:Y:S01]  /*3ea0*/  STL [R1+0xbc], R15 ;  /* 0x0000bc0f01007387 */ /* 0x000fe20000100800 */
[C---:B------:R-:W-:Y:S01]  /*3eb0*/  IMAD R7, R3.reuse, R10, R7 ;  /* 0x0000000a03077224 */ /* 0x040fe200078e0207 */
[----:B------:R-:W-:Y:S01]  /*3ec0*/  IABS R10, R12 ;  /* 0x0000000c000a7213 */ /* 0x000fe20000000000 */
[--C-:B------:R-:W-:Y:S01]  /*3ed0*/  @!P5 IMAD.IADD R2, R2, 0x1, -R3.reuse ;  /* 0x000000010202d824 */ /* 0x100fe200078e0a03 */
[----:B------:R-:W-:Y:S01]  /*3ee0*/  ISETP.GT.U32.AND P0, PT, R3, R11, PT ;  /* 0x0000000b0300720c */ /* 0x000fe20003f04070 */
[----:B------:R-:W-:Y:S01]  /*3ef0*/  @!P4 IMAD.IADD R5, R5, 0x1, -R3 ;  /* 0x000000010505c824 */ /* 0x000fe200078e0a03 */
[C---:B------:R-:W-:Y:S01]  /*3f00*/  ISETP.GT.U32.AND P4, PT, R3.reuse, R7, PT ;  /* 0x000000070300720c */ /* 0x040fe20003f84070 */
[----:B------:R-:W-:Y:S01]  /*3f10*/  IMAD.MOV R21, RZ, RZ, -R21 ;  /* 0x000000ffff157224 */ /* 0x000fe200078e0a15 */
[----:B------:R-:W-:Y:S01]  /*3f20*/  ISETP.GT.U32.AND P1, PT, R3, R2, PT ;  /* 0x000000020300720c */ /* 0x000fe20003f24070 */
[----:B------:R-:W-:Y:S01]  /*3f30*/  IMAD.HI.U32 R19, R13, R10, RZ ;  /* 0x0000000a0d137227 */ /* 0x000fe200078e00ff */
[----:B------:R-:W-:-:S02]  /*3f40*/  ISETP.GE.AND P5, PT, R0, RZ, PT ;  /* 0x000000ff0000720c */ /* 0x000fc40003fa6270 */
[----:B0-----:R-:W-:Y:S01]  /*3f50*/  IADD3 R14, R28, 0x38, RZ ;  /* 0x000000381c0e7810 */ /* 0x001fe20007ffe0ff */
[----:B------:R-:W-:Y:S02]  /*3f60*/  IMAD R0, R3, R21, R20 ;  /* 0x0000001503007224 */ /* 0x000fe400078e0214 */
[----:B------:R-:W-:Y:S02]  /*3f70*/  IMAD.MOV R19, RZ, RZ, -R19 ;  /* 0x000000ffff137224 */ /* 0x000fe400078e0a13 */
[----:B------:R-:W-:Y:S02]  /*3f80*/  IMAD.MOV.U32 R23, RZ, RZ, R16 ;  /* 0x000000ffff177224 */ /* 0x000fe400078e0010 */
[----:B------:R-:W-:Y:S01]  /*3f90*/  @!P2 IMAD.MOV R5, RZ, RZ, -R5 ;  /* 0x000000ffff05a224 */ /* 0x000fe200078e0a05 */
[----:B------:R-:W-:Y:S01]  /*3fa0*/  ISETP.GE.AND P2, PT, R8, RZ, PT ;  /* 0x000000ff0800720c */ /* 0x000fe20003f46270 */
[----:B------:R-:W-:Y:S02]  /*3fb0*/  @!P4 IMAD.IADD R7, R7, 0x1, -R3 ;  /* 0x000000010707c824 */ /* 0x000fe400078e0a03 */
[----:B------:R-:W-:Y:S01]  /*3fc0*/  @!P3 IMAD.MOV R23, RZ, RZ, -R23 ;  /* 0x000000ffff17b224 */ /* 0x000fe200078e0a17 */
[C---:B------:R-:W-:Y:S01]  /*3fd0*/  ISETP.GT.U32.AND P3, PT, R3.reuse, R0, PT ;  /* 0x000000000300720c */ /* 0x040fe20003f64070 */
[C---:B------:R-:W-:Y:S01]  /*3fe0*/  IMAD R8, R3.reuse, R19, R10 ;  /* 0x0000001303087224 */ /* 0x040fe200078e020a */
[----:B------:R-:W-:Y:S01]  /*3ff0*/  ISETP.GT.U32.AND P4, PT, R3, R7, PT ;  /* 0x000000070300720c */ /* 0x000fe20003f84070 */
[--C-:B------:R-:W-:Y:S01]  /*4000*/  @!P0 IMAD.IADD R11, R11, 0x1, -R3.reuse ;  /* 0x000000010b0b8824 */ /* 0x100fe200078e0a03 */
[----:B------:R-:W-:Y:S01]  /*4010*/  ISETP.GE.AND P0, PT, R18, RZ, PT ;  /* 0x000000ff1200720c */ /* 0x000fe20003f06270 */
[----:B------:R-:W-:Y:S01]  /*4020*/  @!P1 IMAD.IADD R2, R2, 0x1, -R3 ;  /* 0x0000000102029824 */ /* 0x000fe200078e0a03 */
[----:B------:R-:W-:Y:S01]  /*4030*/  IABS R18, R14 ;  /* 0x0000000e00127213 */ /* 0x000fe20000000000 */
[----:B------:R-:W-:Y:S01]  /*4040*/  STL [R1+0xb8], R23 ;  /* 0x0000b81701007387 */ /* 0x000fe20000100800 */
[----:B------:R-:W-:Y:S01]  /*4050*/  ISETP.GT.U32.AND P1, PT, R3, R8, PT ;  /* 0x000000080300720c */ /* 0x000fe20003f24070 */
[----:B------:R-:W-:Y:S01]  /*4060*/  IMAD.MOV.U32 R16, RZ, RZ, R2 ;  /* 0x000000ffff107224 */ /* 0x000fe200078e0002 */
[----:B------:R-:W-:Y:S01]  /*4070*/  IADD3 R10, R28, 0x37, RZ ;  /* 0x000000371c0a7810 */ /* 0x000fe20007ffe0ff */
[----:B------:R0:W-:Y:S01]  /*4080*/  STL [R1+0xb0], R5 ;  /* 0x0000b00501007387 */ /* 0x0001e20000100800 */
[----:B------:R-:W-:Y:S01]  /*4090*/  @!P6 IMAD.MOV R11, RZ, RZ, -R11 ;  /* 0x000000ffff0be224 */ /* 0x000fe200078e0a0b */
[----:B------:R-:W-:Y:S01]  /*40a0*/  ISETP.GE.AND P6, PT, R12, RZ, PT ;  /* 0x000000ff0c00720c */ /* 0x000fe20003fc6270 */
[--C-:B------:R-:W-:Y:S01]  /*40b0*/  @!P3 IMAD.IADD R0, R0, 0x1, -R3.reuse ;  /* 0x000000010000b824 */ /* 0x100fe200078e0a03 */
[----:B------:R-:W-:Y:S01]  /*40c0*/  IABS R20, R10 ;  /* 0x0000000a00147213 */ /* 0x000fe20000000000 */
[----:B------:R-:W-:Y:S01]  /*40d0*/  @!P4 IMAD.IADD R7, R7, 0x1, -R3 ;  /* 0x000000010707c824 */ /* 0x000fe200078e0a03 */
[----:B------:R1:W-:Y:S01]  /*40e0*/  STL [R1+0xac], R11 ;  /* 0x0000ac0b01007387 */ /* 0x0003e20000100800 */
[----:B------:R-:W-:Y:S01]  /*40f0*/  @!P0 IMAD.MOV R16, RZ, RZ, -R16 ;  /* 0x000000ffff108224 */ /* 0x000fe200078e0a10 */
[----:B------:R-:W-:Y:S01]  /*4100*/  ISETP.GE.AND P3, PT, R10, RZ, PT ;  /* 0x000000ff0a00720c */ /* 0x000fe20003f66270 */
[----:B------:R-:W-:Y:S01]  /*4110*/  @!P5 IMAD.MOV R7, RZ, RZ, -R7 ;  /* 0x000000ffff07d224 */ /* 0x000fe200078e0a07 */
[----:B------:R-:W-:Y:S01]  /*4120*/  IADD3 R10, R28, 0x35, RZ ;  /* 0x000000351c0a7810 */ /* 0x000fe20007ffe0ff */
[----:B0-----:R-:W-:Y:S01]  /*4130*/  IMAD.HI.U32 R5, R13, R18, RZ ;  /* 0x000000120d057227 */ /* 0x001fe200078e00ff */
[----:B------:R-:W-:Y:S01]  /*4140*/  STL [R1+0xa4], R16 ;  /* 0x0000a41001007387 */ /* 0x000fe20000100800 */
[----:B------:R-:W-:-:S02]  /*4150*/  ISETP.GE.AND P4, PT, R14, RZ, PT ;  /* 0x000000ff0e00720c */ /* 0x000fc40003f86270 */
[----:B------:R-:W-:Y:S01]  /*4160*/  IMAD.MOV R5, RZ, RZ, -R5 ;  /* 0x000000ffff057224 */ /* 0x000fe200078e0a05 */
[----:B-1----:R-:W-:Y:S01]  /*4170*/  IADD3 R11, R28, 0x36, RZ ;  /* 0x000000361c0b7810 */ /* 0x002fe20007ffe0ff */
[----:B------:R-:W-:Y:S01]  /*4180*/  @!P1 IMAD.IADD R8, R8, 0x1, -R3 ;  /* 0x0000000108089824 */ /* 0x000fe200078e0a03 */
[C---:B------:R-:W-:Y:S01]  /*4190*/  ISETP.GT.U32.AND P1, PT, R3.reuse, R0, PT ;  /* 0x000000000300720c */ /* 0x040fe20003f24070 */
[----:B------:R-:W-:Y:S01]  /*41a0*/  IMAD R21, R3, R5, R18 ;  /* 0x0000000503157224 */ /* 0x000fe200078e0212 */
[----:B------:R-:W-:Y:S01]  /*41b0*/  IABS R15, R11 ;  /* 0x0000000b000f7213 */ /* 0x000fe20000000000 */
[----:B------:R-:W-:Y:S01]  /*41c0*/  IMAD.HI.U32 R2, R13, R20, RZ ;  /* 0x000000140d027227 */ /* 0x000fe200078e00ff */
[C---:B------:R-:W-:Y:S01]  /*41d0*/  ISETP.GT.U32.AND P0, PT, R3.reuse, R8, PT ;  /* 0x000000080300720c */ /* 0x040fe20003f04070 */
[----:B------:R0:W-:Y:S01]  /*41e0*/  STL [R1+0xa0], R7 ;  /* 0x0000a00701007387 */ /* 0x0001e20000100800 */
[----:B------:R-:W-:Y:S01]  /*41f0*/  ISETP.GT.U32.AND P5, PT, R3, R21, PT ;  /* 0x000000150300720c */ /* 0x000fe20003fa4070 */
[----:B------:R-:W-:Y:S01]  /*4200*/  IMAD.MOV R2, RZ, RZ, -R2 ;  /* 0x000000ffff027224 */ /* 0x000fe200078e0a02 */
[----:B------:R-:W-:-:S02]  /*4210*/  IABS R19, R10 ;  /* 0x0000000a00137213 */ /* 0x000fc40000000000 */
[C---:B------:R-:W-:Y:S01]  /*4220*/  IADD3 R5, R28.reuse, 0x34, RZ ;  /* 0x000000341c057810 */ /* 0x040fe20007ffe0ff */
[----:B------:R-:W-:Y:S01]  /*4230*/  IMAD R20, R3, R2, R20 ;  /* 0x0000000203147224 */ /* 0x000fe200078e0214 */
[----:B------:R-:W-:Y:S01]  /*4240*/  IADD3 R14, R28, 0x30, RZ ;  /* 0x000000301c0e7810 */ /* 0x000fe20007ffe0ff */
[----:B------:R-:W-:Y:S01]  /*4250*/  @!P1 IMAD.IADD R0, R0, 0x1, -R3 ;  /* 0x0000000100009824 */ /* 0x000fe200078e0a03 */
[----:B------:R-:W-:Y:S01]  /*4260*/  IABS R18, R5 ;  /* 0x0000000500127213 */ /* 0x000fe20000000000 */
[----:B------:R-:W-:Y:S01]  /*4270*/  IMAD.HI.U32 R2, R13, R15, RZ ;  /* 0x0000000f0d027227 */ /* 0x000fe200078e00ff */
[----:B------:R-:W-:-:S03]  /*4280*/  ISETP.GT.U32.AND P1, PT, R3, R20, PT ;  /* 0x000000140300720c */ /* 0x000fc60003f24070 */
[--C-:B------:R-:W-:Y:S01]  /*4290*/  @!P5 IMAD.IADD R21, R21, 0x1, -R3.reuse ;  /* 0x000000011515d824 */ /* 0x100fe200078e0a03 */
[----:B------:R-:W-:Y:S01]  /*42a0*/  ISETP.GE.AND P5, PT, R10, RZ, PT ;  /* 0x000000ff0a00720c */ /* 0x000fe20003fa6270 */
[----:B------:R-:W-:Y:S01]  /*42b0*/  IMAD.MOV.U32 R12, RZ, RZ, R0 ;  /* 0x000000ffff0c7224 */ /* 0x000fe200078e0000 */
[----:B------:R-:W-:Y:S01]  /*42c0*/  IADD3 R10, R28, 0x33, RZ ;  /* 0x000000331c0a7810 */ /* 0x000fe20007ffe0ff */
[----:B------:R-:W-:Y:S01]  /*42d0*/  @!P0 IMAD.IADD R8, R8, 0x1, -R3 ;  /* 0x0000000108088824 */ /* 0x000fe200078e0a03 */
[----:B------:R-:W-:Y:S01]  /*42e0*/  ISETP.GE.AND P0, PT, R11, RZ, PT ;  /* 0x000000ff0b00720c */ /* 0x000fe20003f06270 */
[----:B------:R-:W-:Y:S01]  /*42f0*/  @!P2 IMAD.MOV R12, RZ, RZ, -R12 ;  /* 0x000000ffff0ca224 */ /* 0x000fe200078e0a0c */
[----:B------:R-:W-:Y:S01]  /*4300*/  ISETP.GT.U32.AND P2, PT, R3, R21, PT ;  /* 0x000000150300720c */ /* 0x000fe20003f44070 */
[----:B0-----:R-:W-:-:S03]  /*4310*/  IMAD.HI.U32 R7, R13, R19, RZ ;  /* 0x000000130d077227 */ /* 0x001fc600078e00ff */
[----:B------:R0:W-:Y:S01]  /*4320*/  STL [R1+0x98], R12 ;  /* 0x0000980c01007387 */ /* 0x0001e20000100800 */
[----:B------:R-:W-:Y:S02]  /*4330*/  IMAD.MOV R11, RZ, RZ, -R2 ;  /* 0x000000ffff0b7224 */ /* 0x000fe400078e0a02 */
[----:B------:R-:W-:Y:S02]  /*4340*/  IMAD.MOV R7, RZ, RZ, -R7 ;  /* 0x000000ffff077224 */ /* 0x000fe400078e0a07 */
[C---:B------:R-:W-:Y:S01]  /*4350*/  IMAD R15, R3.reuse, R11, R15 ;  /* 0x0000000b030f7224 */ /* 0x040fe200078e020f */
[----:B------:R-:W-:Y:S01]  /*4360*/  IADD3 R11, R28, 0x31, RZ ;  /* 0x000000311c0b7810 */ /* 0x000fe20007ffe0ff */
[----:B------:R-:W-:Y:S02]  /*4370*/  IMAD.MOV.U32 R0, RZ, RZ, R8 ;  /* 0x000000ffff007224 */ /* 0x000fe400078e0008 */
[C---:B------:R-:W-:Y:S01]  /*4380*/  IMAD R19, R3.reuse, R7, R19 ;  /* 0x0000000703137224 */ /* 0x040fe200078e0213 */
[----:B0-----:R-:W-:Y:S01]  /*4390*/  IABS R12, R10 ;  /* 0x0000000a000c7213 */ /* 0x001fe20000000000 */
[----:B------:R-:W-:Y:S01]  /*43a0*/  @!P6 IMAD.MOV R0, RZ, RZ, -R0 ;  /* 0x000000ffff00e224 */ /* 0x000fe200078e0a00 */
[----:B------:R-:W-:Y:S01]  /*43b0*/  ISETP.GT.U32.AND P6, PT, R3, R15, PT ;  /* 0x0000000f0300720c */ /* 0x000fe20003fc4070 */
[--C-:B------:R-:W-:Y:S01]  /*43c0*/  @!P1 IMAD.IADD R20, R20, 0x1, -R3.reuse ;  /* 0x0000000114149824 */ /* 0x100fe200078e0a03 */
[----:B------:R-:W-:Y:S01]  /*43d0*/  IABS R8, R11 ;  /* 0x0000000b00087213 */ /* 0x000fe20000000000 */
[----:B------:R-:W-:Y:S01]  /*43e0*/  @!P2 IMAD.IADD R21, R21, 0x1, -R3 ;  /* 0x000000011515a824 */ /* 0x000fe200078e0a03 */
[----:B------:R-:W-:Y:S01]  /*43f0*/  ISETP.GT.U32.AND P2, PT, R3, R19, PT ;  /* 0x000000130300720c */ /* 0x000fe20003f44070 */
[----:B------:R-:W-:Y:S01]  /*4400*/  IMAD.HI.U32 R2, R13, R18, RZ ;  /* 0x000000120d027227 */ /* 0x000fe200078e00ff */
[----:B------:R-:W-:Y:S01]  /*4410*/  ISETP.GT.U32.AND P1, PT, R3, R20, PT ;  /* 0x000000140300720c */ /* 0x000fe20003f24070 */
[----:B------:R0:W-:Y:S01]  /*4420*/  STL [R1+0x9c], R0 ;  /* 0x00009c0001007387 */ /* 0x0001e20000100800 */
[----:B------:R-:W-:Y:S01]  /*4430*/  IABS R7, R14 ;  /* 0x0000000e00077213 */ /* 0x000fe20000000000 */
[----:B------:R-:W-:-:S02]  /*4440*/  IMAD.MOV R2, RZ, RZ, -R2 ;  /* 0x000000ffff027224 */ /* 0x000fc400078e0a02 */
[----:B------:R-:W-:Y:S01]  /*4450*/  IMAD.MOV.U32 R24, RZ, RZ, R21 ;  /* 0x000000ffff187224 */ /* 0x000fe200078e0015 */
[C---:B------:R-:W-:Y:S01]  /*4460*/  IADD3 R21, R28.reuse, 0x29, RZ ;  /* 0x000000291c157810 */ /* 0x040fe20007ffe0ff */
[----:B------:R-:W-:Y:S01]  /*4470*/  IMAD R18, R3, R2, R18 ;  /* 0x0000000203127224 */ /* 0x000fe200078e0212 */
[----:B------:R-:W-:Y:S01]  /*4480*/  IADD3 R2, R28, 0x32, RZ ;  /* 0x000000321c027810 */ /* 0x000fe20007ffe0ff */
[--C-:B------:R-:W-:Y:S01]  /*4490*/  @!P6 IMAD.IADD R15, R15, 0x1, -R3.reuse ;  /* 0x000000010f0fe824 */ /* 0x100fe200078e0a03 */
[----:B------:R-:W-:Y:S01]  /*44a0*/  ISETP.GE.AND P6, PT, R5, RZ, PT ;  /* 0x000000ff0500720c */ /* 0x000fe20003fc6270 */
[--C-:B------:R-:W-:Y:S01]  /*44b0*/  @!P2 IMAD.IADD R19, R19, 0x1, -R3.reuse ;  /* 0x000000011313a824 */ /* 0x100fe200078e0a03 */
[----:B0-----:R-:W-:Y:S01]  /*44c0*/  IABS R0, R2 ;  /* 0x0000000200007213 */ /* 0x001fe20000000000 */
[----:B------:R-:W-:Y:S01]  /*44d0*/  @!P1 IMAD.IADD R20, R20, 0x1, -R3 ;  /* 0x0000000114149824 */ /* 0x000fe200078e0a03 */
[----:B------:R-:W-:Y:S01]  /*44e0*/  ISETP.GT.U32.AND P2, PT, R3, R15, PT ;  /* 0x0000000f0300720c */ /* 0x000fe20003f44070 */
[----:B------:R-:W-:Y:S01]  /*44f0*/  IMAD.HI.U32 R16, R13, R12, RZ ;  /* 0x0000000c0d107227 */ /* 0x000fe200078e00ff */
[----:B------:R-:W-:-:S03]  /*4500*/  ISETP.GT.U32.AND P1, PT, R3, R18, PT ;  /* 0x000000120300720c */ /* 0x000fc60003f24070 */
[----:B------:R-:W-:Y:S01]  /*4510*/  @!P4 IMAD.MOV R24, RZ, RZ, -R24 ;  /* 0x000000ffff18c224 */ /* 0x000fe200078e0a18 */
[----:B------:R-:W-:Y:S01]  /*4520*/  ISETP.GT.U32.AND P4, PT, R3, R19, PT ;  /* 0x000000130300720c */ /* 0x000fe20003f84070 */
[----:B------:R-:W-:-:S03]  /*4530*/  IMAD.HI.U32 R5, R13, R0, RZ ;  /* 0x000000000d057227 */ /* 0x000fc600078e00ff */
[----:B------:R-:W-:Y:S01]  /*4540*/  STL [R1+0x58], R24 ;  /* 0x0000581801007387 */ /* 0x000fe20000100800 */
[----:B------:R-:W-:Y:S02]  /*4550*/  IMAD.MOV R16, RZ, RZ, -R16 ;  /* 0x000000ffff107224 */ /* 0x000fe400078e0a10 */
[----:B------:R-:W-:Y:S02]  /*4560*/  IMAD.MOV R5, RZ, RZ, -R5 ;  /* 0x000000ffff057224 */ /* 0x000fe400078e0a05 */
[----:B------:R-:W-:Y:S02]  /*4570*/  IMAD.MOV.U32 R23, RZ, RZ, R20 ;  /* 0x000000ffff177224 */ /* 0x000fe400078e0014 */
[C---:B------:R-:W-:Y:S02]  /*4580*/  IMAD R12, R3.reuse, R16, R12 ;  /* 0x00000010030c7224 */ /* 0x040fe400078e020c */
[----:B------:R-:W-:Y:S01]  /*4590*/  @!P3 IMAD.MOV R23, RZ, RZ, -R23 ;  /* 0x000000ffff17b224 */ /* 0x000fe200078e0a17 */
[----:B------:R-:W-:Y:S01]  /*45a0*/  ISETP.GE.AND P3, PT, R10, RZ, PT ;  /* 0x000000ff0a00720c */ /* 0x000fe20003f66270 */
[----:B------:R-:W-:Y:S01]  /*45b0*/  IMAD R0, R3, R5, R0 ;  /* 0x0000000503007224 */ /* 0x000fe200078e0200 */
[----:B------:R-:W-:Y:S01]  /*45c0*/  IADD3 R5, R28, 0x2f, RZ ;  /* 0x0000002f1c057810 */ /* 0x000fe20007ffe0ff */
[--C-:B------:R-:W-:Y:S01]  /*45d0*/  @!P2 IMAD.IADD R15, R15, 0x1, -R3.reuse ;  /* 0x000000010f0fa824 */ /* 0x100fe200078e0a03 */
[----:B------:R-:W-:Y:S01]  /*45e0*/  ISETP.GT.U32.AND P2, PT, R3, R12, PT ;  /* 0x0000000c0300720c */ /* 0x000fe20003f44070 */
[----:B------:R-:W-:Y:S01]  /*45f0*/  @!P1 IMAD.IADD R18, R18, 0x1, -R3 ;  /* 0x0000000112129824 */ /* 0x000fe200078e0a03 */
[----:B------:R-:W-:Y:S01]  /*4600*/  STL [R1+0x68], R23 ;  /* 0x0000681701007387 */ /* 0x000fe20000100800 */
[----:B------:R-:W-:-:S03]  /*4610*/  IMAD.HI.U32 R16, R13, R8, RZ ;  /* 0x000000080d107227 */ /* 0x000fc600078e00ff */
[----:B------:R-:W-:Y:S01]  /*4620*/  ISETP.GT.U32.AND P1, PT, R3, R18, PT ;  /* 0x000000120300720c */ /* 0x000fe20003f24070 */
[----:B------:R-:W-:-:S04]  /*4630*/  IMAD.HI.U32 R10, R13, R7, RZ ;  /* 0x000000070d0a7227 */ /* 0x000fc800078e00ff */
[----:B------:R-:W-:Y:S01]  /*4640*/  @!P4 IMAD.IADD R19, R19, 0x1, -R3 ;  /* 0x000000011313c824 */ /* 0x000fe200078e0a03 */
[C---:B------:R-:W-:Y:S01]  /*4650*/  ISETP.GT.U32.AND P4, PT, R3.reuse, R0, PT ;  /* 0x000000000300720c */ /* 0x040fe20003f84070 */
[----:B------:R-:W-:Y:S02]  /*4660*/  IMAD.MOV R16, RZ, RZ, -R16 ;  /* 0x000000ffff107224 */ /* 0x000fe400078e0a10 */
[----:B------:R-:W-:Y:S02]  /*4670*/  IMAD.MOV R10, RZ, RZ, -R10 ;  /* 0x000000ffff0a7224 */ /* 0x000fe400078e0a0a */
[C---:B------:R-:W-:Y:S02]  /*4680*/  IMAD R8, R3.reuse, R16, R8 ;  /* 0x0000001003087224 */ /* 0x040fe400078e0208 */
[C---:B------:R-:W-:Y:S01]  /*4690*/  IMAD R7, R3.reuse, R10, R7 ;  /* 0x0000000a03077224 */ /* 0x040fe200078e0207 */
[----:B------:R-:W-:Y:S01]  /*46a0*/  IADD3 R10, R28, 0x2e, RZ ;  /* 0x0000002e1c0a7810 */ /* 0x000fe20007ffe0ff */
[----:B------:R-:W-:Y:S01]  /*46b0*/  @!P2 IMAD.IADD R12, R12, 0x1, -R3 ;  /* 0x000000010c0ca824 */ /* 0x000fe200078e0a03 */
[C---:B------:R-:W-:Y:S01]  /*46c0*/  ISETP.GT.U32.AND P2, PT, R3.reuse, R8, PT ;  /* 0x000000080300720c */ /* 0x040fe20003f44070 */
[----:B------:R-:W-:Y:S01]  /*46d0*/  @!P5 IMAD.MOV R19, RZ, RZ, -R19 ;  /* 0x000000ffff13d224 */ /* 0x000fe200078e0a13 */
[C---:B------:R-:W-:Y:S01]  /*46e0*/  ISETP.GT.U32.AND P5, PT, R3.reuse, R7, PT ;  /* 0x000000070300720c */ /* 0x040fe20003fa4070 */
[--C-:B------:R-:W-:Y:S01]  /*46f0*/  @!P4 IMAD.IADD R0, R0, 0x1, -R3.reuse ;  /* 0x000000010000c824 */ /* 0x100fe200078e0a03 */
[C---:B------:R-:W-:Y:S01]  /*4700*/  ISETP.GT.U32.AND P4, PT, R3.reuse, R12, PT ;  /* 0x0000000c0300720c */ /* 0x040fe20003f84070 */
[----:B------:R-:W-:Y:S01]  /*4710*/  @!P1 IMAD.IADD R18, R18, 0x1, -R3 ;  /* 0x0000000112129824 */ /* 0x000fe200078e0a03 */
[----:B------:R-:W-:Y:S01]  /*4720*/  ISETP.GE.AND P1, PT, R2, RZ, PT ;  /* 0x000000ff0200720c */ /* 0x000fe20003f26270 */
[----:B------:R-:W-:Y:S01]  /*4730*/  IMAD.MOV.U32 R20, RZ, RZ, R15 ;  /* 0x000000ffff147224 */ /* 0x000fe200078e000f */
[----:B------:R-:W-:Y:S01]  /*4740*/  IABS R2, R5 ;  /* 0x0000000500027213 */ /* 0x000fe20000000000 */
[----:B------:R-:W-:Y:S01]  /*4750*/  @!P6 IMAD.MOV R18, RZ, RZ, -R18 ;  /* 0x000000ffff12e224 */ /* 0x000fe200078e0a12 */
[----:B------:R-:W-:Y:S01]  /*4760*/  IABS R16, R10 ;  /* 0x0000000a00107213 */ /* 0x000fe20000000000 */
[----:B------:R-:W-:Y:S01]  /*4770*/  @!P0 IMAD.MOV R20, RZ, RZ, -R20 ;  /* 0x000000ffff148224 */ /* 0x000fe200078e0a14 */
[----:B------:R-:W-:Y:S01]  /*4780*/  ISETP.GT.U32.AND P0, PT, R3, R0, PT ;  /* 0x000000000300720c */ /* 0x000fe20003f04070 */
[----:B------:R-:W-:-:S03]  /*4790*/  IMAD.HI.U32 R15, R13, R2, RZ ;  /* 0x000000020d0f7227 */ /* 0x000fc600078e00ff */
[----:B------:R-:W-:Y:S01]  /*47a0*/  STL [R1+0x90], R20 ;  /* 0x0000901401007387 */ /* 0x000fe20000100800 */
[--C-:B------:R-:W-:Y:S01]  /*47b0*/  @!P2 IMAD.IADD R8, R8, 0x1, -R3.reuse ;  /* 0x000000010808a824 */ /* 0x100fe200078e0a03 */
[----:B------:R-:W-:Y:S01]  /*47c0*/  ISETP.GE.AND P2, PT, R11, RZ, PT ;  /* 0x000000ff0b00720c */ /* 0x000fe20003f46270 */
[----:B------:R-:W-:Y:S01]  /*47d0*/  @!P5 IMAD.IADD R7, R7, 0x1, -R3 ;  /* 0x000000010707d824 */ /* 0x000fe200078e0a03 */
[----:B------:R-:W-:Y:S01]  /*47e0*/  STL [R1+0x70], R19 ;  /* 0x0000701301007387 */ /* 0x000fe20000100800 */
[----:B------:R-:W-:Y:S01]  /*47f0*/  IMAD.MOV R15, RZ, RZ, -R15 ;  /* 0x000000ffff0f7224 */ /* 0x000fe200078e0a0f */
[C---:B------:R-:W-:Y:S01]  /*4800*/  ISETP.GT.U32.AND P6, PT, R3.reuse, R8, PT ;  /* 0x000000080300720c */ /* 0x040fe20003fc4070 */
[----:B------:R-:W-:Y:S01]  /*4810*/  IMAD.MOV.U32 R11, RZ, RZ, R16 ;  /* 0x000000ffff0b7224 */ /* 0x000fe200078e0010 */
[C---:B------:R-:W-:Y:S01]  /*4820*/  ISETP.GT.U32.AND P5, PT, R3.reuse, R7, PT ;  /* 0x000000070300720c */ /* 0x040fe20003fa4070 */
[----:B------:R-:W-:Y:S01]  /*4830*/  @!P4 IMAD.IADD R12, R12, 0x1, -R3 ;  /* 0x000000010c0cc824 */ /* 0x000fe200078e0a03 */
[----:B------:R-:W-:Y:S01]  /*4840*/  ISETP.GE.AND P4, PT, R14, RZ, PT ;  /* 0x000000ff0e00720c */ /* 0x000fe20003f86270 */
[----:B------:R-:W-:Y:S01]  /*4850*/  IMAD R2, R3, R15, R2 ;  /* 0x0000000f03027224 */ /* 0x000fe200078e0202 */
[----:B------:R0:W-:Y:S01]  /*4860*/  STL [R1+0x78], R18 ;  /* 0x0000781201007387 */ /* 0x0001e20000100800 */
[----:B------:R-:W-:Y:S01]  /*4870*/  IMAD.HI.U32 R14, R13, R11, RZ ;  /* 0x0000000b0d0e7227 */ /* 0x000fe200078e00ff */
[----:B------:R-:W-:-:S03]  /*4880*/  IADD3 R16, R28, 0x2d, RZ ;  /* 0x0000002d1c107810 */ /* 0x000fc60007ffe0ff */
[--C-:B------:R-:W-:Y:S01]  /*4890*/  @!P0 IMAD.IADD R0, R0, 0x1, -R3.reuse ;  /* 0x0000000100008824 */ /* 0x100fe200078e0a03 */
[----:B------:R-:W-:Y:S01]  /*48a0*/  ISETP.GT.U32.AND P0, PT, R3, R2, PT ;  /* 0x000000020300720c */ /* 0x000fe20003f04070 */
[----:B------:R-:W-:Y:S02]  /*48b0*/  IMAD.MOV R14, RZ, RZ, -R14 ;  /* 0x000000ffff0e7224 */ /* 0x000fe400078e0a0e */
[--C-:B------:R-:W-:Y:S02]  /*48c0*/  @!P5 IMAD.IADD R7, R7, 0x1, -R3.reuse ;  /* 0x000000010707d824 */ /* 0x100fe400078e0a03 */
[----:B0-----:R-:W-:Y:S01]  /*48d0*/  IMAD.MOV.U32 R18, RZ, RZ, R12 ;  /* 0x000000ffff127224 */ /* 0x001fe200078e000c */
[----:B------:R-:W-:Y:S01]  /*48e0*/  IADD3 R12, R28, 0x2c, RZ ;  /* 0x0000002c1c0c7810 */ /* 0x000fe20007ffe0ff */
[----:B------:R-:W-:Y:S01]  /*48f0*/  @!P6 IMAD.IADD R8, R8, 0x1, -R3 ;  /* 0x000000010808e824 */ /* 0x000fe200078e0a03 */
[----:B------:R-:W-:Y:S01]  /*4900*/  ISETP.GE.AND P6, PT, R10, RZ, PT ;  /* 0x000000ff0a00720c */ /* 0x000fe20003fc6270 */
[----:B------:R-:W-:Y:S01]  /*4910*/  @!P3 IMAD.MOV R18, RZ, RZ, -R18 ;  /* 0x000000ffff12b224 */ /* 0x000fe200078e0a12 */
[----:B------:R-:W-:Y:S01]  /*4920*/  ISETP.GE.AND P3, PT, R5, RZ, PT ;  /* 0x000000ff0500720c */ /* 0x000fe20003f66270 */
[C---:B------:R-:W-:Y:S01]  /*4930*/  IMAD R5, R3.reuse, R14, R11 ;  /* 0x0000000e03057224 */ /* 0x040fe200078e020b */
[----:B------:R-:W-:Y:S01]  /*4940*/  IADD3 R11, R28, 0x2a, RZ ;  /* 0x0000002a1c0b7810 */ /* 0x000fe20007ffe0ff */
[----:B------:R-:W-:Y:S01]  /*4950*/  @!P0 IMAD.IADD R2, R2, 0x1, -R3 ;  /* 0x0000000102028824 */ /* 0x000fe200078e0a03 */
[----:B------:R-:W-:Y:S01]  /*4960*/  STL [R1+0x7c], R18 ;  /* 0x00007c1201007387 */ /* 0x000fe20000100800 */
[----:B------:R-:W-:Y:S01]  /*4970*/  IMAD.MOV.U32 R15, RZ, RZ, R0 ;  /* 0x000000ffff0f7224 */ /* 0x000fe200078e0000 */
[C---:B------:R-:W-:Y:S01]  /*4980*/  ISETP.GT.U32.AND P5, PT, R3.reuse, R5, PT ;  /* 0x000000050300720c */ /* 0x040fe20003fa4070 */
[----:B------:R-:W-:Y:S01]  /*4990*/  IMAD.MOV.U32 R10, RZ, RZ, R7 ;  /* 0x000000ffff0a7224 */ /* 0x000fe200078e0007 */
[----:B------:R-:W-:Y:S01]  /*49a0*/  ISETP.GT.U32.AND P0, PT, R3, R2, PT ;  /* 0x000000020300720c */ /* 0x000fe20003f04070 */
[----:B------:R-:W-:Y:S01]  /*49b0*/  @!P1 IMAD.MOV R15, RZ, RZ, -R15 ;  /* 0x000000ffff0f9224 */ /* 0x000fe200078e0a0f */
[----:B------:R-:W-:Y:S01]  /*49c0*/  ISETP.GE.AND P1, PT, R16, RZ, PT ;  /* 0x000000ff1000720c */ /* 0x000fe20003f26270 */
[----:B------:R-:W-:Y:S01]  /*49d0*/  @!P2 IMAD.MOV R8, RZ, RZ, -R8 ;  /* 0x000000ffff08a224 */ /* 0x000fe200078e0a08 */
[----:B------:R-:W-:Y:S01]  /*49e0*/  IABS R16, R16 ;  /* 0x0000001000107213 */ /* 0x000fe20000000000 */
[----:B------:R-:W-:Y:S01]  /*49f0*/  @!P4 IMAD.MOV R10, RZ, RZ, -R10 ;  /* 0x000000ffff0ac224 */ /* 0x000fe200078e0a0a */
[----:B------:R-:W-:Y:S01]  /*4a00*/  STL [R1+0x80], R15 ;  /* 0x0000800f01007387 */ /* 0x000fe20000100800 */
[----:B------:R-:W-:-:S02]  /*4a10*/  IADD3 R0, R28, 0x2b, RZ ;  /* 0x0000002b1c007810 */ /* 0x000fc40007ffe0ff */
[----:B------:R-:W-:Y:S01]  /*4a20*/  ISETP.GE.AND P2, PT, R12, RZ, PT ;  /* 0x000000ff0c00720c */ /* 0x000fe20003f46270 */
[----:B------:R-:W-:Y:S01]  /*4a30*/  STL [R1+0x88], R8 ;  /* 0x0000880801007387 */ /* 0x000fe20000100800 */
[--C-:B------:R-:W-:Y:S01]  /*4a40*/  @!P5 IMAD.IADD R5, R5, 0x1, -R3.reuse ;  /* 0x000000010505d824 */ /* 0x100fe200078e0a03 */
[----:B------:R-:W-:Y:S01]  /*4a50*/  ISETP.GE.AND P4, PT, R0, RZ, PT ;  /* 0x000000ff0000720c */ /* 0x000fe20003f86270 */
[----:B------:R-:W-:Y:S01]  /*4a60*/  @!P0 IMAD.IADD R2, R2, 0x1, -R3 ;  /* 0x0000000102028824 */ /* 0x000fe200078e0a03 */
[----:B------:R0:W-:Y:S01]  /*4a70*/  STL [R1+0x1fc], R10 ;  /* 0x0001fc0a01007387 */ /* 0x0001e20000100800 */
[----:B------:R-:W-:Y:S02]  /*4a80*/  IABS R0, R0 ;  /* 0x0000000000007213 */ /* 0x000fe40000000000 */
[----:B------:R-:W-:Y:S01]  /*4a90*/  ISETP.GT.U32.AND P5, PT, R3, R5, PT ;  /* 0x000000050300720c */ /* 0x000fe20003fa4070 */
[----:B------:R-:W-:Y:S01]  /*4aa0*/  IMAD.MOV.U32 R14, RZ, RZ, R2 ;  /* 0x000000ffff0e7224 */ /* 0x000fe200078e0002 */
[----:B------:R-:W-:Y:S01]  /*4ab0*/  IABS R12, R12 ;  /* 0x0000000c000c7213 */ /* 0x000fe20000000000 */
[----:B------:R-:W-:Y:S01]  /*4ac0*/  IMAD.HI.U32 R7, R13, R0, RZ ;  /* 0x000000000d077227 */ /* 0x000fe200078e00ff */
[----:B------:R-:W-:-:S02]  /*4ad0*/  ISETP.GE.AND P0, PT, R11, RZ, PT ;  /* 0x000000ff0b00720c */ /* 0x000fc40003f06270 */
[----:B------:R-:W-:Y:S01]  /*4ae0*/  IABS R11, R11 ;  /* 0x0000000b000b7213 */ /* 0x000fe20000000000 */
[----:B0-----:R-:W-:Y:S01]  /*4af0*/  IMAD.HI.U32 R10, R13, R16, RZ ;  /* 0x000000100d0a7227 */ /* 0x001fe200078e00ff */
[----:B------:R-:W-:-:S03]  /*4b00*/  IADD3 R15, R28, 0x28, RZ ;  /* 0x000000281c0f7810 */ /* 0x000fc60007ffe0ff */
[----:B------:R-:W-:Y:S01]  /*4b10*/  IMAD.MOV R10, RZ, RZ, -R10 ;  /* 0x000000ffff0a7224 */ /* 0x000fe200078e0a0a */
[----:B------:R-:W-:Y:S01]  /*4b20*/  IABS R19, R15 ;  /* 0x0000000f00137213 */ /* 0x000fe20000000000 */
[----:B------:R-:W-:Y:S02]  /*4b30*/  IMAD.MOV R7, RZ, RZ, -R7 ;  /* 0x000000ffff077224 */ /* 0x000fe400078e0a07 */
[----:B------:R-:W-:Y:S02]  /*4b40*/  IMAD R16, R3, R10, R16 ;  /* 0x0000000a03107224 */ /* 0x000fe400078e0210 */
[----:B------:R-:W-:Y:S02]  /*4b50*/  @!P3 IMAD.MOV R14, RZ, RZ, -R14 ;  /* 0x000000ffff0eb224 */ /* 0x000fe400078e0a0e */
[----:B------:R-:W-:Y:S01]  /*4b60*/  @!P5 IMAD.IADD R5, R5, 0x1, -R3 ;  /* 0x000000010505d824 */ /* 0x000fe200078e0a03 */
[----:B------:R-:W-:Y:S01]  /*4b70*/  ISETP.GT.U32.AND P3, PT, R3, R16, PT ;  /* 0x000000100300720c */ /* 0x000fe20003f64070 */
[----:B------:R-:W-:Y:S01]  /*4b80*/  IMAD.HI.U32 R8, R13, R12, RZ ;  /* 0x0000000c0d087227 */ /* 0x000fe200078e00ff */
[----:B------:R-:W-:Y:S03]  /*4b90*/  STL [R1+0x1ec], R14 ;  /* 0x0001ec0e01007387 */ /* 0x000fe60000100800 */
[----:B------:R-:W-:-:S02]  /*4ba0*/  IMAD R0, R3, R7, R0 ;  /* 0x0000000703007224 */ /* 0x000fc400078e0200 */
[----:B------:R-:W-:Y:S01]  /*4bb0*/  IMAD.MOV.U32 R10, RZ, RZ, R5 ;  /* 0x000000ffff0a7224 */ /* 0x000fe200078e0005 */
[----:B------:R-:W-:Y:S01]  /*4bc0*/  IADD3 R5, R28, 0x26, RZ ;  /* 0x000000261c057810 */ /* 0x000fe20007ffe0ff */
[----:B------:R-:W-:Y:S02]  /*4bd0*/  IMAD.MOV R8, RZ, RZ, -R8 ;  /* 0x000000ffff087224 */ /* 0x000fe400078e0a08 */
[----:B------:R-:W-:Y:S01]  /*4be0*/  @!P6 IMAD.MOV R10, RZ, RZ, -R10 ;  /* 0x000000ffff0ae224 */ /* 0x000fe200078e0a0a */
[C---:B------:R-:W-:Y:S01]  /*4bf0*/  ISETP.GT.U32.AND P6, PT, R3.reuse, R0, PT ;  /* 0x000000000300720c */ /* 0x040fe20003fc4070 */
[----:B------:R-:W-:Y:S01]  /*4c00*/  IMAD R12, R3, R8, R12 ;  /* 0x00000008030c7224 */ /* 0x000fe200078e020c */
[----:B------:R-:W-:Y:S01]  /*4c10*/  IABS R18, R5 ;  /* 0x0000000500127213 */ /* 0x000fe20000000000 */
[----:B------:R-:W-:Y:S01]  /*4c20*/  @!P3 IMAD.IADD R16, R16, 0x1, -R3 ;  /* 0x000000011010b824 */ /* 0x000fe200078e0a03 */
[----:B------:R0:W-:Y:S01]  /*4c30*/  STL [R1+0x1f8], R10 ;  /* 0x0001f80a01007387 */ /* 0x0001e20000100800 */
[----:B------:R-:W-:Y:S01]  /*4c40*/  IMAD.HI.U32 R2, R13, R11, RZ ;  /* 0x0000000b0d027227 */ /* 0x000fe200078e00ff */
[----:B------:R-:W-:-:S02]  /*4c50*/  ISETP.GT.U32.AND P5, PT, R3, R12, PT ;  /* 0x0000000c0300720c */ /* 0x000fc40003fa4070 */
[----:B------:R-:W-:Y:S01]  /*4c60*/  ISETP.GT.U32.AND P3, PT, R3, R16, PT ;  /* 0x000000100300720c */ /* 0x000fe20003f64070 */
[----:B------:R-:W-:Y:S02]  /*4c70*/  IMAD.MOV R2, RZ, RZ, -R2 ;  /* 0x000000ffff027224 */ /* 0x000fe400078e0a02 */
[----:B------:R-:W-:Y:S01]  /*4c80*/  IMAD.HI.U32 R8, R13, R19, RZ ;  /* 0x000000130d087227 */ /* 0x000fe200078e00ff */
[----:B0-----:R-:W-:-:S03]  /*4c90*/  IADD3 R10, R28, 0x27, RZ ;  /* 0x000000271c0a7810 */ /* 0x001fc60007ffe0ff */
[----:B------:R-:W-:Y:S02]  /*4ca0*/  @!P6 IMAD.IADD R0, R0, 0x1, -R3 ;  /* 0x000000010000e824 */ /* 0x000fe400078e0a03 */
[C---:B------:R-:W-:Y:S01]  /*4cb0*/  IMAD R11, R3.reuse, R2, R11 ;  /* 0x00000002030b7224 */ /* 0x040fe200078e020b */
[----:B------:R-:W-:Y:S01]  /*4cc0*/  IABS R2, R21 ;  /* 0x0000001500027213 */ /* 0x000fe20000000000 */
[--C-:B------:R-:W-:Y:S01]  /*4cd0*/  @!P5 IMAD.IADD R12, R12, 0x1, -R3.reuse ;  /* 0x000000010c0cd824 */ /* 0x100fe200078e0a03 */
[C---:B------:R-:W-:Y:S01]  /*4ce0*/  ISETP.GT.U32.AND P6, PT, R3.reuse, R0, PT ;  /* 0x000000000300720c */ /* 0x040fe20003fc4070 */
[----:B------:R-:W-:Y:S01]  /*4cf0*/  IMAD.MOV R8, RZ, RZ, -R8 ;  /* 0x000000ffff087224 */ /* 0x000fe200078e0a08 */
[----:B------:R-:W-:Y:S01]  /*4d00*/  IABS R7, R10 ;  /* 0x0000000a00077213 */ /* 0x000fe20000000000 */
[----:B------:R-:W-:Y:S01]  /*4d10*/  @!P3 IMAD.IADD R16, R16, 0x1, -R3 ;  /* 0x000000011010b824 */ /* 0x000fe200078e0a03 */
[----:B------:R-:W-:Y:S01]  /*4d20*/  ISETP.GT.U32.AND P5, PT, R3, R12, PT ;  /* 0x0000000c0300720c */ /* 0x000fe20003fa4070 */
[----:B------:R-:W-:Y:S01]  /*4d30*/  IMAD.HI.U32 R14, R13, R2, RZ ;  /* 0x000000020d0e7227 */ /* 0x000fe200078e00ff */
[----:B------:R-:W-:-:S03]  /*4d40*/  ISETP.GT.U32.AND P3, PT, R3, R11, PT ;  /* 0x0000000b0300720c */ /* 0x000fc60003f64070 */
[C---:B------:R-:W-:Y:S01]  /*4d50*/  IMAD R19, R3.reuse, R8, R19 ;  /* 0x0000000803137224 */ /* 0x040fe200078e0213 */
[----:B------:R-:W-:Y:S01]  /*4d60*/  IADD3 R8, R28, 0x25, RZ ;  /* 0x000000251c087810 */ /* 0x000fe20007ffe0ff */
[----:B------:R-:W-:Y:S02]  /*4d70*/  IMAD.MOV R14, RZ, RZ, -R14 ;  /* 0x000000ffff0e7224 */ /* 0x000fe400078e0a0e */
[--C-:B------:R-:W-:Y:S01]  /*4d80*/  @!P6 IMAD.IADD R0, R0, 0x1, -R3.reuse ;  /* 0x000000010000e824 */ /* 0x100fe200078e0a03 */
[C---:B------:R-:W-:Y:S01]  /*4d90*/  ISETP.GT.U32.AND P6, PT, R3.reuse, R19, PT ;  /* 0x000000130300720c */ /* 0x040fe20003fc4070 */
[C---:B------:R-:W-:Y:S02]  /*4da0*/  IMAD R2, R3.reuse, R14, R2 ;  /* 0x0000000e03027224 */ /* 0x040fe400078e0202 */
[----:B------:R-:W-:Y:S01]  /*4db0*/  IMAD.MOV.U32 R23, RZ, RZ, R16 ;  /* 0x000000ffff177224 */ /* 0x000fe200078e0010 */
[----:B------:R-:W-:Y:S01]  /*4dc0*/  IABS R16, R8 ;  /* 0x0000000800107213 */ /* 0x000fe20000000000 */
[--C-:B------:R-:W-:Y:S01]  /*4dd0*/  @!P5 IMAD.IADD R12, R12, 0x1, -R3.reuse ;  /* 0x000000010c0cd824 */ /* 0x100fe200078e0a03 */
[----:B------:R-:W-:Y:S01]  /*4de0*/  ISETP.GT.U32.AND P5, PT, R3, R2, PT ;  /* 0x000000020300720c */ /* 0x000fe20003fa4070 */
[----:B------:R-:W-:Y:S01]  /*4df0*/  @!P3 IMAD.IADD R11, R11, 0x1, -R3 ;  /* 0x000000010b0bb824 */ /* 0x000fe200078e0a03 */
[----:B------:R-:W-:Y:S01]  /*4e00*/  ISETP.GE.AND P3, PT, R21, RZ, PT ;  /* 0x000000ff1500720c */ /* 0x000fe20003f66270 */
[----:B------:R-:W-:-:S02]  /*4e10*/  @!P1 IMAD.MOV R23, RZ, RZ, -R23 ;  /* 0x000000ffff179224 */ /* 0x000fc400078e0a17 */
[----:B------:R-:W-:Y:S01]  /*4e20*/  IMAD.HI.U32 R20, R13, R7, RZ ;  /* 0x000000070d147227 */ /* 0x000fe200078e00ff */
[----:B------:R-:W-:Y:S02]  /*4e30*/  ISETP.GT.U32.AND P1, PT, R3, R11, PT ;  /* 0x0000000b0300720c */ /* 0x000fe40003f24070 */
[----:B------:R0:W-:Y:S01]  /*4e40*/  STL [R1+0x6c], R23 ;  /* 0x00006c1701007387 */ /* 0x0001e20000100800 */
[----:B------:R-:W-:Y:S02]  /*4e50*/  @!P6 IMAD.IADD R19, R19, 0x1, -R3 ;  /* 0x000000011313e824 */ /* 0x000fe400078e0a03 */
[----:B------:R-:W-:-:S04]  /*4e60*/  IMAD.HI.U32 R14, R13, R18, RZ ;  /* 0x000000120d0e7227 */ /* 0x000fc800078e00ff */
[----:B------:R-:W-:Y:S02]  /*4e70*/  IMAD.MOV R20, RZ, RZ, -R20 ;  /* 0x000000ffff147224 */ /* 0x000fe400078e0a14 */
[----:B------:R-:W-:Y:S01]  /*4e80*/  @!P5 IMAD.IADD R2, R2, 0x1, -R3 ;  /* 0x000000010202d824 */ /* 0x000fe200078e0a03 */
[----:B------:R-:W-:Y:S01]  /*4e90*/  ISETP.GE.AND P5, PT, R15, RZ, PT ;  /* 0x000000ff0f00720c */ /* 0x000fe20003fa6270 */
[----:B0-----:R-:W-:Y:S01]  /*4ea0*/  IMAD.MOV.U32 R23, RZ, RZ, R12 ;  /* 0x000000ffff177224 */ /* 0x001fe200078e000c */
[----:B------:R-:W-:Y:S01]  /*4eb0*/  IADD3 R15, R28, 0x22, RZ ;  /* 0x000000221c0f7810 */ /* 0x000fe20007ffe0ff */
[----:B------:R-:W-:Y:S01]  /*4ec0*/  IMAD.HI.U32 R12, R13, R16, RZ ;  /* 0x000000100d0c7227 */ /* 0x000fe200078e00ff */
[----:B------:R-:W-:-:S03]  /*4ed0*/  ISETP.GT.U32.AND P6, PT, R3, R2, PT ;  /* 0x000000020300720c */ /* 0x000fc60003fc4070 */
[----:B------:R-:W-:Y:S01]  /*4ee0*/  @!P2 IMAD.MOV R23, RZ, RZ, -R23 ;  /* 0x000000ffff17a224 */ /* 0x000fe200078e0a17 */
[C---:B------:R-:W-:Y:S01]  /*4ef0*/  ISETP.GT.U32.AND P2, PT, R3.reuse, R19, PT ;  /* 0x000000130300720c */ /* 0x040fe20003f44070 */
[----:B------:R-:W-:Y:S02]  /*4f00*/  IMAD.MOV R14, RZ, RZ, -R14 ;  /* 0x000000ffff0e7224 */ /* 0x000fe400078e0a0e */
[----:B------:R-:W-:Y:S01]  /*4f10*/  IMAD R7, R3, R20, R7 ;  /* 0x0000001403077224 */ /* 0x000fe200078e0207 */
[----:B------:R-:W-:Y:S01]  /*4f20*/  STL [R1+0x64], R23 ;  /* 0x0000641701007387 */ /* 0x000fe20000100800 */
[----:B------:R-:W-:Y:S02]  /*4f30*/  @!P1 IMAD.IADD R11, R11, 0x1, -R3 ;  /* 0x000000010b0b9824 */ /* 0x000fe400078e0a03 */
[----:B------:R-:W-:Y:S01]  /*4f40*/  IMAD.MOV R12, RZ, RZ, -R12 ;  /* 0x000000ffff0c7224 */ /* 0x000fe200078e0a0c */
[C---:B------:R-:W-:Y:S01]  /*4f50*/  ISETP.GT.U32.AND P1, PT, R3.reuse, R7, PT ;  /* 0x000000070300720c */ /* 0x040fe20003f24070 */
[----:B------:R-:W-:-:S02]  /*4f60*/  IMAD R18, R3, R14, R18 ;  /* 0x0000000e03127224 */ /* 0x000fc400078e0212 */
[----:B------:R-:W-:Y:S02]  /*4f70*/  IMAD.MOV.U32 R14, RZ, RZ, R11 ;  /* 0x000000ffff0e7224 */ /* 0x000fe400078e000b */
[C---:B------:R-:W-:Y:S02]  /*4f80*/  IMAD R16, R3.reuse, R12, R16 ;  /* 0x0000000c03107224 */ /* 0x040fe400078e0210 */
[----:B------:R-:W-:Y:S01]  /*4f90*/  @!P0 IMAD.MOV R14, RZ, RZ, -R14 ;  /* 0x000000ffff0e8224 */ /* 0x000fe200078e0a0e */
[----:B------:R-:W-:Y:S01]  /*4fa0*/  ISETP.GT.U32.AND P0, PT, R3, R18, PT ;  /* 0x000000120300720c */ /* 0x000fe20003f04070 */
[--C-:B------:R-:W-:Y:S01]  /*4fb0*/  @!P2 IMAD.IADD R19, R19, 0x1, -R3.reuse ;  /* 0x000000011313a824 */ /* 0x100fe200078e0a03 */
[----:B------:R-:W-:Y:S01]  /*4fc0*/  ISETP.GT.U32.AND P2, PT, R3, R16, PT ;  /* 0x000000100300720c */ /* 0x000fe20003f44070 */
[----:B------:R-:W-:Y:S01]  /*4fd0*/  @!P4 IMAD.MOV R0, RZ, RZ, -R0 ;  /* 0x000000ffff00c224 */ /* 0x000fe200078e0a00 */
[----:B------:R-:W-:Y:S01]  /*4fe0*/  ISETP.GE.AND P4, PT, R10, RZ, PT ;  /* 0x000000ff0a00720c */ /* 0x000fe20003f86270 */
[--C-:B------:R-:W-:Y:S01]  /*4ff0*/  @!P6 IMAD.IADD R2, R2, 0x1, -R3.reuse ;  /* 0x000000010202e824 */ /* 0x100fe200078e0a03 */
[----:B------:R-:W-:Y:S01]  /*5000*/  ISETP.GE.AND P6, PT, R5, RZ, PT ;  /* 0x000000ff0500720c */ /* 0x000fe20003fc6270 */
[--C-:B------:R-:W-:Y:S01]  /*5010*/  @!P1 IMAD.IADD R7, R7, 0x1, -R3.reuse ;  /* 0x0000000107079824 */ /* 0x100fe200078e0a03 */
[----:B------:R0:W-:Y:S01]  /*5020*/  STL [R1+0x60], R0 ;  /* 0x0000600001007387 */ /* 0x0001e20000100800 */
[----:B------:R-:W-:Y:S01]  /*5030*/  IADD3 R5, R28, 0x23, RZ ;  /* 0x000000231c057810 */ /* 0x000fe20007ffe0ff */
[----:B------:R-:W-:Y:S01]  /*5040*/  IMAD.MOV.U32 R12, RZ, RZ, R2 ;  /* 0x000000ffff0c7224 */ /* 0x000fe200078e0002 */
[----:B------:R-:W-:Y:S01]  /*5050*/  ISETP.GE.AND P1, PT, R8, RZ, PT ;  /* 0x000000ff0800720c */ /* 0x000fe20003f26270 */
[----:B------:R1:W-:Y:S01]  /*5060*/  STL [R1+0x5c], R14 ;  /* 0x00005c0e01007387 */ /* 0x0003e20000100800 */
[----:B------:R-:W-:Y:S01]  /*5070*/  IABS R8, R5 ;  /* 0x0000000500087213 */ /* 0x000fe20000000000 */
[--C-:B------:R-:W-:Y:S01]  /*5080*/  @!P0 IMAD.IADD R18, R18, 0x1, -R3.reuse ;  /* 0x0000000112128824 */ /* 0x100fe200078e0a03 */
[----:B------:R-:W-:Y:S01]  /*5090*/  ISETP.GT.U32.AND P0, PT, R3, R7, PT ;  /* 0x000000070300720c */ /* 0x000fe20003f04070 */
[----:B------:R-:W-:Y:S01]  /*50a0*/  @!P2 IMAD.IADD R16, R16, 0x1, -R3 ;  /* 0x000000011010a824 */ /* 0x000fe200078e0a03 */
[----:B0-----:R-:W-:Y:S01]  /*50b0*/  IADD3 R0, R28, 0x24, RZ ;  /* 0x000000241c007810 */ /* 0x001fe20007ffe0ff */
[----:B------:R-:W-:-:S03]  /*50c0*/  IMAD.MOV.U32 R2, RZ, RZ, R8 ;  /* 0x000000ffff027224 */ /* 0x000fc600078e0008 */
[----:B------:R-:W-:Y:S01]  /*50d0*/  ISETP.GT.U32.AND P2, PT, R3, R16, PT ;  /* 0x000000100300720c */ /* 0x000fe20003f44070 */
[----:B------:R-:W-:Y:S01]  /*50e0*/  @!P3 IMAD.MOV R12, RZ, RZ, -R12 ;  /* 0x000000ffff0cb224 */ /* 0x000fe200078e0a0c */
[----:B------:R-:W-:Y:S01]  /*50f0*/  IABS R10, R0 ;  /* 0x00000000000a7213 */ /* 0x000fe20000000000 */
[----:B------:R-:W-:Y:S01]  /*5100*/  IMAD.HI.U32 R8, R13, R2, RZ ;  /* 0x000000020d087227 */ /* 0x000fe200078e00ff */
[----:B------:R-:W-:Y:S02]  /*5110*/  ISETP.GT.U32.AND P3, PT, R3, R18, PT ;  /* 0x000000120300720c */ /* 0x000fe40003f64070 */
[----:B-1----:R-:W-:Y:S01]  /*5120*/  IABS R14, R15 ;  /* 0x0000000f000e7213 */ /* 0x002fe20000000000 */
[----:B------:R-:W-:Y:S01]  /*5130*/  IMAD.HI.U32 R11, R13, R10, RZ ;  /* 0x0000000a0d0b7227 */ /* 0x000fe200078e00ff */
[----:B------:R0:W-:Y:S03]  /*5140*/  STL [R1+0x40], R12 ;  /* 0x0000400c01007387 */ /* 0x0001e60000100800 */
[----:B------:R-:W-:-:S02]  /*5150*/  IMAD.MOV R11, RZ, RZ, -R11 ;  /* 0x000000ffff0b7224 */ /* 0x000fc400078e0a0b */
[----:B------:R-:W-:Y:S02]  /*5160*/  IMAD.MOV R8, RZ, RZ, -R8 ;  /* 0x000000ffff087224 */ /* 0x000fe400078e0a08 */
[----:B------:R-:W-:Y:S02]  /*5170*/  IMAD R10, R3, R11, R10 ;  /* 0x0000000b030a7224 */ /* 0x000fe400078e020a */
[--C-:B------:R-:W-:Y:S01]  /*5180*/  @!P0 IMAD.IADD R7, R7, 0x1, -R3.reuse ;  /* 0x0000000107078824 */ /* 0x100fe200078e0a03 */
[----:B0-----:R-:W-:Y:S01]  /*5190*/  IADD3 R12, R28, 0x21, RZ ;  /* 0x000000211c0c7810 */ /* 0x001fe20007ffe0ff */
[C---:B------:R-:W-:Y:S01]  /*51a0*/  IMAD R2, R3.reuse, R8, R2 ;  /* 0x0000000803027224 */ /* 0x040fe200078e0202 */
[----:B------:R-:W-:Y:S01]  /*51b0*/  ISETP.GT.U32.AND P0, PT, R3, R10, PT ;  /* 0x0000000a0300720c */ /* 0x000fe20003f04070 */
[----:B------:R-:W-:Y:S01]  /*51c0*/  @!P2 IMAD.IADD R16, R16, 0x1, -R3 ;  /* 0x000000011010a824 */ /* 0x000fe200078e0a03 */
[----:B------:R-:W-:Y:S01]  /*51d0*/  IABS R21, R12 ;  /* 0x0000000c00157213 */ /* 0x000fe20000000000 */
[----:B------:R-:W-:Y:S01]  /*51e0*/  IMAD.HI.U32 R8, R13, R14, RZ ;  /* 0x0000000e0d087227 */ /* 0x000fe200078e00ff */
[----:B------:R-:W-:-:S03]  /*51f0*/  ISETP.GT.U32.AND P2, PT, R3, R2, PT ;  /* 0x000000020300720c */ /* 0x000fc60003f44070 */
[----:B------:R-:W-:Y:S02]  /*5200*/  IMAD.MOV R8, RZ, RZ, -R8 ;  /* 0x000000ffff087224 */ /* 0x000fe400078e0a08 */
[----:B------:R-:W-:Y:S01]  /*5210*/  @!P3 IMAD.IADD R18, R18, 0x1, -R3 ;  /* 0x000000011212b824 */ /* 0x000fe200078e0a03 */
[----:B------:R-:W-:Y:S01]  /*5220*/  ISETP.GE.AND P3, PT, R0, RZ, PT ;  /* 0x000000ff0000720c */ /* 0x000fe20003f66270 */
[----:B------:R-:W-:Y:S01]  /*5230*/  IMAD.HI.U32 R11, R13, R21, RZ ;  /* 0x000000150d0b7227 */ /* 0x000fe200078e00ff */
[----:B------:R-:W-:-:S03]  /*5240*/  IADD3 R0, R28, 0x20, RZ ;  /* 0x000000201c007810 */ /* 0x000fc60007ffe0ff */
[--C-:B------:R-:W-:Y:S01]  /*5250*/  @!P0 IMAD.IADD R10, R10, 0x1, -R3.reuse ;  /* 0x000000010a0a8824 */ /* 0x100fe200078e0a03 */
[----:B------:R-:W-:Y:S01]  /*5260*/  ISETP.GE.AND P0, PT, R5, RZ, PT ;  /* 0x000000ff0500720c */ /* 0x000fe20003f06270 */
[C---:B------:R-:W-:Y:S01]  /*5270*/  IMAD R14, R3.reuse, R8, R14 ;  /* 0x00000008030e7224 */ /* 0x040fe200078e020e */
[----:B------:R-:W-:Y:S01]  /*5280*/  IADD3 R5, R28, 0x1f, RZ ;  /* 0x0000001f1c057810 */ /* 0x000fe20007ffe0ff */
[----:B------:R-:W-:Y:S01]  /*5290*/  @!P2 IMAD.IADD R2, R2, 0x1, -R3 ;  /* 0x000000010202a824 */ /* 0x000fe200078e0a03 */
[C---:B------:R-:W-:Y:S01]  /*52a0*/  ISETP.GT.U32.AND P2, PT, R3.reuse, R10, PT ;  /* 0x0000000a0300720c */ /* 0x040fe20003f44070 */
[----:B------:R-:W-:Y:S01]  /*52b0*/  IMAD.MOV.U32 R20, RZ, RZ, R7 ;  /* 0x000000ffff147224 */ /* 0x000fe200078e0007 */
[----:B------:R-:W-:Y:S01]  /*52c0*/  IABS R8, R0 ;  /* 0x0000000000087213 */ /* 0x000fe20000000000 */
[----:B------:R-:W-:Y:S01]  /*52d0*/  @!P5 IMAD.MOV R19, RZ, RZ, -R19 ;  /* 0x000000ffff13d224 */ /* 0x000fe200078e0a13 */
[----:B------:R-:W-:Y:S01]  /*52e0*/  ISETP.GT.U32.AND P5, PT, R3, R14, PT ;  /* 0x0000000e0300720c */ /* 0x000fe20003fa4070 */
[----:B------:R-:W-:-:S02]  /*52f0*/  IMAD.MOV R11, RZ, RZ, -R11 ;  /* 0x000000ffff0b7224 */ /* 0x000fc400078e0a0b */
[----:B------:R-:W-:Y:S01]  /*5300*/  @!P4 IMAD.MOV R20, RZ, RZ, -R20 ;  /* 0x000000ffff14c224 */ /* 0x000fe200078e0a14 */
[C---:B------:R-:W-:Y:S01]  /*5310*/  ISETP.GT.U32.AND P4, PT, R3.reuse, R2, PT ;  /* 0x000000020300720c */ /* 0x040fe20003f84070 */
[----:B------:R0:W-:Y:S01]  /*5320*/  STL [R1+0x44], R19 ;  /* 0x0000441301007387 */ /* 0x0001e20000100800 */
[----:B------:R-:W-:Y:S01]  /*5330*/  IMAD R21, R3, R11, R21 ;  /* 0x0000000b03157224 */ /* 0x000fe200078e0215 */
[----:B------:R-:W-:Y:S01]  /*5340*/  IABS R11, R5 ;  /* 0x00000005000b7213 */ /* 0x000fe20000000000 */
[----:B------:R-:W-:Y:S01]  /*5350*/  IMAD.HI.U32 R7, R13, R8, RZ ;  /* 0x000000080d077227 */ /* 0x000fe200078e00ff */
[----:B------:R-:W-:Y:S03]  /*5360*/  STL [R1+0x54], R20 ;  /* 0x0000541401007387 */ /* 0x000fe60000100800 */
[----:B------:R-:W-:Y:S01]  /*5370*/  @!P6 IMAD.MOV R18, RZ, RZ, -R18 ;  /* 0x000000ffff12e224 */ /* 0x000fe200078e0a12 */
[----:B------:R-:W-:Y:S01]  /*5380*/  ISETP.GT.U32.AND P6, PT, R3, R21, PT ;  /* 0x000000150300720c */ /* 0x000fe20003fc4070 */
[----:B------:R-:W-:Y:S01]  /*5390*/  @!P2 IMAD.IADD R10, R10, 0x1, -R3 ;  /* 0x000000010a0aa824 */ /* 0x000fe200078e0a03 */
[----:B------:R-:W-:Y:S01]  /*53a0*/  ISETP.GE.AND P2, PT, R12, RZ, PT ;  /* 0x000000ff0c00720c */ /* 0x000fe20003f46270 */
[----:B0-----:R-:W-:Y:S01]  /*53b0*/  IMAD.MOV.U32 R19, RZ, RZ, R16 ;  /* 0x000000ffff137224 */ /* 0x001fe200078e0010 */
[----:B------:R0:W-:Y:S01]  /*53c0*/  STL [R1+0x48], R18 ;  /* 0x0000481201007387 */ /* 0x0001e20000100800 */
[----:B------:R-:W-:-:S04]  /*53d0*/  IMAD.HI.U32 R16, R13, R11, RZ ;  /* 0x0000000b0d107227 */ /* 0x000fc800078e00ff */
[----:B------:R-:W-:Y:S01]  /*53e0*/  @!P1 IMAD.MOV R19, RZ, RZ, -R19 ;  /* 0x000000ffff139224 */ /* 0x000fe200078e0a13 */
[----:B------:R-:W-:Y:S01]  /*53f0*/  ISETP.GE.AND P1, PT, R15, RZ, PT ;  /* 0x000000ff0f00720c */ /* 0x000fe20003f26270 */
[----:B------:R-:W-:Y:S02]  /*5400*/  IMAD.MOV R7, RZ, RZ, -R7 ;  /* 0x000000ffff077224 */ /* 0x000fe400078e0a07 */
[----:B------:R-:W-:Y:S01]  /*5410*/  IMAD.MOV R16, RZ, RZ, -R16 ;  /* 0x000000ffff107224 */ /* 0x000fe200078e0a10 */
[----:B------:R1:W-:Y:S01]  /*5420*/  STL [R1+0x50], R19 ;  /* 0x0000501301007387 */ /* 0x0003e20000100800 */
[--C-:B------:R-:W-:Y:S01]  /*5430*/  @!P4 IMAD.IADD R2, R2, 0x1, -R3.reuse ;  /* 0x000000010202c824 */ /* 0x100fe200078e0a03 */
[----:B------:R-:W-:Y:S01]  /*5440*/  ISETP.GE.AND P4, PT, R0, RZ, PT ;  /* 0x000000ff0000720c */ /* 0x000fe20003f86270 */
[----:B------:R-:W-:Y:S01]  /*5450*/  @!P5 IMAD.IADD R14, R14, 0x1, -R3 ;  /* 0x000000010e0ed824 */ /* 0x000fe200078e0a03 */
[C---:B------:R-:W-:Y:S01]  /*5460*/  IADD3 R0, R28.reuse, 0x1e, RZ ;  /* 0x0000001e1c007810 */ /* 0x040fe20007ffe0ff */
[C---:B------:R-:W-:Y:S01]  /*5470*/  IMAD R8, R3.reuse, R7, R8 ;  /* 0x0000000703087224 */ /* 0x040fe200078e0208 */
[----:B------:R-:W-:Y:S01]  /*5480*/  IADD3 R7, R28, 0x1d, RZ ;  /* 0x0000001d1c077810 */ /* 0x000fe20007ffe0ff */
[C---:B------:R-:W-:Y:S01]  /*5490*/  IMAD R11, R3.reuse, R16, R11 ;  /* 0x00000010030b7224 */ /* 0x040fe200078e020b */
[----:B------:R-:W-:Y:S01]  /*54a0*/  ISETP.GT.U32.AND P5, PT, R3, R14, PT ;  /* 0x0000000e0300720c */ /* 0x000fe20003fa4070 */
[----:B0-----:R-:W-:Y:S01]  /*54b0*/  IMAD.MOV.U32 R18, RZ, RZ, R2 ;  /* 0x000000ffff127224 */ /* 0x001fe200078e0002 */
[----:B------:R-:W-:Y:S01]  /*54c0*/  IABS R12, R0 ;  /* 0x00000000000c7213 */ /* 0x000fe20000000000 */
[----:B-1----:R-:W-:Y:S01]  /*54d0*/  IMAD.MOV.U32 R19, RZ, RZ, R10 ;  /* 0x000000ffff137224 */ /* 0x002fe200078e000a */
[----:B------:R-:W-:Y:S01]  /*54e0*/  IABS R2, R7 ;  /* 0x0000000700027213 */ /* 0x000fe20000000000 */
[----:B------:R-:W-:-:S02]  /*54f0*/  @!P6 IMAD.IADD R21, R21, 0x1, -R3 ;  /* 0x000000011515e824 */ /* 0x000fc400078e0a03 */
[----:B------:R-:W-:Y:S01]  /*5500*/  @!P3 IMAD.MOV R19, RZ, RZ, -R19 ;  /* 0x000000ffff13b224 */ /* 0x000fe200078e0a13 */
[C---:B------:R-:W-:Y:S01]  /*5510*/  ISETP.GT.U32.AND P3, PT, R3.reuse, R8, PT ;  /* 0x000000080300720c */ /* 0x040fe20003f64070 */
[----:B------:R-:W-:Y:S01]  /*5520*/  @!P0 IMAD.MOV R18, RZ, RZ, -R18 ;  /* 0x000000ffff128224 */ /* 0x000fe200078e0a12 */
[----:B------:R-:W-:Y:S01]  /*5530*/  ISETP.GT.U32.AND P0, PT, R3, R11, PT ;  /* 0x0000000b0300720c */ /* 0x000fe20003f04070 */
[----:B------:R-:W-:Y:S01]  /*5540*/  IMAD.HI.U32 R10, R13, R12, RZ ;  /* 0x0000000c0d0a7227 */ /* 0x000fe200078e00ff */
[----:B------:R-:W-:Y:S01]  /*5550*/  ISETP.GT.U32.AND P6, PT, R3, R21, PT ;  /* 0x000000150300720c */ /* 0x000fe20003fc4070 */
[----:B------:R0:W-:Y:S02]  /*5560*/  STL [R1+0x4c], R19 ;  /* 0x00004c1301007387 */ /* 0x0001e40000100800 */
[--C-:B------:R-:W-:Y:S01]  /*5570*/  @!P5 IMAD.IADD R14, R14, 0x1, -R3.reuse ;  /* 0x000000010e0ed824 */ /* 0x100fe200078e0a03 */
[----:B------:R-:W-:Y:S01]  /*5580*/  ISETP.GE.AND P5, PT, R5, RZ, PT ;  /* 0x000000ff0500720c */ /* 0x000fe20003fa6270 */
[----:B------:R-:W-:Y:S01]  /*5590*/  IMAD.MOV R10, RZ, RZ, -R10 ;  /* 0x000000ffff0a7224 */ /* 0x000fe200078e0a0a */
[C---:B------:R-:W-:Y:S01]  /*55a0*/  IADD3 R5, R28.reuse, 0x1c, RZ ;  /* 0x0000001c1c057810 */ /* 0x040fe20007ffe0ff */
[----:B------:R-:W-:Y:S01]  /*55b0*/  IMAD.MOV.U32 R15, RZ, RZ, R14 ;  /* 0x000000ffff0f7224 */ /* 0x000fe200078e000e */
[----:B------:R-:W-:Y:S01]  /*55c0*/  IADD3 R14, R28, 0x1b, RZ ;  /* 0x0000001b1c0e7810 */ /* 0x000fe20007ffe0ff */
[--C-:B------:R-:W-:Y:S01]  /*55d0*/  @!P3 IMAD.IADD R8, R8, 0x1, -R3.reuse ;  /* 0x000000010808b824 */ /* 0x100fe200078e0a03 */
[----:B------:R-:W-:Y:S01]  /*55e0*/  IABS R16, R5 ;  /* 0x0000000500107213 */ /* 0x000fe20000000000 */
[--C-:B------:R-:W-:Y:S01]  /*55f0*/  @!P0 IMAD.IADD R11, R11, 0x1, -R3.reuse ;  /* 0x000000010b0b8824 */ /* 0x100fe200078e0a03 */
[----:B0-----:R-:W-:Y:S01]  /*5600*/  IABS R19, R14 ;  /* 0x0000000e00137213 */ /* 0x001fe20000000000 */
[----:B------:R-:W-:Y:S01]  /*5610*/  @!P6 IMAD.IADD R21, R21, 0x1, -R3 ;  /* 0x000000011515e824 */ /* 0x000fe200078e0a03 */
[----:B------:R-:W-:Y:S01]  /*5620*/  ISETP.GT.U32.AND P3, PT, R3, R8, PT ;  /* 0x000000080300720c */ /* 0x000fe20003f64070 */
[----:B------:R-:W-:Y:S01]  /*5630*/  @!P1 IMAD.MOV R15, RZ, RZ, -R15 ;  /* 0x000000ffff0f9224 */ /* 0x000fe200078e0a0f */
[----:B------:R-:W-:Y:S01]  /*5640*/  ISETP.GE.AND P6, PT, R0, RZ, PT ;  /* 0x000000ff0000720c */ /* 0x000fe20003fc6270 */
[----:B------:R-:W-:Y:S01]  /*5650*/  IMAD.HI.U32 R0, R13, R2, RZ ;  /* 0x000000020d007227 */ /* 0x000fe200078e00ff */
[----:B------:R-:W-:Y:S01]  /*5660*/  ISETP.GT.U32.AND P1, PT, R3, R11, PT ;  /* 0x0000000b0300720c */ /* 0x000fe20003f24070 */
[----:B------:R-:W-:Y:S01]  /*5670*/  STL [R1+0x19c], R18 ;  /* 0x00019c1201007387 */ /* 0x000fe20000100800 */
[----:B------:R-:W-:Y:S01]  /*5680*/  ISETP.GE.AND P0, PT, R7, RZ, PT ;  /* 0x000000ff0700720c */ /* 0x000fe20003f06270 */
[----:B------:R-:W-:Y:S01]  /*5690*/  IMAD.MOV R0, RZ, RZ, -R0 ;  /* 0x000000ffff007224 */ /* 0x000fe200078e0a00 */
[----:B------:R-:W-:Y:S01]  /*56a0*/  IADD3 R7, R28, 0x19, RZ ;  /* 0x000000191c077810 */ /* 0x000fe20007ffe0ff */
[C---:B------:R-:W-:Y:S01]  /*56b0*/  IMAD R12, R3.reuse, R10, R12 ;  /* 0x0000000a030c7224 */ /* 0x040fe200078e020c */
[----:B------:R0:W-:Y:S01]  /*56c0*/  STL [R1+0x17c], R15 ;  /* 0x00017c0f01007387 */ /* 0x0001e20000100800 */
[C---:B------:R-:W-:Y:S01]  /*56d0*/  IMAD R2, R3.reuse, R0, R2 ;  /* 0x0000000003027224 */ /* 0x040fe200078e0202 */
[----:B------:R-:W-:Y:S01]  /*56e0*/  IABS R10, R7 ;  /* 0x00000007000a7213 */ /* 0x000fe20000000000 */
[----:B------:R-:W-:Y:S01]  /*56f0*/  @!P3 IMAD.IADD R8, R8, 0x1, -R3 ;  /* 0x000000010808b824 */ /* 0x000fe200078e0a03 */
[----:B------:R-:W-:Y:S01]  /*5700*/  ISETP.GT.U32.AND P3, PT, R3, R12, PT ;  /* 0x0000000c0300720c */ /* 0x000fe20003f64070 */
[----:B------:R-:W-:-:S04]  /*5710*/  IMAD.HI.U32 R0, R13, R16, RZ ;  /* 0x000000100d007227 */ /* 0x000fc800078e00ff */
[----:B------:R-:W-:Y:S01]  /*5720*/  @!P1 IMAD.IADD R11, R11, 0x1, -R3 ;  /* 0x000000010b0b9824 */ /* 0x000fe200078e0a03 */
[----:B------:R-:W-:Y:S01]  /*5730*/  ISETP.GT.U32.AND P1, PT, R3, R2, PT ;  /* 0x000000020300720c */ /* 0x000fe20003f24070 */
[----:B------:R-:W-:Y:S01]  /*5740*/  IMAD.MOV R0, RZ, RZ, -R0 ;  /* 0x000000ffff007224 */ /* 0x000fe200078e0a00 */
[----:B0-----:R-:W-:Y:S01]  /*5750*/  IADD3 R15, R28, 0x1a, RZ ;  /* 0x0000001a1c0f7810 */ /* 0x001fe20007ffe0ff */
[----:B------:R-:W-:-:S03]  /*5760*/  IMAD.HI.U32 R23, R13, R19, RZ ;  /* 0x000000130d177227 */ /* 0x000fc600078e00ff */
[----:B------:R-:W-:Y:S01]  /*5770*/  IABS R18, R15 ;  /* 0x0000000f00127213 */ /* 0x000fe20000000000 */
[----:B------:R-:W-:Y:S02]  /*5780*/  @!P3 IMAD.IADD R12, R12, 0x1, -R3 ;  /* 0x000000010c0cb824 */ /* 0x000fe400078e0a03 */
[C---:B------:R-:W-:Y:S01]  /*5790*/  IMAD R16, R3.reuse, R0, R16 ;  /* 0x0000000003107224 */ /* 0x040fe200078e0210 */
[----:B------:R-:W-:Y:S01]  /*57a0*/  IADD3 R0, R28, 0x18, RZ ;  /* 0x000000181c007810 */ /* 0x000fe20007ffe0ff */
[----:B------:R-:W-:Y:S02]  /*57b0*/  IMAD.MOV R23, RZ, RZ, -R23 ;  /* 0x000000ffff177224 */ /* 0x000fe400078e0a17 */
[----:B------:R-:W-:Y:S01]  /*57c0*/  @!P1 IMAD.IADD R2, R2, 0x1, -R3 ;  /* 0x0000000102029824 */ /* 0x000fe200078e0a03 */
[----:B------:R-:W-:Y:S01]  /*57d0*/  ISETP.GT.U32.AND P1, PT, R3, R12, PT ;  /* 0x0000000c0300720c */ /* 0x000fe20003f24070 */
[----:B------:R-:W-:Y:S01]  /*57e0*/  @!P2 IMAD.MOV R21, RZ, RZ, -R21 ;  /* 0x000000ffff15a224 */ /* 0x000fe200078e0a15 */
[----:B------:R-:W-:Y:S01]  /*57f0*/  ISETP.GE.AND P2, PT, R5, RZ, PT ;  /* 0x000000ff0500720c */ /* 0x000fe20003f46270 */
[C---:B------:R-:W-:Y:S01]  /*5800*/  IMAD R5, R3.reuse, R23, R19 ;  /* 0x0000001703057224 */ /* 0x040fe200078e0213 */
[----:B------:R-:W-:Y:S01]  /*5810*/  ISETP.GT.U32.AND P3, PT, R3, R16, PT ;  /* 0x000000100300720c */ /* 0x000fe20003f64070 */
[----:B------:R-:W-:Y:S01]  /*5820*/  IMAD.HI.U32 R20, R13, R18, RZ ;  /* 0x000000120d147227 */ /* 0x000fe200078e00ff */
[----:B------:R0:W-:Y:S01]  /*5830*/  STL [R1+0x170], R21 ;  /* 0x0001701501007387 */ /* 0x0001e20000100800 */
[----:B------:R-:W-:-:S02]  /*5840*/  IABS R19, R0 ;  /* 0x0000000000137213 */ /* 0x000fc40000000000 */
[----:B------:R-:W-:Y:S01]  /*5850*/  IMAD.MOV.U32 R24, RZ, RZ, R8 ;  /* 0x000000ffff187224 */ /* 0x000fe200078e0008 */
[----:B------:R-:W-:Y:S01]  /*5860*/  IADD3 R23, R28, 0x16, RZ ;  /* 0x000000161c177810 */ /* 0x000fe20007ffe0ff */
[----:B------:R-:W-:Y:S02]  /*5870*/  IMAD.MOV R20, RZ, RZ, -R20 ;  /* 0x000000ffff147224 */ /* 0x000fe400078e0a14 */
[----:B------:R-:W-:Y:S01]  /*5880*/  @!P1 IMAD.IADD R12, R12, 0x1, -R3 ;  /* 0x000000010c0c9824 */ /* 0x000fe200078e0a03 */
[C---:B------:R-:W-:Y:S01]  /*5890*/  ISETP.GT.U32.AND P1, PT, R3.reuse, R5, PT ;  /* 0x000000050300720c */ /* 0x040fe20003f24070 */
[----:B------:R-:W-:Y:S02]  /*58a0*/  @!P4 IMAD.MOV R24, RZ, RZ, -R24 ;  /* 0x000000ffff18c224 */ /* 0x000fe400078e0a18 */
[----:B0-----:R-:W-:Y:S02]  /*58b0*/  IMAD.MOV.U32 R21, RZ, RZ, R10 ;  /* 0x000000ffff157224 */ /* 0x001fe400078e000a */
[----:B------:R-:W-:Y:S01]  /*58c0*/  IMAD R10, R3, R20, R18 ;  /* 0x00000014030a7224 */ /* 0x000fe200078e0212 */
[----:B------:R-:W-:Y:S01]  /*58d0*/  STL [R1+0x38], R24 ;  /* 0x0000381801007387 */ /* 0x000fe20000100800 */
[----:B------:R-:W-:-:S04]  /*58e0*/  IMAD.HI.U32 R8, R13, R21, RZ ;  /* 0x000000150d087227 */ /* 0x000fc800078e00ff */
[----:B------:R-:W-:Y:S02]  /*58f0*/  IMAD.MOV R8, RZ, RZ, -R8 ;  /* 0x000000ffff087224 */ /* 0x000fe400078e0a08 */
[----:B------:R-:W-:Y:S01]  /*5900*/  @!P3 IMAD.IADD R16, R16, 0x1, -R3 ;  /* 0x000000011010b824 */ /* 0x000fe200078e0a03 */
[C---:B------:R-:W-:Y:S01]  /*5910*/  ISETP.GT.U32.AND P3, PT, R3.reuse, R2, PT ;  /* 0x000000020300720c */ /* 0x040fe20003f64070 */
[----:B------:R-:W-:Y:S01]  /*5920*/  IMAD.MOV.U32 R18, RZ, RZ, R12 ;  /* 0x000000ffff127224 */ /* 0x000fe200078e000c */
[----:B------:R-:W-:Y:S01]  /*5930*/  IADD3 R12, R28, 0x15, RZ ;  /* 0x000000151c0c7810 */ /* 0x000fe20007ffe0ff */
[C---:B------:R-:W-:Y:S01]  /*5940*/  IMAD R21, R3.reuse, R8, R21 ;  /* 0x0000000803157224 */ /* 0x040fe200078e0215 */
[C---:B------:R-:W-:Y:S01]  /*5950*/  ISETP.GT.U32.AND P4, PT, R3.reuse, R16, PT ;  /* 0x000000100300720c */ /* 0x040fe20003f84070 */
[----:B------:R-:W-:Y:S01]  /*5960*/  @!P6 IMAD.MOV R18, RZ, RZ, -R18 ;  /* 0x000000ffff12e224 */ /* 0x000fe200078e0a12 */
[----:B------:R-:W-:Y:S01]  /*5970*/  ISETP.GT.U32.AND P6, PT, R3, R10, PT ;  /* 0x0000000a0300720c */ /* 0x000fe20003fc4070 */
[----:B------:R-:W-:Y:S01]  /*5980*/  @!P1 IMAD.IADD R5, R5, 0x1, -R3 ;  /* 0x0000000105059824 */ /* 0x000fe200078e0a03 */
[----:B------:R-:W-:Y:S01]  /*5990*/  ISETP.GT.U32.AND P1, PT, R3, R21, PT ;  /* 0x000000150300720c */ /* 0x000fe20003f24070 */
[----:B------:R-:W-:-:S02]  /*59a0*/  IMAD.MOV.U32 R20, RZ, RZ, R11 ;  /* 0x000000ffff147224 */ /* 0x000fc400078e000b */
[----:B------:R-:W-:-:S04]  /*59b0*/  IMAD.HI.U32 R11, R13, R19, RZ ;  /* 0x000000130d0b7227 */ /* 0x000fc800078e00ff */
[--C-:B------:R-:W-:Y:S01]  /*59c0*/  @!P3 IMAD.IADD R2, R2, 0x1, -R3.reuse ;  /* 0x000000010202b824 */ /* 0x100fe200078e0a03 */
[----:B------:R-:W-:Y:S01]  /*59d0*/  ISETP.GE.AND P3, PT, R15, RZ, PT ;  /* 0x000000ff0f00720c */ /* 0x000fe20003f66270 */
[----:B------:R-:W-:Y:S01]  /*59e0*/  @!P5 IMAD.MOV R20, RZ, RZ, -R20 ;  /* 0x000000ffff14d224 */ /* 0x000fe200078e0a14 */
[----:B------:R-:W-:Y:S01]  /*59f0*/  IADD3 R15, R28, 0x17, RZ ;  /* 0x000000171c0f7810 */ /* 0x000fe20007ffe0ff */
[--C-:B------:R-:W-:Y:S01]  /*5a00*/  @!P6 IMAD.IADD R10, R10, 0x1, -R3.reuse ;  /* 0x000000010a0ae824 */ /* 0x100fe200078e0a03 */
[----:B------:R-:W-:Y:S01]  /*5a10*/  ISETP.GE.AND P5, PT, R14, RZ, PT ;  /* 0x000000ff0e00720c */ /* 0x000fe20003fa6270 */
[----:B------:R-:W-:Y:S01]  /*5a20*/  IMAD.MOV.U32 R14, RZ, RZ, R2 ;  /* 0x000000ffff0e7224 */ /* 0x000fe200078e0002 */
[----:B------:R-:W-:Y:S01]  /*5a30*/  IABS R2, R15 ;  /* 0x0000000f00027213 */ /* 0x000fe20000000000 */
[----:B------:R-:W-:Y:S01]  /*5a40*/  @!P1 IMAD.IADD R21, R21, 0x1, -R3 ;  /* 0x0000000115159824 */ /* 0x000fe200078e0a03 */
[----:B------:R-:W-:Y:S01]  /*5a50*/  ISETP.GT.U32.AND P6, PT, R3, R5, PT ;  /* 0x000000050300720c */ /* 0x000fe20003fc4070 */
[----:B------:R-:W-:Y:S01]  /*5a60*/  IMAD.MOV R11, RZ, RZ, -R11 ;  /* 0x000000ffff0b7224 */ /* 0x000fe200078e0a0b */
[----:B------:R0:W-:Y:S01]  /*5a70*/  STL [R1+0x30], R20 ;  /* 0x0000301401007387 */ /* 0x0001e20000100800 */
[----:B------:R-:W-:Y:S01]  /*5a80*/  IMAD.HI.U32 R8, R13, R2, RZ ;  /* 0x000000020d087227 */ /* 0x000fe200078e00ff */
[----:B------:R-:W-:-:S02]  /*5a90*/  ISETP.GT.U32.AND P1, PT, R3, R21, PT ;  /* 0x000000150300720c */ /* 0x000fc40003f24070 */
[----:B------:R1:W-:Y:S01]  /*5aa0*/  STL [R1+0x28], R18 ;  /* 0x0000281201007387 */ /* 0x0003e20000100800 */
[----:B------:R-:W-:Y:S01]  /*5ab0*/  @!P4 IMAD.IADD R16, R16, 0x1, -R3 ;  /* 0x000000011010c824 */ /* 0x000fe200078e0a03 */
[----:B------:R-:W-:Y:S01]  /*5ac0*/  ISETP.GE.AND P4, PT, R7, RZ, PT ;  /* 0x000000ff0700720c */ /* 0x000fe20003f86270 */
[----:B------:R-:W-:Y:S02]  /*5ad0*/  IMAD R7, R3, R11, R19 ;  /* 0x0000000b03077224 */ /* 0x000fe400078e0213 */
[----:B------:R-:W-:Y:S01]  /*5ae0*/  IMAD.MOV R8, RZ, RZ, -R8 ;  /* 0x000000ffff087224 */ /* 0x000fe200078e0a08 */
[----:B0-----:R-:W-:Y:S01]  /*5af0*/  IABS R20, R23 ;  /* 0x0000001700147213 */ /* 0x001fe20000000000 */
[--C-:B------:R-:W-:Y:S01]  /*5b00*/  @!P6 IMAD.IADD R5, R5, 0x1, -R3.reuse ;  /* 0x000000010505e824 */ /* 0x100fe200078e0a03 */
[C---:B------:R-:W-:Y:S01]  /*5b10*/  ISETP.GT.U32.AND P6, PT, R3.reuse, R7, PT ;  /* 0x000000070300720c */ /* 0x040fe20003fc4070 */
[C---:B------:R-:W-:Y:S01]  /*5b20*/  IMAD R2, R3.reuse, R8, R2 ;  /* 0x0000000803027224 */ /* 0x040fe200078e0202 */
[----:B-1----:R-:W-:Y:S01]  /*5b30*/  IADD3 R18, R28, 0x14, RZ ;  /* 0x000000141c127810 */ /* 0x002fe20007ffe0ff */
[----:B------:R-:W-:Y:S01]  /*5b40*/  @!P0 IMAD.MOV R14, RZ, RZ, -R14 ;  /* 0x000000ffff0e8224 */ /* 0x000fe200078e0a0e */
[----:B------:R-:W-:Y:S01]  /*5b50*/  ISETP.GT.U32.AND P0, PT, R3, R10, PT ;  /* 0x0000000a0300720c */ /* 0x000fe20003f04070 */
[----:B------:R-:W-:Y:S01]  /*5b60*/  @!P1 IMAD.IADD R21, R21, 0x1, -R3 ;  /* 0x0000000115159824 */ /* 0x000fe200078e0a03 */
[----:B------:R-:W-:Y:S01]  /*5b70*/  ISETP.GT.U32.AND P1, PT, R3, R2, PT ;  /* 0x000000020300720c */ /* 0x000fe20003f24070 */
[----:B------:R-:W-:Y:S01]  /*5b80*/  IMAD.HI.U32 R19, R13, R20, RZ ;  /* 0x000000140d137227 */ /* 0x000fe200078e00ff */
[----:B------:R0:W-:Y:S01]  /*5b90*/  STL [R1+0x138], R14 ;  /* 0x0001380e01007387 */ /* 0x0001e20000100800 */
[----:B------:R-:W-:-:S02]  /*5ba0*/  IABS R11, R18 ;  /* 0x00000012000b7213 */ /* 0x000fc40000000000 */
[----:B------:R-:W-:Y:S02]  /*5bb0*/  IMAD.MOV R19, RZ, RZ, -R19 ;  /* 0x000000ffff137224 */ /* 0x000fe400078e0a13 */
[--C-:B------:R-:W-:Y:S01]  /*5bc0*/  @!P6 IMAD.IADD R7, R7, 0x1, -R3.reuse ;  /* 0x000000010707e824 */ /* 0x100fe200078e0a03 */
[----:B------:R-:W-:Y:S01]  /*5bd0*/  ISETP.GE.AND P6, PT, R15, RZ, PT ;  /* 0x000000ff0f00720c */ /* 0x000fe20003fc6270 */
[----:B------:R-:W-:Y:S02]  /*5be0*/  IMAD R20, R3, R19, R20 ;  /* 0x0000001303147224 */ /* 0x000fe400078e0214 */
[--C-:B------:R-:W-:Y:S01]  /*5bf0*/  @!P0 IMAD.IADD R10, R10, 0x1, -R3.reuse ;  /* 0x000000010a0a8824 */ /* 0x100fe200078e0a03 */
[----:B0-----:R-:W-:Y:S01]  /*5c00*/  IABS R14, R12 ;  /* 0x0000000c000e7213 */ /* 0x001fe20000000000 */
[----:B------:R-:W-:Y:S01]  /*5c10*/  @!P1 IMAD.IADD R2, R2, 0x1, -R3 ;  /* 0x0000000102029824 */ /* 0x000fe200078e0a03 */
[----:B------:R-:W-:Y:S01]  /*5c20*/  ISETP.GE.AND P0, PT, R0, RZ, PT ;  /* 0x000000ff0000720c */ /* 0x000fe20003f06270 */
[----:B------:R-:W-:Y:S01]  /*5c30*/  IMAD.HI.U32 R8, R13, R11, RZ ;  /* 0x0000000b0d087227 */ /* 0x000fe200078e00ff */
[----:B------:R-:W-:-:S03]  /*5c40*/  ISETP.GT.U32.AND P1, PT, R3, R7, PT ;  /* 0x000000070300720c */ /* 0x000fc60003f24070 */
[----:B------:R-:W-:-:S04]  /*5c50*/  IMAD.HI.U32 R0, R13, R14, RZ ;  /* 0x0000000e0d007227 */ /* 0x000fc800078e00ff */
[----:B------:R-:W-:Y:S02]  /*5c60*/  IMAD.MOV R0, RZ, RZ, -R0 ;  /* 0x000000ffff007224 */ /* 0x000fe400078e0a00 */
[----:B------:R-:W-:Y:S01]  /*5c70*/  @!P2 IMAD.MOV R16, RZ, RZ, -R16 ;  /* 0x000000ffff10a224 */ /* 0x000fe200078e0a10 */
[C---:B------:R-:W-:Y:S01]  /*5c80*/  ISETP.GT.U32.AND P2, PT, R3.reuse, R20, PT ;  /* 0x000000140300720c */ /* 0x040fe20003f44070 */
[C---:B------:R-:W-:Y:S01]  /*5c90*/  IMAD R14, R3.reuse, R0, R14 ;  /* 0x00000000030e7224 */ /* 0x040fe200078e020e */
[C---:B------:R-:W-:Y:S01]  /*5ca0*/  IADD3 R0, R28.reuse, 0x13, RZ ;  /* 0x000000131c007810 */ /* 0x040fe20007ffe0ff */
[----:B------:R-:W-:Y:S01]  /*5cb0*/  @!P5 IMAD.MOV R5, RZ, RZ, -R5 ;  /* 0x000000ffff05d224 */ /* 0x000fe200078e0a05 */
[C---:B------:R-:W-:Y:S01]  /*5cc0*/  ISETP.GT.U32.AND P5, PT, R3.reuse, R2, PT ;  /* 0x000000020300720c */ /* 0x040fe20003fa4070 */
[----:B------:R-:W-:Y:S01]  /*5cd0*/  IMAD.MOV R8, RZ, RZ, -R8 ;  /* 0x000000ffff087224 */ /* 0x000fe200078e0a08 */
[----:B------:R-:W-:Y:S01]  /*5ce0*/  IABS R19, R0 ;  /* 0x0000000000137213 */ /* 0x000fe20000000000 */
[----:B------:R-:W-:Y:S01]  /*5cf0*/  @!P3 IMAD.MOV R10, RZ, RZ, -R10 ;  /* 0x000000ffff0ab224 */ /* 0x000fe200078e0a0a */
[----:B------:R-:W-:Y:S01]  /*5d00*/  ISETP.GT.U32.AND P3, PT, R3, R14, PT ;  /* 0x0000000e0300720c */ /* 0x000fe20003f64070 */
[----:B------:R-:W-:Y:S01]  /*5d10*/  @!P1 IMAD.IADD R7, R7, 0x1, -R3 ;  /* 0x0000000107079824 */ /* 0x000fe200078e0a03 */
[----:B------:R-:W-:Y:S01]  /*5d20*/  STL [R1+0x142c], R16 ;  /* 0x00142c1001007387 */ /* 0x000fe20000100800 */
[----:B------:R-:W-:Y:S01]  /*5d30*/  IMAD R11, R3, R8, R11 ;  /* 0x00000008030b7224 */ /* 0x000fe200078e020b */
[----:B------:R-:W-:Y:S01]  /*5d40*/  IADD3 R8, R28, 0x12, RZ ;  /* 0x000000121c087810 */ /* 0x000fe20007ffe0ff */
[----:B------:R-:W-:Y:S01]  /*5d50*/  IMAD.MOV.U32 R24, RZ, RZ, R21 ;  /* 0x000000ffff187224 */ /* 0x000fe200078e0015 */
[----:B------:R0:W-:Y:S01]  /*5d60*/  STL [R1+0x1430], R5 ;  /* 0x0014300501007387 */ /* 0x0001e20000100800 */
[----:B------:R-:W-:Y:S01]  /*5d70*/  IMAD.HI.U32 R21, R13, R19, RZ ;  /* 0x000000130d157227 */ /* 0x000fe200078e00ff */
[----:B------:R-:W-:-:S02]  /*5d80*/  ISETP.GT.U32.AND P1, PT, R3, R11, PT ;  /* 0x0000000b0300720c */ /* 0x000fc40003f24070 */
[----:B------:R-:W-:Y:S01]  /*5d90*/  STL [R1+0x1434], R10 ;  /* 0x0014340a01007387 */ /* 0x000fe20000100800 */
[----:B------:R-:W-:Y:S01]  /*5da0*/  @!P4 IMAD.MOV R24, RZ, RZ, -R24 ;  /* 0x000000ffff18c224 */ /* 0x000fe200078e0a18 */
[----:B------:R-:W-:Y:S01]  /*5db0*/  IABS R15, R8 ;  /* 0x00000008000f7213 */ /* 0x000fe20000000000 */
[----:B------:R-:W-:Y:S01]  /*5dc0*/  IMAD.MOV R21, RZ, RZ, -R21 ;  /* 0x000000ffff157224 */ /* 0x000fe200078e0a15 */
[----:B------:R-:W-:Y:S01]  /*5dd0*/  ISETP.GE.AND P4, PT, R23, RZ, PT ;  /* 0x000000ff1700720c */ /* 0x000fe20003f86270 */
[----:B------:R-:W-:Y:S01]  /*5de0*/  @!P5 IMAD.IADD R2, R2, 0x1, -R3 ;  /* 0x000000010202d824 */ /* 0x000fe200078e0a03 */
[----:B------:R-:W-:Y:S01]  /*5df0*/  STL [R1+0xf4], R24 ;  /* 0x0000f41801007387 */ /* 0x000fe20000100800 */
[----:B0-----:R-:W-:Y:S01]  /*5e00*/  IMAD.MOV.U32 R5, RZ, RZ, R7 ;  /* 0x000000ffff057224 */ /* 0x001fe200078e0007 */
[----:B------:R-:W-:Y:S01]  /*5e10*/  ISETP.GE.AND P5, PT, R12, RZ, PT ;  /* 0x000000ff0c00720c */ /* 0x000fe20003fa6270 */
[----:B------:R-:W-:Y:S01]  /*5e20*/  @!P2 IMAD.IADD R20, R20, 0x1, -R3 ;  /* 0x000000011414a824 */ /* 0x000fe200078e0a03 */
[----:B------:R-:W-:Y:S01]  /*5e30*/  IADD3 R7, R28, 0x10, RZ ;  /* 0x000000101c077810 */ /* 0x000fe20007ffe0ff */
[----:B------:R-:W-:Y:S01]  /*5e40*/  @!P0 IMAD.MOV R5, RZ, RZ, -R5 ;  /* 0x000000ffff058224 */ /* 0x000fe200078e0a05 */
[----:B------:R-:W-:Y:S01]  /*5e50*/  ISETP.GE.AND P2, PT, R18, RZ, PT ;  /* 0x000000ff1200720c */ /* 0x000fe20003f46270 */
[C---:B------:R-:W-:Y:S01]  /*5e60*/  IMAD R19, R3.reuse, R21, R19 ;  /* 0x0000001503137224 */ /* 0x040fe200078e0213 */
[----:B------:R-:W-:Y:S01]  /*5e70*/  IADD3 R21, R28, 0x11, RZ ;  /* 0x000000111c157810 */ /* 0x000fe20007ffe0ff */
[--C-:B------:R-:W-:Y:S01]  /*5e80*/  @!P3 IMAD.IADD R14, R14, 0x1, -R3.reuse ;  /* 0x000000010e0eb824 */ /* 0x100fe200078e0a03 */
[----:B------:R0:W-:Y:S01]  /*5e90*/  STL [R1+0xc], R5 ;  /* 0x00000c0501007387 */ /* 0x0001e20000100800 */
[----:B------:R-:W-:Y:S01]  /*5ea0*/  ISETP.GT.U32.AND P3, PT, R3, R20, PT ;  /* 0x000000140300720c */ /* 0x000fe20003f64070 */
[----:B------:R-:W-:-:S02]  /*5eb0*/  @!P1 IMAD.IADD R11, R11, 0x1, -R3 ;  /* 0x000000010b0b9824 */ /* 0x000fc400078e0a03 */
[----:B------:R-:W-:Y:S01]  /*5ec0*/  ISETP.GT.U32.AND P1, PT, R3, R14, PT ;  /* 0x0000000e0300720c */ /* 0x000fe20003f24070 */
[----:B------:R-:W-:Y:S01]  /*5ed0*/  IMAD.HI.U32 R12, R13, R15, RZ ;  /* 0x0000000f0d0c7227 */ /* 0x000fe200078e00ff */
[----:B------:R-:W1:Y:S01]  /*5ee0*/  S2R R16, SR_TID.X ;  /* 0x0000000000107919 */ /* 0x000e620000002100 */
[C---:B------:R-:W-:Y:S02]  /*5ef0*/  ISETP.GT.U32.AND P0, PT, R3.reuse, R11, PT ;  /* 0x0000000b0300720c */ /* 0x040fe40003f04070 */
[----:B------:R-:W-:Y:S02]  /*5f00*/  IMAD.MOV R12, RZ, RZ, -R12 ;  /* 0x000000ffff0c7224 */ /* 0x000fe400078e0a0c */
[----:B0-----:R-:W-:Y:S01]  /*5f10*/  IMAD.MOV.U32 R5, RZ, RZ, R2 ;  /* 0x000000ffff057224 */ /* 0x001fe200078e0002 */
[----:B------:R-:W-:Y:S01]  /*5f20*/  IABS R2, R21 ;  /* 0x0000001500027213 */ /* 0x000fe20000000000 */
[C---:B------:R-:W-:Y:S02]  /*5f30*/  IMAD R15, R3.reuse, R12, R15 ;  /* 0x0000000c030f7224 */ /* 0x040fe400078e020f */
[----:B------:R-:W-:Y:S01]  /*5f40*/  @!P6 IMAD.MOV R5, RZ, RZ, -R5 ;  /* 0x000000ffff05e224 */ /* 0x000fe200078e0a05 */
[----:B------:R-:W-:Y:S01]  /*5f50*/  ISETP.GT.U32.AND P6, PT, R3, R19, PT ;  /* 0x000000130300720c */ /* 0x000fe20003fc4070 */
[----:B------:R-:W-:Y:S01]  /*5f60*/  @!P3 IMAD.IADD R20, R20, 0x1, -R3 ;  /* 0x000000011414b824 */ /* 0x000fe200078e0a03 */
[----:B------:R-:W-:Y:S01]  /*5f70*/  ISETP.GE.AND P3, PT, R0, RZ, PT ;  /* 0x000000ff0000720c */ /* 0x000fe20003f66270 */
[----:B------:R-:W-:Y:S01]  /*5f80*/  IMAD.HI.U32 R18, R13, R2, RZ ;  /* 0x000000020d127227 */ /* 0x000fe200078e00ff */
[----:B------:R0:W-:Y:S01]  /*5f90*/  STL [R1+0xb4], R5 ;  /* 0x0000b40501007387 */ /* 0x0001e20000100800 */
[----:B------:R-:W-:-:S02]  /*5fa0*/  IABS R0, R7 ;  /* 0x0000000700007213 */ /* 0x000fc40000000000 */
[--C-:B------:R-:W-:Y:S01]  /*5fb0*/  @!P0 IMAD.IADD R11, R11, 0x1, -R3.reuse ;  /* 0x000000010b0b8824 */ /* 0x100fe200078e0a03 */
[----:B------:R-:W-:Y:S01]  /*5fc0*/  ISETP.GE.AND P0, PT, R8, RZ, PT ;  /* 0x000000ff0800720c */ /* 0x000fe20003f06270 */
[----:B------:R-:W-:Y:S01]  /*5fd0*/  @!P1 IMAD.IADD R14, R14, 0x1, -R3 ;  /* 0x000000010e0e9824 */ /* 0x000fe200078e0a03 */
[----:B------:R-:W-:Y:S01]  /*5fe0*/  ISETP.GT.U32.AND P1, PT, R3, R15, PT ;  /* 0x0000000f0300720c */ /* 0x000fe20003f24070 */
[----:B------:R-:W-:Y:S01]  /*5ff0*/  IMAD.HI.U32 R12, R13, R0, RZ ;  /* 0x000000000d0c7227 */ /* 0x000fe200078e00ff */
[----:B------:R-:W-:-:S03]  /*6000*/  IADD3 R8, R28, 0xf, RZ ;  /* 0x0000000f1c087810 */ /* 0x000fc60007ffe0ff */
[----:B------:R-:W-:Y:S01]  /*6010*/  @!P6 IMAD.IADD R19, R19, 0x1, -R3 ;  /* 0x000000011313e824 */ /* 0x000fe200078e0a03 */
[----:B------:R-:W-:Y:S01]  /*6020*/  ISETP.GE.AND P6, PT, R21, RZ, PT ;  /* 0x000000ff1500720c */ /* 0x000fe20003fc6270 */
[----:B0-----:R-:W-:Y:S01]  /*6030*/  IMAD.MOV.U32 R5, RZ, RZ, R20 ;  /* 0x000000ffff057224 */ /* 0x001fe200078e0014 */
[----:B------:R-:W-:Y:S01]  /*6040*/  IABS R21, R8 ;  /* 0x0000000800157213 */ /* 0x000fe20000000000 */
[----:B------:R-:W-:Y:S02]  /*6050*/  IMAD.MOV R12, RZ, RZ, -R12 ;  /* 0x000000ffff0c7224 */ /* 0x000fe400078e0a0c */
[----:B------:R-:W-:Y:S01]  /*6060*/  @!P4 IMAD.MOV R5, RZ, RZ, -R5 ;  /* 0x000000ffff05c224 */ /* 0x000fe200078e0a05 */
[C---:B------:R-:W-:Y:S01]  /*6070*/  ISETP.GT.U32.AND P4, PT, R3.reuse, R19, PT ;  /* 0x000000130300720c */ /* 0x040fe20003f84070 */
[----:B------:R-:W-:Y:S02]  /*6080*/  IMAD.MOV R18, RZ, RZ, -R18 ;  /* 0x000000ffff127224 */ /* 0x000fe400078e0a12 */
[C---:B------:R-:W-:Y:S01]  /*6090*/  IMAD R0, R3.reuse, R12, R0 ;  /* 0x0000000c03007224 */ /* 0x040fe200078e0200 */
[----:B------:R0:W-:Y:S01]  /*60a0*/  STL [R1+0x24], R5 ;  /* 0x0000240501007387 */ /* 0x0001e20000100800 */
[----:B------:R-:W-:Y:S01]  /*60b0*/  IMAD R2, R3, R18, R2 ;  /* 0x0000001203027224 */ /* 0x000fe200078e0202 */
[----:B------:R-:W-:Y:S01]  /*60c0*/  IADD3 R12, R28, 0xc, RZ ;  /* 0x0000000c1c0c7810 */ /* 0x000fe20007ffe0ff */
[----:B------:R-:W-:-:S02]  /*60d0*/  IMAD.MOV.U32 R10, RZ, RZ, R14 ;  /* 0x000000ffff0a7224 */ /* 0x000fc400078e000e */
[--C-:B------:R-:W-:Y:S01]  /*60e0*/  @!P1 IMAD.IADD R15, R15, 0x1, -R3.reuse ;  /* 0x000000010f0f9824 */ /* 0x100fe200078e0a03 */
[----:B------:R-:W-:Y:S01]  /*60f0*/  IABS R14, R12 ;  /* 0x0000000c000e7213 */ /* 0x000fe20000000000 */
[----:B------:R-:W-:Y:S01]  /*6100*/  @!P5 IMAD.MOV R10, RZ, RZ, -R10 ;  /* 0x000000ffff0ad224 */ /* 0x000fe200078e0a0a */
[----:B------:R-:W-:Y:S01]  /*6110*/  ISETP.GT.U32.AND P5, PT, R3, R2, PT ;  /* 0x000000020300720c */ /* 0x000fe20003fa4070 */
[----:B------:R-:W-:Y:S01]  /*6120*/  @!P4 IMAD.IADD R19, R19, 0x1, -R3 ;  /* 0x000000011313c824 */ /* 0x000fe200078e0a03 */
[----:B------:R-:W-:Y:S01]  /*6130*/  ISETP.GT.U32.AND P4, PT, R3, R0, PT ;  /* 0x000000000300720c */ /* 0x000fe20003f84070 */
[----:B0-----:R-:W-:Y:S01]  /*6140*/  IMAD.MOV.U32 R5, RZ, RZ, R11 ;  /* 0x000000ffff057224 */ /* 0x001fe200078e000b */
[----:B------:R0:W-:Y:S01]  /*6150*/  STL [R1+0x84], R10 ;  /* 0x0000840a01007387 */ /* 0x0001e20000100800 */
[----:B------:R-:W-:Y:S01]  /*6160*/  IMAD.HI.U32 R11, R13, R21, RZ ;  /* 0x000000150d0b7227 */ /* 0x000fe200078e00ff */
[----:B------:R-:W-:-:S03]  /*6170*/  ISETP.GT.U32.AND P1, PT, R3, R15, PT ;  /* 0x0000000f0300720c */ /* 0x000fc60003f24070 */
[----:B------:R-:W-:Y:S01]  /*6180*/  @!P2 IMAD.MOV R5, RZ, RZ, -R5 ;  /* 0x000000ffff05a224 */ /* 0x000fe200078e0a05 */
[----:B------:R-:W-:Y:S01]  /*6190*/  ISETP.GE.AND P2, PT, R7, RZ, PT ;  /* 0x000000ff0700720c */ /* 0x000fe20003f46270 */
[----:B------:R-:W-:Y:S01]  /*61a0*/  IMAD.MOV R7, RZ, RZ, -R11 ;  /* 0x000000ffff077224 */ /* 0x000fe200078e0a0b */
[----:B------:R-:W-:Y:S01]  /*61b0*/  IADD3 R11, R28, 0xe, RZ ;  /* 0x0000000e1c0b7810 */ /* 0x000fe20007ffe0ff */
[----:B------:R-:W-:Y:S01]  /*61c0*/  @!P5 IMAD.IADD R2, R2, 0x1, -R3 ;  /* 0x000000010202d824 */ /* 0x000fe200078e0a03 */
[----:B------:R2:W-:Y:S01]  /*61d0*/  STL [R1+0x8c], R5 ;  /* 0x00008c0501007387 */ /* 0x0005e20000100800 */
[C---:B------:R-:W-:Y:S01]  /*61e0*/  IMAD R21, R3.reuse, R7, R21 ;  /* 0x0000000703157224 */ /* 0x040fe200078e0215 */
[----:B------:R-:W-:Y:S01]  /*61f0*/  IADD3 R7, R28, 0xd, RZ ;  /* 0x0000000d1c077810 */ /* 0x000fe20007ffe0ff */
[----:B0-----:R-:W-:Y:S01]  /*6200*/  IMAD.MOV.U32 R10, RZ, RZ, R19 ;  /* 0x000000ffff0a7224 */ /* 0x001fe200078e0013 */
[C---:B------:R-:W-:Y:S01]  /*6210*/  ISETP.GT.U32.AND P5, PT, R3.reuse, R2, PT ;  /* 0x000000020300720c */ /* 0x040fe20003fa4070 */
[--C-:B------:R-:W-:Y:S01]  /*6220*/  @!P4 IMAD.IADD R0, R0, 0x1, -R3.reuse ;  /* 0x000000010000c824 */ /* 0x100fe200078e0a03 */
[----:B------:R-:W-:Y:S01]  /*6230*/  IABS R18, R11 ;  /* 0x0000000b00127213 */ /* 0x000fe20000000000 */
[----:B------:R-:W-:Y:S01]  /*6240*/  @!P3 IMAD.MOV R10, RZ, RZ, -R10 ;  /* 0x000000ffff0ab224 */ /* 0x000fe200078e0a0a */
[----:B------:R-:W-:Y:S01]  /*6250*/  ISETP.GT.U32.AND P3, PT, R3, R21, PT ;  /* 0x000000150300720c */ /* 0x000fe20003f64070 */
[----:B------:R-:W-:Y:S01]  /*6260*/  @!P1 IMAD.IADD R15, R15, 0x1, -R3 ;  /* 0x000000010f0f9824 */ /* 0x000fe200078e0a03 */
[----:B------:R-:W-:-:S02]  /*6270*/  ISETP.GT.U32.AND P4, PT, R3, R0, PT ;  /* 0x000000000300720c */ /* 0x000fc40003f84070 */
[----:B------:R-:W-:Y:S01]  /*6280*/  ISETP.GE.AND P1, PT, R8, RZ, PT ;  /* 0x000000ff0800720c */ /* 0x000fe20003f26270 */
[----:B--2---:R-:W-:Y:S01]  /*6290*/  IMAD.MOV.U32 R5, RZ, RZ, R15 ;  /* 0x000000ffff057224 */ /* 0x004fe200078e000f */
[----:B------:R-:W-:Y:S01]  /*62a0*/  IABS R8, R7 ;  /* 0x0000000700087213 */ /* 0x000fe20000000000 */
[----:B------:R-:W-:Y:S01]  /*62b0*/  IMAD.HI.U32 R15, R13, R18, RZ ;  /* 0x000000120d0f7227 */ /* 0x000fe200078e00ff */
[----:B------:R-:W-:Y:S01]  /*62c0*/  STL [R1+0x2c], R10 ;  /* 0x00002c0a01007387 */ /* 0x000fe20000100800 */
[----:B------:R-:W-:Y:S02]  /*62d0*/  IADD3 R19, R28, 0x7, RZ ;  /* 0x000000071c137810 */ /* 0x000fe40007ffe0ff */
[----:B------:R-:W-:Y:S01]  /*62e0*/  @!P0 IMAD.MOV R5, RZ, RZ, -R5 ;  /* 0x000000ffff058224 */ /* 0x000fe200078e0a05 */
[----:B------:R-:W-:Y:S01]  /*62f0*/  ISETP.GE.AND P0, PT, R11, RZ, PT ;  /* 0x000000ff0b00720c */ /* 0x000fe20003f06270 */
[----:B------:R-:W-:Y:S02]  /*6300*/  @!P3 IMAD.IADD R21, R21, 0x1, -R3 ;  /* 0x000000011515b824 */ /* 0x000fe400078e0a03 */
[----:B------:R-:W-:Y:S01]  /*6310*/  IMAD.HI.U32 R11, R13, R8, RZ ;  /* 0x000000080d0b7227 */ /* 0x000fe200078e00ff */
[----:B------:R0:W-:Y:S02]  /*6320*/  STL [R1+0x74], R5 ;  /* 0x0000740501007387 */ /* 0x0001e40000100800 */
[----:B------:R-:W-:Y:S01]  /*6330*/  ISETP.GT.U32.AND P3, PT, R3, R21, PT ;  /* 0x000000150300720c */ /* 0x000fe20003f64070 */
[----:B------:R-:W-:-:S02]  /*6340*/  IMAD.MOV R15, RZ, RZ, -R15 ;  /* 0x000000ffff0f7224 */ /* 0x000fc400078e0a0f */
[--C-:B------:R-:W-:Y:S01]  /*6350*/  @!P4 IMAD.IADD R0, R0, 0x1, -R3.reuse ;  /* 0x000000010000c824 */ /* 0x100fe200078e0a03 */
[----:B------:R-:W-:Y:S01]  /*6360*/  ISETP.GE.AND P4, PT, R12, RZ, PT ;  /* 0x000000ff0c00720c */ /* 0x000fe20003f86270 */
[----:B------:R-:W-:Y:S01]  /*6370*/  @!P5 IMAD.IADD R2, R2, 0x1, -R3 ;  /* 0x000000010202d824 */ /* 0x000fe200078e0a03 */
[----:B------:R-:W-:Y:S01]  /*6380*/  ISETP.GE.AND P5, PT, R7, RZ, PT ;  /* 0x000000ff0700720c */ /* 0x000fe20003fa6270 */
[----:B------:R-:W-:-:S04]  /*6390*/  IMAD.HI.U32 R7, R13, R14, RZ ;  /* 0x0000000e0d077227 */ /* 0x000fc800078e00ff */
[----:B------:R-:W-:Y:S02]  /*63a0*/  IMAD.MOV R11, RZ, RZ, -R11 ;  /* 0x000000ffff0b7224 */ /* 0x000fe400078e0a0b */
[C---:B------:R-:W-:Y:S01]  /*63b0*/  IMAD R18, R3.reuse, R15, R18 ;  /* 0x0000000f03127224 */ /* 0x040fe200078e0212 */
[----:B------:R-:W-:Y:S01]  /*63c0*/  IABS R15, R19 ;  /* 0x00000013000f7213 */ /* 0x000fe20000000000 */
[----:B0-----:R-:W-:Y:S02]  /*63d0*/  IMAD.MOV.U32 R5, RZ, RZ, R0 ;  /* 0x000000ffff057224 */ /* 0x001fe400078e0000 */
[----:B------:R-:W-:Y:S02]  /*63e0*/  IMAD.MOV R12, RZ, RZ, -R7 ;  /* 0x000000ffff0c7224 */ /* 0x000fe400078e0a07 */
[C---:B------:R-:W-:Y:S01]  /*63f0*/  IMAD R7, R3.reuse, R11, R8 ;  /* 0x0000000b03077224 */ /* 0x040fe200078e0208 */
[C---:B------:R-:W-:Y:S01]  /*6400*/  IADD3 R8, R28.reuse, 0x9, RZ ;  /* 0x000000091c087810 */ /* 0x040fe20007ffe0ff */
[----:B------:R-:W-:Y:S01]  /*6410*/  @!P2 IMAD.MOV R5, RZ, RZ, -R5 ;  /* 0x000000ffff05a224 */ /* 0x000fe200078e0a05 */
[----:B------:R-:W-:Y:S01]  /*6420*/  ISETP.GT.U32.AND P2, PT, R3, R18, PT ;  /* 0x000000120300720c */ /* 0x000fe20003f44070 */
[----:B------:R-:W-:Y:S01]  /*6430*/  @!P3 IMAD.IADD R21, R21, 0x1, -R3 ;  /* 0x000000011515b824 */ /* 0x000fe200078e0a03 */
[C---:B------:R-:W-:Y:S01]  /*6440*/  ISETP.GT.U32.AND P3, PT, R3.reuse, R7, PT ;  /* 0x000000070300720c */ /* 0x040fe20003f64070 */
[----:B------:R-:W-:Y:S01]  /*6450*/  IMAD.MOV.U32 R10, RZ, RZ, R2 ;  /* 0x000000ffff0a7224 */ /* 0x000fe200078e0002 */
[C---:B------:R-:W-:Y:S01]  /*6460*/  IADD3 R2, R28.reuse, 0xb, RZ ;  /* 0x0000000b1c027810 */ /* 0x040fe20007ffe0ff */
[----:B------:R-:W-:Y:S01]  /*6470*/  IMAD R14, R3, R12, R14 ;  /* 0x0000000c030e7224 */ /* 0x000fe200078e020e */
[----:B------:R-:W-:Y:S01]  /*6480*/  IADD3 R12, R28, 0xa, RZ ;  /* 0x0000000a1c0c7810 */ /* 0x000fe20007ffe0ff */
[----:B------:R-:W-:Y:S01]  /*6490*/  @!P6 IMAD.MOV R10, RZ, RZ, -R10 ;  /* 0x000000ffff0ae224 */ /* 0x000fe200078e0a0a */
[----:B------:R-:W-:-:S02]  /*64a0*/  IABS R11, R2 ;  /* 0x00000002000b7213 */ /* 0x000fc40000000000 */
[----:B------:R-:W-:Y:S02]  /*64b0*/  IABS R0, R12 ;  /* 0x0000000c00007213 */ /* 0x000fe40000000000 */
[----:B------:R-:W-:Y:S01]  /*64c0*/  STL [R1+0x34], R10 ;  /* 0x0000340a01007387 */ /* 0x000fe20000100800 */
[--C-:B------:R-:W-:Y:S01]  /*64d0*/  @!P2 IMAD.IADD R18, R18, 0x1, -R3.reuse ;  /* 0x000000011212a824 */ /* 0x100fe200078e0a03 */
[----:B------:R-:W-:Y:S01]  /*64e0*/  ISETP.GT.U32.AND P2, PT, R3, R14, PT ;  /* 0x0000000e0300720c */ /* 0x000fe20003f44070 */
[----:B------:R-:W-:Y:S01]  /*64f0*/  @!P3 IMAD.IADD R7, R7, 0x1, -R3 ;  /* 0x000000010707b824 */ /* 0x000fe200078e0a03 */
[----:B------:R0:W-:Y:S01]  /*6500*/  STL [R1+0x3c], R5 ;  /* 0x00003c0501007387 */ /* 0x0001e20000100800 */
[----:B------:R-:W-:Y:S01]  /*6510*/  IMAD.HI.U32 R24, R13, R11, RZ ;  /* 0x0000000b0d187227 */ /* 0x000fe200078e00ff */
[----:B------:R-:W-:Y:S02]  /*6520*/  ISETP.GT.U32.AND P3, PT, R3, R18, PT ;  /* 0x000000120300720c */ /* 0x000fe40003f64070 */
[----:B------:R-:W-:Y:S01]  /*6530*/  IABS R23, R8 ;  /* 0x0000000800177213 */ /* 0x000fe20000000000 */
[----:B------:R-:W-:Y:S01]  /*6540*/  IMAD.MOV R24, RZ, RZ, -R24 ;  /* 0x000000ffff187224 */ /* 0x000fe200078e0a18 */
[----:B------:R-:W-:Y:S01]  /*6550*/  ISETP.GE.AND P6, PT, R2, RZ, PT ;  /* 0x000000ff0200720c */ /* 0x000fe20003fc6270 */
[----:B------:R-:W-:Y:S01]  /*6560*/  IMAD.HI.U32 R25, R13, R0, RZ ;  /* 0x000000000d197227 */ /* 0x000fe200078e00ff */
[----:B------:R-:W-:-:S03]  /*6570*/  IADD3 R2, R28, 0x8, RZ ;  /* 0x000000081c027810 */ /* 0x000fc60007ffe0ff */
[----:B0-----:R-:W-:Y:S01]  /*6580*/  IMAD.MOV.U32 R5, RZ, RZ, R21 ;  /* 0x000000ffff057224 */ /* 0x001fe200078e0015 */
[----:B------:R-:W-:Y:S01]  /*6590*/  IABS R20, R2 ;  /* 0x0000000200147213 */ /* 0x000fe20000000000 */
[C---:B------:R-:W-:Y:S02]  /*65a0*/  IMAD R11, R3.reuse, R24, R11 ;  /* 0x00000018030b7224 */ /* 0x040fe400078e020b */
[----:B------:R-:W-:Y:S02]  /*65b0*/  @!P1 IMAD.MOV R5, RZ, RZ, -R5 ;  /* 0x000000ffff059224 */ /* 0x000fe400078e0a05 */
[----:B------:R-:W-:Y:S02]  /*65c0*/  IMAD.MOV R25, RZ, RZ, -R25 ;  /* 0x000000ffff197224 */ /* 0x000fe400078e0a19 */
[--C-:B------:R-:W-:Y:S01]  /*65d0*/  @!P3 IMAD.IADD R18, R18, 0x1, -R3.reuse ;  /* 0x000000011212b824 */ /* 0x100fe200078e0a03 */
[----:B------:R0:W-:Y:S01]  /*65e0*/  STL [R1+0x1c], R5 ;  /* 0x00001c0501007387 */ /* 0x0001e20000100800 */
[----:B------:R-:W-:Y:S01]  /*65f0*/  @!P2 IMAD.IADD R14, R14, 0x1, -R3 ;  /* 0x000000010e0ea824 */ /* 0x000fe200078e0a03 */
[C---:B------:R-:W-:Y:S01]  /*6600*/  ISETP.GT.U32.AND P2, PT, R3.reuse, R7, PT ;  /* 0x000000070300720c */ /* 0x040fe20003f44070 */
[C---:B------:R-:W-:Y:S01]  /*6610*/  IMAD R0, R3.reuse, R25, R0 ;  /* 0x0000001903007224 */ /* 0x040fe200078e0200 */
[----:B------:R-:W-:Y:S01]  /*6620*/  ISETP.GT.U32.AND P3, PT, R3, R11, PT ;  /* 0x0000000b0300720c */ /* 0x000fe20003f64070 */
[----:B------:R-:W-:Y:S01]  /*6630*/  IMAD.HI.U32 R24, R13, R23, RZ ;  /* 0x000000170d187227 */ /* 0x000fe200078e00ff */
[----:B------:R-:W-:-:S03]  /*6640*/  ISETP.GT.U32.AND P1, PT, R3, R14, PT ;  /* 0x0000000e0300720c */ /* 0x000fc60003f24070 */
[----:B------:R-:W-:Y:S02]  /*6650*/  IMAD.MOV R24, RZ, RZ, -R24 ;  /* 0x000000ffff187224 */ /* 0x000fe400078e0a18 */
[----:B0-----:R-:W-:Y:S02]  /*6660*/  IMAD.MOV.U32 R5, RZ, RZ, R18 ;  /* 0x000000ffff057224 */ /* 0x001fe400078e0012 */
[C---:B------:R-:W-:Y:S01]  /*6670*/  IMAD R18, R3.reuse, R24, R23 ;  /* 0x0000001803127224 */ /* 0x040fe200078e0217 */
[----:B------:R-:W-:Y:S01]  /*6680*/  IADD3 R24, R28, 0x4, RZ ;  /* 0x000000041c187810 */ /* 0x000fe20007ffe0ff */
[----:B------:R-:W-:Y:S01]  /*6690*/  @!P0 IMAD.MOV R5, RZ, RZ, -R5 ;  /* 0x000000ffff058224 */ /* 0x000fe200078e0a05 */
[----:B------:R-:W-:Y:S01]  /*66a0*/  ISETP.GT.U32.AND P0, PT, R3, R0, PT ;  /* 0x000000000300720c */ /* 0x000fe20003f04070 */
[--C-:B------:R-:W-:Y:S01]  /*66b0*/  @!P2 IMAD.IADD R7, R7, 0x1, -R3.reuse ;  /* 0x000000010707a824 */ /* 0x100fe200078e0a03 */
[----:B------:R-:W-:Y:S01]  /*66c0*/  ISETP.GT.U32.AND P2, PT, R3, R18, PT ;  /* 0x000000120300720c */ /* 0x000fe20003f44070 */
[----:B------:R-:W-:Y:S01]  /*66d0*/  @!P3 IMAD.IADD R11, R11, 0x1, -R3 ;  /* 0x000000010b0bb824 */ /* 0x000fe200078e0a03 */
[----:B------:R0:W-:Y:S01]  /*66e0*/  STL [R1+0x18], R5 ;  /* 0x0000180501007387 */ /* 0x0001e20000100800 */
[----:B------:R-:W-:Y:S01]  /*66f0*/  IMAD.HI.U32 R21, R13, R20, RZ ;  /* 0x000000140d157227 */ /* 0x000fe200078e00ff */
[----:B------:R-:W-:-:S03]  /*6700*/  ISETP.GE.AND P3, PT, R8, RZ, PT ;  /* 0x000000ff0800720c */ /* 0x000fc60003f66270 */
[----:B------:R-:W-:-:S04]  /*6710*/  IMAD.HI.U32 R25, R13, R15, RZ ;  /* 0x0000000f0d197227 */ /* 0x000fc800078e00ff */
[----:B------:R-:W-:Y:S01]  /*6720*/  @!P0 IMAD.IADD R0, R0, 0x1, -R3 ;  /* 0x0000000100008824 */ /* 0x000fe200078e0a03 */
[C---:B------:R-:W-:Y:S01]  /*6730*/  ISETP.GT.U32.AND P0, PT, R3.reuse, R11, PT ;  /* 0x0000000b0300720c */ /* 0x040fe20003f04070 */
[----:B0-----:R-:W-:Y:S01]  /*6740*/  IMAD.MOV.U32 R5, RZ, RZ, R7 ;  /* 0x000000ffff057224 */ /* 0x001fe200078e0007 */
[----:B------:R-:W-:Y:S01]  /*6750*/  IABS R7, R27 ;  /* 0x0000001b00077213 */ /* 0x000fe20000000000 */
[----:B------:R-:W-:Y:S02]  /*6760*/  IMAD.MOV R21, RZ, RZ, -R21 ;  /* 0x000000ffff157224 */ /* 0x000fe400078e0a15 */
[----:B------:R-:W-:Y:S01]  /*6770*/  @!P5 IMAD.MOV R5, RZ, RZ, -R5 ;  /* 0x000000ffff05d224 */ /* 0x000fe200078e0a05 */
[C---:B------:R-:W-:Y:S01]  /*6780*/  ISETP.GT.U32.AND P5, PT, R3.reuse, R0, PT ;  /* 0x000000000300720c */ /* 0x040fe20003fa4070 */
[----:B------:R-:W-:Y:S02]  /*6790*/  IMAD.MOV R25, RZ, RZ, -R25 ;  /* 0x000000ffff197224 */ /* 0x000fe400078e0a19 */
[C---:B------:R-:W-:Y:S01]  /*67a0*/  IMAD R8, R3.reuse, R21, R20 ;  /* 0x0000001503087224 */ /* 0x040fe200078e0214 */
[----:B------:R-:W-:Y:S01]  /*67b0*/  IADD3 R21, R28, 0x5, RZ ;  /* 0x000000051c157810 */ /* 0x000fe20007ffe0ff */
[--C-:B------:R-:W-:Y:S01]  /*67c0*/  @!P2 IMAD.IADD R18, R18, 0x1, -R3.reuse ;  /* 0x000000011212a824 */ /* 0x100fe200078e0a03 */
[----:B------:R-:W-:Y:S01]  /*67d0*/  IABS R20, R24 ;  /* 0x0000001800147213 */ /* 0x000fe20000000000 */
[----:B------:R-:W-:Y:S01]  /*67e0*/  @!P1 IMAD.IADD R14, R14, 0x1, -R3 ;  /* 0x000000010e0e9824 */ /* 0x000fe200078e0a03 */
[----:B------:R-:W-:Y:S01]  /*67f0*/  ISETP.GE.AND P1, PT, R12, RZ, PT ;  /* 0x000000ff0c00720c */ /* 0x000fe20003f26270 */
[C---:B------:R-:W-:Y:S01]  /*6800*/  IMAD R15, R3.reuse, R25, R15 ;  /* 0x00000019030f7224 */ /* 0x040fe200078e020f */
[----:B------:R-:W-:Y:S01]  /*6810*/  ISETP.GT.U32.AND P2, PT, R3, R18, PT ;  /* 0x000000120300720c */ /* 0x000fe20003f44070 */
[--C-:B------:R-:W-:Y:S01]  /*6820*/  @!P0 IMAD.IADD R11, R11, 0x1, -R3.reuse ;  /* 0x000000010b0b8824 */ /* 0x100fe200078e0a03 */
[----:B------:R-:W-:Y:S01]  /*6830*/  ISETP.GT.U32.AND P0, PT, R3, R8, PT ;  /* 0x000000080300720c */ /* 0x000fe20003f04070 */
[----:B------:R-:W-:Y:S01]  /*6840*/  IMAD.HI.U32 R12, R13, R7, RZ ;  /* 0x000000070d0c7227 */ /* 0x000fe200078e00ff */
[----:B------:R-:W-:Y:S01]  /*6850*/  IABS R23, R21 ;  /* 0x0000001500177213 */ /* 0x000fe20000000000 */
[----:B------:R0:W-:Y:S02]  /*6860*/  STL [R1+0x8], R5 ;  /* 0x0000080501007387 */ /* 0x0001e40000100800 */
[----:B------:R-:W-:Y:S01]  /*6870*/  @!P5 IMAD.IADD R0, R0, 0x1, -R3 ;  /* 0x000000010000d824 */ /* 0x000fe200078e0a03 */
[----:B------:R-:W-:Y:S01]  /*6880*/  ISETP.GT.U32.AND P5, PT, R3, R15, PT ;  /* 0x0000000f0300720c */ /* 0x000fe20003fa4070 */
[----:B------:R-:W-:-:S02]  /*6890*/  IMAD.MOV R12, RZ, RZ, -R12 ;  /* 0x000000ffff0c7224 */ /* 0x000fc400078e0a0c */
[----:B------:R-:W-:-:S04]  /*68a0*/  IMAD.HI.U32 R26, R13, R23, RZ ;  /* 0x000000170d1a7227 */ /* 0x000fc800078e00ff */
[C---:B------:R-:W-:Y:S01]  /*68b0*/  IMAD R7, R3.reuse, R12, R7 ;  /* 0x0000000c03077224 */ /* 0x040fe200078e0207 */
[----:B0-----:R-:W-:Y:S01]  /*68c0*/  IADD3 R5, R28, 0x3, RZ ;  /* 0x000000031c057810 */ /* 0x001fe20007ffe0ff */
[--C-:B------:R-:W-:Y:S02]  /*68d0*/  @!P0 IMAD.IADD R8, R8, 0x1, -R3.reuse ;  /* 0x0000000108088824 */ /* 0x100fe400078e0a03 */
[--C-:B------:R-:W-:Y:S01]  /*68e0*/  @!P2 IMAD.IADD R18, R18, 0x1, -R3.reuse ;  /* 0x000000011212a824 */ /* 0x100fe200078e0a03 */
[----:B------:R-:W-:Y:S01]  /*68f0*/  ISETP.GT.U32.AND P0, PT, R3, R7, PT ;  /* 0x000000070300720c */ /* 0x000fe20003f04070 */
[----:B------:R-:W-:Y:S01]  /*6900*/  @!P5 IMAD.IADD R15, R15, 0x1, -R3 ;  /* 0x000000010f0fd824 */ /* 0x000fe200078e0a03 */
[----:B------:R-:W-:Y:S01]  /*6910*/  ISETP.GE.AND P2, PT, R2, RZ, PT ;  /* 0x000000ff0200720c */ /* 0x000fe20003f46270 */
[----:B------:R-:W-:Y:S01]  /*6920*/  IMAD.HI.U32 R2, R13, R20, RZ ;  /* 0x000000140d027227 */ /* 0x000fe200078e00ff */
[----:B------:R-:W-:Y:S02]  /*6930*/  ISETP.GE.AND P5, PT, R19, RZ, PT ;  /* 0x000000ff1300720c */ /* 0x000fe40003fa6270 */
[----:B------:R-:W-:Y:S01]  /*6940*/  IABS R25, R5 ;  /* 0x0000000500197213 */ /* 0x000fe20000000000 */
[----:B------:R-:W-:-:S02]  /*6950*/  IMAD.MOV R26, RZ, RZ, -R26 ;  /* 0x000000ffff1a7224 */ /* 0x000fc400078e0a1a */
[----:B------:R-:W-:Y:S01]  /*6960*/  @!P6 IMAD.MOV R11, RZ, RZ, -R11 ;  /* 0x000000ffff0be224 */ /* 0x000fe200078e0a0b */
[C---:B------:R-:W-:Y:S01]  /*6970*/  ISETP.GT.U32.AND P6, PT, R3.reuse, R15, PT ;  /* 0x0000000f0300720c */ /* 0x040fe20003fc4070 */
[----:B------:R-:W-:Y:S02]  /*6980*/  IMAD.MOV R2, RZ, RZ, -R2 ;  /* 0x000000ffff027224 */ /* 0x000fe400078e0a02 */
[C---:B------:R-:W-:Y:S02]  /*6990*/  IMAD R19, R3.reuse, R26, R23 ;  /* 0x0000001a03137224 */ /* 0x040fe400078e0217 */
[C---:B------:R-:W-:Y:S01]  /*69a0*/  IMAD R20, R3.reuse, R2, R20 ;  /* 0x0000000203147224 */ /* 0x040fe200078e0214 */
[----:B------:R-:W-:Y:S01]  /*69b0*/  IADD3 R2, R28, 0x2, RZ ;  /* 0x000000021c027810 */ /* 0x000fe20007ffe0ff */
[----:B------:R-:W-:Y:S01]  /*69c0*/  @!P1 IMAD.MOV R0, RZ, RZ, -R0 ;  /* 0x000000ffff009224 */ /* 0x000fe200078e0a00 */
[----:B------:R-:W-:Y:S01]  /*69d0*/  ISETP.GT.U32.AND P1, PT, R3, R19, PT ;  /* 0x000000130300720c */ /* 0x000fe20003f24070 */
[--C-:B------:R-:W-:Y:S01]  /*69e0*/  @!P0 IMAD.IADD R7, R7, 0x1, -R3.reuse ;  /* 0x0000000107078824 */ /* 0x100fe200078e0a03 */
[C---:B------:R-:W-:Y:S01]  /*69f0*/  ISETP.GT.U32.AND P0, PT, R3.reuse, R8, PT ;  /* 0x000000080300720c */ /* 0x040fe20003f04070 */
[----:B------:R-:W-:Y:S01]  /*6a00*/  @!P3 IMAD.MOV R18, RZ, RZ, -R18 ;  /* 0x000000ffff12b224 */ /* 0x000fe200078e0a12 */
[C---:B------:R-:W-:Y:S01]  /*6a10*/  ISETP.GT.U32.AND P3, PT, R3.reuse, R20, PT ;  /* 0x000000140300720c */ /* 0x040fe20003f64070 */
[----:B------:R-:W-:Y:S01]  /*6a20*/  @!P4 IMAD.MOV R14, RZ, RZ, -R14 ;  /* 0x000000ffff0ec224 */ /* 0x000fe200078e0a0e */
[----:B------:R-:W-:Y:S01]  /*6a30*/  ISETP.GT.U32.AND P4, PT, R3, R7, PT ;  /* 0x000000070300720c */ /* 0x000fe20003f84070 */
[--C-:B------:R-:W-:Y:S01]  /*6a40*/  @!P6 IMAD.IADD R15, R15, 0x1, -R3.reuse ;  /* 0x000000010f0fe824 */ /* 0x100fe200078e0a03 */
[----:B------:R-:W-:Y:S01]  /*6a50*/  ISETP.GE.AND P6, PT, R27, RZ, PT ;  /* 0x000000ff1b00720c */ /* 0x000fe20003fc6270 */
[----:B------:R-:W-:Y:S01]  /*6a60*/  IMAD.HI.U32 R12, R13, R25, RZ ;  /* 0x000000190d0c7227 */ /* 0x000fe200078e00ff */
[----:B------:R-:W-:Y:S01]  /*6a70*/  IABS R26, R2 ;  /* 0x00000002001a7213 */ /* 0x000fe20000000000 */
[----:B------:R-:W-:Y:S02]  /*6a80*/  STL [R1+0x1438], R14 ;  /* 0x0014380e01007387 */ /* 0x000fe40000100800 */
[--C-:B------:R-:W-:Y:S01]  /*6a90*/  @!P1 IMAD.IADD R19, R19, 0x1, -R3.reuse ;  /* 0x0000000113139824 */ /* 0x100fe200078e0a03 */
[----:B------:R-:W-:Y:S01]  /*6aa0*/  ISETP.GE.AND P1, PT, R24, RZ, PT ;  /* 0x000000ff1800720c */ /* 0x000fe20003f26270 */
[----:B------:R-:W-:Y:S01]  /*6ab0*/  IMAD.MOV R12, RZ, RZ, -R12 ;  /* 0x000000ffff0c7224 */ /* 0x000fe200078e0a0c */
[----:B------:R-:W-:Y:S01]  /*6ac0*/  STL [R1+0x143c], R11 ;  /* 0x00143c0b01007387 */ /* 0x000fe20000100800 */
[--C-:B------:R-:W-:Y:S01]  /*6ad0*/  @!P3 IMAD.IADD R20, R20, 0x1, -R3.reuse ;  /* 0x000000011414b824 */ /* 0x100fe200078e0a03 */
[----:B------:R-:W-:Y:S01]  /*6ae0*/  ISETP.GT.U32.AND P3, PT, R3, R19, PT ;  /* 0x000000130300720c */ /* 0x000fe20003f64070 */
[----:B------:R-:W-:Y:S01]  /*6af0*/  @!P4 IMAD.IADD R7, R7, 0x1, -R3 ;  /* 0x000000010707c824 */ /* 0x000fe200078e0a03 */
[----:B------:R0:W-:Y:S01]  /*6b00*/  STL [R1+0x1440], R0 ;  /* 0x0014400001007387 */ /* 0x0001e20000100800 */
[----:B------:R-:W-:Y:S01]  /*6b10*/  IMAD R25, R3, R12, R25 ;  /* 0x0000000c03197224 */ /* 0x000fe200078e0219 */
[----:B------:R-:W-:Y:S01]  /*6b20*/  IADD3 R12, R28, 0x1, RZ ;  /* 0x000000011c0c7810 */ /* 0x000fe20007ffe0ff */
[----:B------:R-:W-:Y:S01]  /*6b30*/  @!P6 IMAD.MOV R7, RZ, RZ, -R7 ;  /* 0x000000ffff07e224 */ /* 0x000fe200078e0a07 */
[----:B------:R-:W-:Y:S01]  /*6b40*/  ISETP.GE.AND P6, PT, R5, RZ, PT ;  /* 0x000000ff0500720c */ /* 0x000fe20003fc6270 */
[--C-:B------:R-:W-:Y:S01]  /*6b50*/  @!P0 IMAD.IADD R8, R8, 0x1, -R3.reuse ;  /* 0x0000000108088824 */ /* 0x100fe200078e0a03 */
[----:B------:R-:W-:Y:S01]  /*6b60*/  ISETP.GT.U32.AND P0, PT, R3, R25, PT ;  /* 0x000000190300720c */ /* 0x000fe20003f04070 */
[----:B------:R-:W-:Y:S01]  /*6b70*/  IMAD.MOV.U32 R5, RZ, RZ, c[0x0][0x180] ;  /* 0x00006000ff057624 */ /* 0x000fe200078e00ff */
[----:B------:R-:W-:Y:S01]  /*6b80*/  IABS R23, R12 ;  /* 0x0000000c00177213 */ /* 0x000fe20000000000 */
[----:B------:R-:W-:Y:S01]  /*6b90*/  IMAD.HI.U32 R28, R13, R26, RZ ;  /* 0x0000001a0d1c7227 */ /* 0x000fe200078e00ff */
[----:B------:R-:W-:Y:S01]  /*6ba0*/  ISETP.GE.AND P4, PT, R21, RZ, PT ;  /* 0x000000ff1500720c */ /* 0x000fe20003f86270 */
[----:B------:R-:W-:Y:S01]  /*6bb0*/  STL [R1+0x1444], R18 ;  /* 0x0014441201007387 */ /* 0x000fe20000100800 */
[----:B------:R-:W-:Y:S01]  /*6bc0*/  IADD3 R5, R5, 0xff, RZ ;  /* 0x000000ff05057810 */ /* 0x000fe20007ffe0ff */
[----:B------:R-:W-:Y:S01]  /*6bd0*/  @!P3 IMAD.IADD R19, R19, 0x1, -R3 ;  /* 0x000000011313b824 */ /* 0x000fe200078e0a03 */
[----:B------:R-:W-:Y:S01]  /*6be0*/  ISETP.GE.AND P3, PT, R2, RZ, PT ;  /* 0x000000ff0200720c */ /* 0x000fe20003f66270 */
[----:B------:R-:W-:Y:S01]  /*6bf0*/  IMAD.MOV R28, RZ, RZ, -R28 ;  /* 0x000000ffff1c7224 */ /* 0x000fe200078e0a1c */
[----:B------:R-:W-:Y:S01]  /*6c00*/  SHF.R.S32.HI R2, RZ, 0x1f, R5 ;  /* 0x0000001fff027819 */ /* 0x000fe20000011405 */
[----:B------:R-:W-:-:S02]  /*6c10*/  @!P5 IMAD.MOV R15, RZ, RZ, -R15 ;  /* 0x000000ffff0fd224 */ /* 0x000fc400078e0a0f */
[----:B------:R-:W-:Y:S01]  /*6c20*/  @!P0 IMAD.IADD R25, R25, 0x1, -R3 ;  /* 0x0000000119198824 */ /* 0x000fe200078e0a03 */
[----:B0-----:R-:W-:Y:S01]  /*6c30*/  LEA.HI R0, R2, R5, RZ, 0x8 ;  /* 0x0000000502007211 */ /* 0x001fe200078f40ff */
[----:B------:R-:W-:Y:S01]  /*6c40*/  IMAD R24, R3, R28, R26 ;  /* 0x0000001c03187224 */ /* 0x000fe200078e021a */
[----:B------:R-:W0:Y:S01]  /*6c50*/  S2R R5, SR_TID.X ;  /* 0x0000000000057919 */ /* 0x000e220000002100 */
[----:B------:R-:W-:Y:S01]  /*6c60*/  IMAD.HI.U32 R13, R13, R23, RZ ;  /* 0x000000170d0d7227 */ /* 0x000fe200078e00ff */
[C---:B------:R-:W-:Y:S02]  /*6c70*/  ISETP.GT.U32.AND P0, PT, R3.reuse, R25, PT ;  /* 0x000000190300720c */ /* 0x040fe40003f04070 */
[----:B------:R-:W-:Y:S01]  /*6c80*/  ISETP.GT.U32.AND P5, PT, R3, R24, PT ;  /* 0x000000180300720c */ /* 0x000fe20003fa4070 */
[C---:B-1----:R-:W-:Y:S01]  /*6c90*/  IMAD.SHL.U32 R2, R16.reuse, 0x80, RZ ;  /* 0x0000008010027824 */ /* 0x042fe200078e00ff */
[----:B------:R-:W-:Y:S01]  /*6ca0*/  LOP3.LUT R0, R16, 0x7f, RZ, 0xc0, !PT ;  /* 0x0000007f10007812 */ /* 0x000fe200078ec0ff */
[----:B------:R-:W-:-:S02]  /*6cb0*/  IMAD.MOV R13, RZ, RZ, -R13 ;  /* 0x000000ffff0d7224 */ /* 0x000fc400078e0a0d */
[----:B------:R-:W-:Y:S01]  /*6cc0*/  @!P2 IMAD.MOV R8, RZ, RZ, -R8 ;  /* 0x000000ffff08a224 */ /* 0x000fe200078e0a08 */
[----:B------:R-:W-:Y:S01]  /*6cd0*/  LOP3.LUT R2, R2, 0x3000, RZ, 0xc0, !PT ;  /* 0x0000300002027812 */ /* 0x000fe200078ec0ff */
[C---:B------:R-:W-:Y:S01]  /*6ce0*/  IMAD R23, R3.reuse, R13, R23 ;  /* 0x0000000d03177224 */ /* 0x040fe200078e0217 */
[----:B------:R-:W-:Y:S01]  /*6cf0*/  ISETP.GT.U32.AND P2, PT, R3, R20, PT ;  /* 0x000000140300720c */ /* 0x000fe20003f44070 */
[----:B------:R-:W-:Y:S01]  /*6d00*/  IMAD.SHL.U32 R13, R16, 0x2, RZ ;  /* 0x00000002100d7824 */ /* 0x000fe200078e00ff */
[----:B------:R-:W-:Y:S01]  /*6d10*/  STL [R1+0x1448], R8 ;  /* 0x0014480801007387 */ /* 0x000fe20000100800 */
[--C-:B------:R-:W-:Y:S01]  /*6d20*/  @!P0 IMAD.IADD R25, R25, 0x1, -R3.reuse ;  /* 0x0000000119198824 */ /* 0x100fe200078e0a03 */
[----:B------:R-:W-:Y:S01]  /*6d30*/  ISETP.GE.AND P0, PT, R12, RZ, PT ;  /* 0x000000ff0c00720c */ /* 0x000fe20003f06270 */
[----:B------:R-:W-:Y:S01]  /*6d40*/  @!P5 IMAD.IADD R24, R24, 0x1, -R3 ;  /* 0x000000011818d824 */ /* 0x000fe200078e0a03 */
[C---:B------:R-:W-:Y:S02]  /*6d50*/  LOP3.LUT R12, R16.reuse, 0x7, RZ, 0xc0, !PT ;  /* 0x00000007100c7812 */ /* 0x040fe400078ec0ff */
[----:B------:R-:W-:-:S03]  /*6d60*/  LOP3.LUT P5, RZ, R16, 0x40, RZ, 0xc0, !PT ;  /* 0x0000004010ff7812 */ /* 0x000fc600078ac0ff */
[C---:B------:R-:W-:Y:S01]  /*6d70*/  IMAD R27, R12.reuse, 0x90, RZ ;  /* 0x000000900c1b7824 */ /* 0x040fe200078e02ff */
[----:B0-----:R-:W-:Y:S01]  /*6d80*/  LOP3.LUT R5, R5, 0x3f, RZ, 0xc0, !PT ;  /* 0x0000003f05057812 */ /* 0x001fe200078ec0ff */
[C---:B------:R-:W-:Y:S01]  /*6d90*/  IMAD.SHL.U32 R26, R12.reuse, 0x10, RZ ;  /* 0x000000100c1a7824 */ /* 0x040fe200078e00ff */
[----:B------:R-:W-:Y:S01]  /*6da0*/  SEL R21, RZ, 0x90, !P5 ;  /* 0x00000090ff157807 */ /* 0x000fe20006800000 */
[----:B------:R-:W-:Y:S01]  /*6db0*/  IMAD R2, R12, 0x200, R2 ;  /* 0x000002000c027824 */ /* 0x000fe200078e0202 */
[--C-:B------:R-:W-:Y:S01]  /*6dc0*/  LOP3.LUT R12, R27, 0x10, R13.reuse, 0x78, !PT ;  /* 0x000000101b0c7812 */ /* 0x100fe200078e780d */
[----:B------:R-:W-:Y:S01]  /*6dd0*/  IMAD.SHL.U32 R28, R5, 0x2, RZ ;  /* 0x00000002051c7824 */ /* 0x000fe200078e00ff */
[----:B------:R-:W-:Y:S01]  /*6de0*/  LOP3.LUT R13, R26, 0x30, R13, 0x78, !PT ;  /* 0x000000301a0d7812 */ /* 0x000fe200078e780d */
[----:B------:R-:W-:Y:S01]  /*6df0*/  @!P2 IMAD.IADD R20, R20, 0x1, -R3 ;  /* 0x000000011414a824 */ /* 0x000fe200078e0a03 */
[----:B------:R-:W-:Y:S01]  /*6e00*/  ISETP.GT.U32.AND P2, PT, R3, R23, PT ;  /* 0x000000170300720c */ /* 0x000fe20003f44070 */
[----:B------:R-:W-:Y:S01]  /*6e10*/  IMAD R26, R0, c[0x0][0x18c], RZ ;  /* 0x00006300001a7a24 */ /* 0x000fe200078e02ff */
[----:B------:R-:W-:Y:S01]  /*6e20*/  LOP3.LUT R5, R21, R28, RZ, 0x3c, !PT ;  /* 0x0000001c15057212 */ /* 0x000fe200078e3cff */
[----:B------:R-:W-:-:S02]  /*6e30*/  IMAD.IADD R2, R2, 0x1, R13 ;  /* 0x0000000102027824 */ /* 0x000fc400078e020d */
[----:B------:R-:W-:Y:S02]  /*6e40*/  IMAD.SHL.U32 R21, R16, 0x40, RZ ;  /* 0x0000004010157824 */ /* 0x000fe400078e00ff */
[----:B------:R0:W-:Y:S01]  /*6e50*/  STL [R1+0x1e0], R5 ;  /* 0x0001e00501007387 */ /* 0x0001e20000100800 */
[----:B------:R-:W-:-:S03]  /*6e60*/  IMAD.MOV.U32 R0, RZ, RZ, c[0x0][0x18c] ;  /* 0x00006300ff007624 */ /* 0x000fc600078e00ff */
[----:B------:R1:W-:Y:S01]  /*6e70*/  STL [R1+0x1f0], R2 ;  /* 0x0001f00201007387 */ /* 0x0003e20000100800 */
[----:B------:R-:W-:Y:S02]  /*6e80*/  IMAD R13, R0, 0x80, R26 ;  /* 0x00000080000d7824 */ /* 0x000fe400078e021a */
[----:B------:R-:W-:Y:S01]  /*6e90*/  @!P2 IMAD.IADD R23, R23, 0x1, -R3 ;  /* 0x000000011717a824 */ /* 0x000fe200078e0a03 */
[----:B------:R-:W2:Y:S01]  /*6ea0*/  LDL.LU R27, [R1+0x20] ;  /* 0x00002000011b7983 */ /* 0x000ea20000300800 */
[----:B------:R-:W-:-:S03]  /*6eb0*/  ISETP.GT.U32.AND P2, PT, R3, R24, PT ;  /* 0x000000180300720c */ /* 0x000fc60003f44070 */
[----:B0-----:R-:W3:Y:S01]  /*6ec0*/  LDL.LU R5, [R1+0x14] ;  /* 0x0000140001057983 */ /* 0x001ee20000300800 */
[----:B------:R-:W-:-:S03]  /*6ed0*/  ISETP.GT.U32.AND P5, PT, R3, R23, PT ;  /* 0x000000170300720c */ /* 0x000fc60003fa4070 */
[----:B------:R-:W4:Y:S04]  /*6ee0*/  LDL.LU R16, [R1+0x10] ;  /* 0x0000100001107983 */ /* 0x000f280000300800 */
[----:B------:R-:W4:Y:S01]  /*6ef0*/  LDL.LU R8, [R1] ;  /* 0x0000000001087983 */ /* 0x000f220000300800 */
[----:B------:R-:W-:Y:S01]  /*6f00*/  LOP3.LUT R0, R12, 0x400, R21, 0xf8, !PT ;  /* 0x000004000c007812 */ /* 0x000fe200078ef815 */
[--C-:B------:R-:W-:Y:S01]  /*6f10*/  @!P2 IMAD.IADD R24, R24, 0x1, -R3.reuse ;  /* 0x000000011818a824 */ /* 0x100fe200078e0a03 */
[----:B-1----:R-:W-:Y:S01]  /*6f20*/  LEA R2, P2, R26, c[0x0][0x168], 0x1 ;  /* 0x00005a001a027a11 */ /* 0x002fe200078408ff */
[----:B------:R-:W4:Y:S02]  /*6f30*/  LDL.LU R18, [R1+0xf0] ;  /* 0x0000f00001127983 */ /* 0x000f240000300800 */
[----:B------:R-:W-:-:S02]  /*6f40*/  @!P5 IMAD.IADD R23, R23, 0x1, -R3 ;  /* 0x000000011717d824 */ /* 0x000fc400078e0a03 */
[----:B------:R0:W-:Y:S01]  /*6f50*/  STL [R1+0x1e8], R0 ;  /* 0x0001e80001007387 */ /* 0x0001e20000100800 */
[----:B------:R-:W-:Y:S02]  /*6f60*/  LEA.HI.X.SX32 R3, R26, c[0x0][0x16c], 0x1, P2 ;  /* 0x00005b001a037a11 */ /* 0x000fe400010f0eff */
[----:B------:R-:W-:Y:S02]  /*6f70*/  LEA R12, P5, R13, c[0x0][0x168], 0x1 ;  /* 0x00005a000d0c7a11 */ /* 0x000fe400078a08ff */
[----:B------:R-:W-:Y:S01]  /*6f80*/  ISETP.NE.AND P2, PT, RZ, c[0x0][0x17c], PT ;  /* 0x00005f00ff007a0c */ /* 0x000fe20003f45270 */
[----:B0-----:R-:W4:Y:S01]  /*6f90*/  LDL.LU R0, [R1+0x190] ;  /* 0x0001900001007983 */ /* 0x001f220000300800 */
[----:B------:R-:W-:-:S03]  /*6fa0*/  LOP3.LUT R21, RZ, c[0x0][0x17c], RZ, 0x33, !PT ;  /* 0x00005f00ff157a12 */ /* 0x000fc600078e33ff */
[----:B------:R-:W4:Y:S01]  /*6fb0*/  LDL.LU R11, [R1+0x194] ;  /* 0x00019400010b7983 */ /* 0x000f220000300800 */
[----:B------:R-:W-:-:S03]  /*6fc0*/  LEA.HI.X.SX32 R13, R13, c[0x0][0x16c], 0x1, P5 ;  /* 0x00005b000d0d7a11 */ /* 0x000fc600028f0eff */
[----:B------:R-:W4:Y:S04]  /*6fd0*/  LDL.LU R14, [R1+0x1a0] ;  /* 0x0001a000010e7983 */ /* 0x000f280000300800 */
[----:B------:R-:W4:Y:S04]  /*6fe0*/  LDL.LU R10, [R1+0x198] ;  /* 0x00019800010a7983 */ /* 0x000f280000300800 */
[----:B------:R-:W-:Y:S04]  /*6ff0*/  STL.64 [R1+0x12d0], R2 ;  /* 0x0012d00201007387 */ /* 0x000fe80000100a00 */
[----:B------:R0:W-:Y:S04]  /*7000*/  STL [R1+0x139c], R12 ;  /* 0x00139c0c01007387 */ /* 0x0001e80000100800 */
[----:B------:R-:W-:Y:S01]  /*7010*/  STL [R1+0x1398], R13 ;  /* 0x0013980d01007387 */ /* 0x000fe20000100800 */
[----:B0-----:R-:W-:-:S05]  /*7020*/  SEL R12, R21, R22, !P2 ;  /* 0x00000016150c7207 */ /* 0x001fca0005000000 */
[----:B------:R-:W-:Y:S01]  /*7030*/  STL [R1+0x1e4], R12 ;  /* 0x0001e40c01007387 */ /* 0x000fe20000100800 */
[C---:B--2---:R-:W-:Y:S02]  /*7040*/  SEL R3, R21.reuse, R27, !P2 ;  /* 0x0000001b15037207 */ /* 0x044fe40005000000 */
[C---:B---3--:R-:W-:Y:S02]  /*7050*/  SEL R2, R21.reuse, R5, !P2 ;  /* 0x0000000515027207 */ /* 0x048fe40005000000 */
[----:B------:R-:W2:Y:S04]  /*7060*/  LDL.LU R5, [R1+0x178] ;  /* 0x0001780001057983 */ /* 0x000ea80000300800 */
[----:B------:R4:W-:Y:S04]  /*7070*/  STL [R1+0x1dc], R3 ;  /* 0x0001dc0301007387 */ /* 0x0009e80000100800 */
[----:B------:R0:W-:Y:S01]  /*7080*/  STL [R1+0x1d8], R2 ;  /* 0x0001d80201007387 */ /* 0x0001e20000100800 */
[----:B----4-:R-:W-:-:S03]  /*7090*/  SEL R3, R21, R16, !P2 ;  /* 0x0000001015037207 */ /* 0x010fc60005000000 */
[----:B------:R-:W3:Y:S01]  /*70a0*/  LDL.LU R16, [R1+0x180] ;  /* 0x0001800001107983 */ /* 0x000ee20000300800 */
[----:B0-----:R-:W-:-:S03]  /*70b0*/  SEL R2, R21, R8, !P2 ;  /* 0x0000000815027207 */ /* 0x001fc60005000000 */
[----:B------:R0:W-:Y:S01]  /*70c0*/  STL [R1+0x1d4], R3 ;  /* 0x0001d40301007387 */ /* 0x0001e20000100800 */
[----:B------:R-:W-:-:S03]  /*70d0*/  SEL R8, R21, R29, !P2 ;  /* 0x0000001d15087207 */ /* 0x000fc60005000000 */
[----:B0-----:R-:W4:Y:S04]  /*70e0*/  LDL.LU R3, [R1+0x184] ;  /* 0x0001840001037983 */ /* 0x001f280000300800 */
[----:B------:R0:W-:Y:S04]  /*70f0*/  STL [R1+0x1d0], R2 ;  /* 0x0001d00201007387 */ /* 0x0001e80000100800 */
[----:B------:R-:W4:Y:S04]  /*7100*/  LDL.LU R26, [R1+0x108] ;  /* 0x00010800011a7983 */ /* 0x000f280000300800 */
[----:B------:R-:W-:Y:S01]  /*7110*/  STL [R1+0x1cc], R8 ;  /* 0x0001cc0801007387 */ /* 0x000fe20000100800 */
[----:B0-----:R-:W-:-:S03]  /*7120*/  SEL R2, R21, R4, !P2 ;  /* 0x0000000415027207 */ /* 0x001fc60005000000 */
[----:B------:R-:W4:Y:S04]  /*7130*/  LDL.LU R4, [R1+0x10c] ;  /* 0x00010c0001047983 */ /* 0x000f280000300800 */
[----:B------:R-:W4:Y:S04]  /*7140*/  LDL.LU R29, [R1+0x11c] ;  /* 0x00011c00011d7983 */ /* 0x000f280000300800 */
[----:B------:R0:W-:Y:S04]  /*7150*/  STL [R1+0x1c8], R2 ;  /* 0x0001c80201007387 */ /* 0x0001e80000100800 */
[----:B------:R-:W4:Y:S04]  /*7160*/  LDL.LU R22, [R1+0x164] ;  /* 0x0001640001167983 */ /* 0x000f280000300800 */
[----:B------:R-:W4:Y:S01]  /*7170*/  LDL.LU R13, [R1+0x168] ;  /* 0x00016800010d7983 */ /* 0x000f220000300800 */
[----:B0-----:R-:W-:-:S03]  /*7180*/  SEL R2, R21, R6, !P2 ;  /* 0x0000000615027207 */ /* 0x001fc60005000000 */
[----:B------:R-:W4:Y:S04]  /*7190*/  LDL.LU R28, [R1+0x174] ;  /* 0x00017400011c7983 */ /* 0x000f280000300800 */
[----:B------:R-:W4:Y:S04]  /*71a0*/  LDL.LU R6, [R1+0x18c] ;  /* 0x00018c0001067983 */ /* 0x000f280000300800 */
[----:B------:R-:W4:Y:S04]  /*71b0*/  LDL.LU R27, [R1+0x16c] ;  /* 0x00016c00011b7983 */ /* 0x000f280000300800 */
[----:B------:R0:W-:Y:S02]  /*71c0*/  STL [R1+0x1c4], R2 ;  /* 0x0001c40201007387 */ /* 0x0001e40000100800 */
[----:B0-----:R-:W-:-:S02]  /*71d0*/  SEL R2, R21, R9, !P2 ;  /* 0x0000000915027207 */ /* 0x001fc40005000000 */
[----:B------:R-:W4:Y:S01]  /*71e0*/  LDL.LU R9, [R1+0x188] ;  /* 0x0001880001097983 */ /* 0x000f220000300800 */
[----:B------:R-:W-:-:S03]  /*71f0*/  SEL R12, R21, R18, !P2 ;  /* 0x00000012150c7207 */ /* 0x000fc60005000000 */
[----:B------:R-:W4:Y:S04]  /*7200*/  LDL.LU R8, [R1+0x148] ;  /* 0x0001480001087983 */ /* 0x000f280000300800 */
[----:B------:R0:W-:Y:S04]  /*7210*/  STL [R1+0x1c0], R2 ;  /* 0x0001c00201007387 */ /* 0x0001e80000100800 */
[----:B------:R-:W4:Y:S01]  /*7220*/  LDL.LU R18, [R1+0x14c] ;  /* 0x00014c0001127983 */ /* 0x000f220000300800 */
[----:B0-----:R-:W-:-:S03]  /*7230*/  SEL R2, R21, R0, !P2 ;  /* 0x0000000015027207 */ /* 0x001fc60005000000 */
[----:B------:R0:W-:Y:S04]  /*7240*/  STL [R1+0x1bc], R12 ;  /* 0x0001bc0c01007387 */ /* 0x0001e80000100800 */
[----:B------:R-:W4:Y:S04]  /*7250*/  LDL.LU R0, [R1+0x160] ;  /* 0x0001600001007983 */ /* 0x000f280000300800 */
[----:B------:R1:W-:Y:S01]  /*7260*/  STL [R1+0x1b8], R2 ;  /* 0x0001b80201007387 */ /* 0x0003e20000100800 */
[----:B0-----:R-:W-:-:S03]  /*7270*/  SEL R12, R21, R11, !P2 ;  /* 0x0000000b150c7207 */ /* 0x001fc60005000000 */
[----:B------:R-:W4:Y:S01]  /*7280*/  LDL.LU R11, [R1+0x15c] ;  /* 0x00015c00010b7983 */ /* 0x000f220000300800 */
[C---:B------:R-:W-:Y:S02]  /*7290*/  SEL R10, R21.reuse, R10, !P2 ;  /* 0x0000000a150a7207 */ /* 0x040fe40005000000 */
[C---:B-1----:R-:W-:Y:S01]  /*72a0*/  SEL R2, R21.reuse, R14, !P2 ;  /* 0x0000000e15027207 */ /* 0x042fe20005000000 */
[----:B------:R0:W-:Y:S04]  /*72b0*/  STL [R1+0x1b4], R12 ;  /* 0x0001b40c01007387 */ /* 0x0001e80000100800 */
[----:B------:R-:W4:Y:S04]  /*72c0*/  LDL.LU R14, [R1+0x154] ;  /* 0x00015400010e7983 */ /* 0x000f280000300800 */
[----:B------:R1:W-:Y:S04]  /*72d0*/  STL [R1+0x1b0], R2 ;  /* 0x0001b00201007387 */ /* 0x0003e80000100800 */
[----:B0-----:R-:W4:Y:S04]  /*72e0*/  LDL.LU R12, [R1+0x158] ;  /* 0x00015800010c7983 */ /* 0x001f280000300800 */
[----:B-1----:R-:W4:Y:S04]  /*72f0*/  LDL.LU R2, [R1+0x150] ;  /* 0x0001500001027983 */ /* 0x002f280000300800 */
[----:B------:R0:W-:Y:S04]  /*7300*/  STL [R1+0x1ac], R10 ;  /* 0x0001ac0a01007387 */ /* 0x0001e80000100800 */
[----:B0-----:R-:W4:Y:S01]  /*7310*/  LDL.LU R10, [R1+0x144] ;  /* 0x00014400010a7983 */ /* 0x001f220000300800 */
[----:B--2---:R-:W-:-:S05]  /*7320*/  SEL R5, R21, R5, !P2 ;  /* 0x0000000515057207 */ /* 0x004fca0005000000 */
[----:B------:R0:W-:Y:S04]  /*7330*/  STL [R1+0x1a8], R5 ;  /* 0x0001a80501007387 */ /* 0x0001e80000100800 */
[----:B0-----:R-:W2:Y:S01]  /*7340*/  LDL.LU R5, [R1+0x140] ;  /* 0x0001400001057983 */ /* 0x001ea20000300800 */
[----:B---3--:R-:W-:-:S05]  /*7350*/  SEL R16, R21, R16, !P2 ;  /* 0x0000001015107207 */ /* 0x008fca0005000000 */
[----:B------:R0:W-:Y:S04]  /*7360*/  STL [R1+0x1a4], R16 ;  /* 0x0001a41001007387 */ /* 0x0001e80000100800 */
[----:B0-----:R-:W3:Y:S01]  /*7370*/  LDL.LU R16, [R1+0x13c] ;  /* 0x00013c0001107983 */ /* 0x001ee20000300800 */
[----:B----4-:R-:W-:-:S05]  /*7380*/  SEL R3, R21, R3, !P2 ;  /* 0x0000000315037207 */ /* 0x010fca0005000000 */
[----:B------:R0:W-:Y:S04]  /*7390*/  STL [R1+0x1a0], R3 ;  /* 0x0001a00301007387 */ /* 0x0001e80000100800 */
[----:B0-----:R-:W4:Y:S01]  /*73a0*/  LDL.LU R3, [R1+0x134] ;  /* 0x0001340001037983 */ /* 0x001f220000300800 */
[C---:B------:R-:W-:Y:S02]  /*73b0*/  SEL R6, R21.reuse, R6, !P2 ;  /* 0x0000000615067207 */ /* 0x040fe40005000000 */
[----:B------:R-:W-:-:S05]  /*73c0*/  SEL R9, R21, R9, !P2 ;  /* 0x0000000915097207 */ /* 0x000fca0005000000 */
[----:B------:R0:W-:Y:S02]  /*73d0*/  STL [R1+0x198], R9 ;  /* 0x0001980901007387 */ /* 0x0001e40000100800 */
[C---:B0-----:R-:W-:Y:S02]  /*73e0*/  SEL R9, R21.reuse, R26, !P2 ;  /* 0x0000001a15097207 */ /* 0x041fe40005000000 */
[----:B------:R-:W4:Y:S04]  /*73f0*/  LDL.LU R26, [R1+0x120] ;  /* 0x00012000011a7983 */ /* 0x000f280000300800 */
[----:B------:R0:W-:Y:S04]  /*7400*/  STL [R1+0x194], R6 ;  /* 0x0001940601007387 */ /* 0x0001e80000100800 */
[----:B------:R1:W-:Y:S01]  /*7410*/  STL [R1+0x190], R9 ;  /* 0x0001900901007387 */ /* 0x0003e20000100800 */
[----:B0-----:R-:W-:-:S02]  /*7420*/  SEL R6, R21, R4, !P2 ;  /* 0x0000000415067207 */ /* 0x001fc40005000000 */
[C---:B------:R-:W-:Y:S02]  /*7430*/  SEL R4, R21.reuse, R29, !P2 ;  /* 0x0000001d15047207 */ /* 0x040fe40005000000 */
[C---:B-1----:R-:W-:Y:S01]  /*7440*/  SEL R9, R21.reuse, R22, !P2 ;  /* 0x0000001615097207 */ /* 0x042fe20005000000 */
[----:B------:R0:W-:Y:S04]  /*7450*/  STL [R1+0x18c], R6 ;  /* 0x00018c0601007387 */ /* 0x0001e80000100800 */
[----:B------:R1:W-:Y:S01]  /*7460*/  STL [R1+0x188], R4 ;  /* 0x0001880401007387 */ /* 0x0003e20000100800 */
[----:B0-----:R-:W-:-:S03]  /*7470*/  SEL R6, R21, R13, !P2 ;  /* 0x0000000d15067207 */ /* 0x001fc60005000000 */
[----:B------:R-:W-:Y:S01]  /*7480*/  STL [R1+0x184], R9 ;  /* 0x0001840901007387 */ /* 0x000fe20000100800 */
[----:B-1----:R-:W-:-:S03]  /*7490*/  SEL R4, R21, R28, !P2 ;  /* 0x0000001c15047207 */ /* 0x002fc60005000000 */
[----:B------:R-:W4:Y:S04]  /*74a0*/  LDL.LU R28, [R1+0x12c] ;  /* 0x00012c00011c7983 */ /* 0x000f280000300800 */
[----:B------:R0:W-:Y:S04]  /*74b0*/  STL [R1+0x180], R6 ;  /* 0x0001800601007387 */ /* 0x0001e80000100800 */
[----:B------:R1:W-:Y:S01]  /*74c0*/  STL [R1+0x178], R4 ;  /* 0x0001780401007387 */ /* 0x0003e20000100800 */
[----:B0-----:R-:W-:-:S03]  /*74d0*/  SEL R6, R21, R27, !P2 ;  /* 0x0000001b15067207 */ /* 0x001fc60005000000 */
[----:B------:R-:W4:Y:S01]  /*74e0*/  LDL.LU R27, [R1+0x130] ;  /* 0x00013000011b7983 */ /* 0x000f220000300800 */
[----:B-1----:R-:W-:-:S03]  /*74f0*/  SEL R4, R21, R8, !P2 ;  /* 0x0000000815047207 */ /* 0x002fc60005000000 */
        /* <DEDUP_REMOVED lines=8> */
[----:B-1----:R-:W-:-:S03]  /*7580*/  SEL R6, R21, R11, !P2 ;  /* 0x0000000b15067207 */ /* 0x002fc60005000000 */
[----:B------:R0:W-:Y:S04]  /*7590*/  STL [R1+0x164], R4 ;  /* 0x0001640401007387 */ /* 0x0001e80000100800 */
[----:B------:R-:W4:Y:S01]  /*75a0*/  LDL.LU R11, [R1+0x114] ;  /* 0x00011400010b7983 */ /* 0x000f220000300800 */
[----:B------:R-:W-:-:S03]  /*75b0*/  SEL R2, R21, R2, !P2 ;  /* 0x0000000215027207 */ /* 0x000fc60005000000 */
[----:B------:R1:W-:Y:S01]  /*75c0*/  STL [R1+0x160], R6 ;  /* 0x0001600601007387 */ /* 0x0003e20000100800 */
[----:B0-----:R-:W-:-:S03]  /*75d0*/  SEL R4, R21, R14, !P2 ;  /* 0x0000000e15047207 */ /* 0x001fc60005000000 */
[----:B------:R-:W4:Y:S01]  /*75e0*/  LDL.LU R14, [R1+0x110] ;  /* 0x00011000010e7983 */ /* 0x000f220000300800 */
[----:B-1----:R-:W-:-:S03]  /*75f0*/  SEL R6, R21, R12, !P2 ;  /* 0x0000000c15067207 */ /* 0x002fc60005000000 */
[----:B------:R0:W-:Y:S04]  /*7600*/  STL [R1+0x15c], R4 ;  /* 0x00015c0401007387 */ /* 0x0001e80000100800 */
[----:B------:R-:W-:Y:S01]  /*7610*/  STL [R1+0x158], R6 ;  /* 0x0001580601007387 */ /* 0x000fe20000100800 */
[----:B0-----:R-:W-:-:S03]  /*7620*/  SEL R4, R21, R10, !P2 ;  /* 0x0000000a15047207 */ /* 0x001fc60005000000 */
[----:B------:R-:W4:Y:S04]  /*7630*/  LDL.LU R10, [R1+0x104] ;  /* 0x00010400010a7983 */ /* 0x000f280000300800 */
[----:B------:R2:W-:Y:S04]  /*7640*/  STL [R1+0x154], R2 ;  /* 0x0001540201007387 */ /* 0x0005e80000100800 */
[----:B------:R3:W-:Y:S01]  /*7650*/  STL [R1+0x150], R4 ;  /* 0x0001500401007387 */ /* 0x0007e20000100800 */
[----:B--2---:R-:W-:-:S03]  /*7660*/  SEL R2, R21, R5, !P2 ;  /* 0x0000000515027207 */ /* 0x004fc60005000000 */
[----:B------:R-:W2:Y:S04]  /*7670*/  LDL.LU R5, [R1+0x100] ;  /* 0x0001000001057983 */ /* 0x000ea80000300800 */
[----:B------:R4:W-:Y:S01]  /*7680*/  STL [R1+0x14c], R2 ;  /* 0x00014c0201007387 */ /* 0x0009e20000100800 */
[----:B---3--:R-:W-:-:S03]  /*7690*/  SEL R4, R21, R16, !P2 ;  /* 0x0000001015047207 */ /* 0x008fc60005000000 */
[----:B------:R-:W3:Y:S04]  /*76a0*/  LDL.LU R16, [R1+0xfc] ;  /* 0x0000fc0001107983 */ /* 0x000ee80000300800 */
[----:B------:R0:W-:Y:S04]  /*76b0*/  STL [R1+0x148], R4 ;  /* 0x0001480401007387 */ /* 0x0001e80000100800 */
[----:B------:R-:W3:Y:S04]  /*76c0*/  LDL.LU R9, [R1+0xf8] ;  /* 0x0000f80001097983 */ /* 0x000ee80000300800 */
[----:B------:R-:W3:Y:S01]  /*76d0*/  LDL.LU R6, [R1+0xec] ;  /* 0x0000ec0001067983 */ /* 0x000ee20000300800 */
[----:B----4-:R-:W-:-:S05]  /*76e0*/  SEL R2, R21, R3, !P2 ;  /* 0x0000000315027207 */ /* 0x010fca0005000000 */
[----:B------:R1:W-:Y:S04]  /*76f0*/  STL [R1+0x144], R2 ;  /* 0x0001440201007387 */ /* 0x0003e80000100800 */
[----:B0-----:R-:W4:Y:S04]  /*7700*/  LDL.LU R4, [R1+0xe8] ;  /* 0x0000e80001047983 */ /* 0x001f280000300800 */
[----:B------:R-:W4:Y:S04]  /*7710*/  LDL.LU R29, [R1+0x94] ;  /* 0x00009400011d7983 */ /* 0x000f280000300800 */
[----:B------:R-:W4:Y:S01]  /*7720*/  LDL.LU R22, [R1+0xe4] ;  /* 0x0000e40001167983 */ /* 0x000f220000300800 */
[----:B-1----:R-:W-:-:S05]  /*7730*/  SEL R2, R21, R26, !P2 ;  /* 0x0000001a15027207 */ /* 0x002fca0005000000 */
[----:B------:R0:W-:Y:S04]  /*7740*/  STL [R1+0x140], R2 ;  /* 0x0001400201007387 */ /* 0x0001e80000100800 */
[----:B------:R-:W4:Y:S04]  /*7750*/  LDL.LU R13, [R1+0xa8] ;  /* 0x0000a800010d7983 */ /* 0x000f280000300800 */
[----:B------:R-:W4:Y:S04]  /*7760*/  LDL.LU R12, [R1+0xe0] ;  /* 0x0000e000010c7983 */ /* 0x000f280000300800 */
[----:B0-----:R-:W4:Y:S01]  /*7770*/  LDL.LU R2, [R1+0xcc] ;  /* 0x0000cc0001027983 */ /* 0x001f220000300800 */
[----:B------:R-:W-:-:S03]  /*7780*/  SEL R3, R21, R28, !P2 ;  /* 0x0000001c15037207 */ /* 0x000fc60005000000 */
[----:B------:R-:W4:Y:S04]  /*7790*/  LDL.LU R28, [R1+0xd4] ;  /* 0x0000d400011c7983 */ /* 0x000f280000300800 */
[----:B------:R0:W-:Y:S01]  /*77a0*/  STL [R1+0x13c], R3 ;  /* 0x00013c0301007387 */ /* 0x0001e20000100800 */
[----:B------:R-:W-:-:S03]  /*77b0*/  SEL R26, R21, R27, !P2 ;  /* 0x0000001b151a7207 */ /* 0x000fc60005000000 */
[----:B------:R-:W4:Y:S01]  /*77c0*/  LDL.LU R27, [R1+0xd8] ;  /* 0x0000d800011b7983 */ /* 0x000f220000300800 */
[----:B0-----:R-:W-:-:S03]  /*77d0*/  SEL R3, R21, R8, !P2 ;  /* 0x0000000815037207 */ /* 0x001fc60005000000 */
[----:B------:R0:W-:Y:S01]  /*77e0*/  STL [R1+0x134], R26 ;  /* 0x0001341a01007387 */ /* 0x0001e20000100800 */
[----:B------:R-:W-:-:S03]  /*77f0*/  SEL R8, R21, R18, !P2 ;  /* 0x0000001215087207 */ /* 0x000fc60005000000 */
[----:B0-----:R-:W4:Y:S04]  /*7800*/  LDL.LU R26, [R1+0xdc] ;  /* 0x0000dc00011a7983 */ /* 0x001f280000300800 */
[----:B------:R0:W-:Y:S01]  /*7810*/  STL [R1+0x130], R3 ;  /* 0x0001300301007387 */ /* 0x0001e20000100800 */
[----:B------:R-:W-:-:S03]  /*7820*/  SEL R18, R21, R0, !P2 ;  /* 0x0000000015127207 */ /* 0x000fc60005000000 */
[----:B0-----:R-:W4:Y:S04]  /*7830*/  LDL.LU R3, [R1+0xd0] ;  /* 0x0000d00001037983 */ /* 0x001f280000300800 */
[----:B------:R0:W-:Y:S01]  /*7840*/  STL [R1+0x12c], R8 ;  /* 0x00012c0801007387 */ /* 0x0001e20000100800 */
[----:B------:R-:W-:-:S03]  /*7850*/  SEL R0, R21, R11, !P2 ;  /* 0x0000000b15007207 */ /* 0x000fc60005000000 */
[----:B0-----:R-:W4:Y:S01]  /*7860*/  LDL.LU R8, [R1+0xc0] ;  /* 0x0000c00001087983 */ /* 0x001f220000300800 */
[----:B------:R-:W-:-:S03]  /*7870*/  SEL R14, R21, R14, !P2 ;  /* 0x0000000e150e7207 */ /* 0x000fc60005000000 */
[----:B------:R0:W-:Y:S04]  /*7880*/  STL [R1+0x128], R18 ;  /* 0x0001281201007387 */ /* 0x0001e80000100800 */
[----:B0-----:R-:W4:Y:S04]  /*7890*/  LDL.LU R18, [R1+0xc4] ;  /* 0x0000c40001127983 */ /* 0x001f280000300800 */
[----:B------:R0:W-:Y:S01]  /*78a0*/  STL [R1+0x124], R0 ;  /* 0x0001240001007387 */ /* 0x0001e20000100800 */
[----:B------:R-:W-:-:S03]  /*78b0*/  SEL R10, R21, R10, !P2 ;  /* 0x0000000a150a7207 */ /* 0x000fc60005000000 */
[----:B0-----:R-:W4:Y:S04]  /*78c0*/  LDL.LU R0, [R1+0xc8] ;  /* 0x0000c80001007983 */ /* 0x001f280000300800 */
[----:B------:R-:W4:Y:S04]  /*78d0*/  LDL.LU R11, [R1+0xbc] ;  /* 0x0000bc00010b7983 */ /* 0x000f280000300800 */
[----:B------:R0:W-:Y:S04]  /*78e0*/  STL [R1+0x120], R14 ;  /* 0x0001200e01007387 */ /* 0x0001e80000100800 */
[----:B0-----:R-:W4:Y:S04]  /*78f0*/  LDL.LU R14, [R1+0xb8] ;  /* 0x0000b800010e7983 */ /* 0x001f280000300800 */
        /* <DEDUP_REMOVED lines=8> */
[C---:B------:R-:W-:Y:S02]  /*7980*/  SEL R9, R21.reuse, R9, !P2 ;  /* 0x0000000915097207 */ /* 0x040fe40005000000 */
[----:B------:R-:W-:-:S03]  /*7990*/  SEL R6, R21, R6, !P2 ;  /* 0x0000000615067207 */ /* 0x000fc60005000000 */
[----:B------:R4:W-:Y:S04]  /*79a0*/  STL [R1+0x110], R9 ;  /* 0x0001100901007387 */ /* 0x0009e80000100800 */
[----:B------:R0:W-:Y:S01]  /*79b0*/  STL [R1+0x10c], R6 ;  /* 0x00010c0601007387 */ /* 0x0001e20000100800 */
[C---:B----4-:R-:W-:Y:S02]  /*79c0*/  SEL R9, R21.reuse, R4, !P2 ;  /* 0x0000000415097207 */ /* 0x050fe40005000000 */
[C---:B------:R-:W-:Y:S02]  /*79d0*/  SEL R4, R21.reuse, R29, !P2 ;  /* 0x0000001d15047207 */ /* 0x040fe40005000000 */
[C---:B0-----:R-:W-:Y:S01]  /*79e0*/  SEL R6, R21.reuse, R17, !P2 ;  /* 0x0000001115067207 */ /* 0x041fe20005000000 */
[----:B------:R0:W-:Y:S04]  /*79f0*/  STL [R1+0x108], R9 ;  /* 0x0001080901007387 */ /* 0x0001e80000100800 */
[----:B------:R1:W-:Y:S04]  /*7a00*/  STL [R1+0x104], R6 ;  /* 0x0001040601007387 */ /* 0x0003e80000100800 */
[----:B------:R4:W-:Y:S01]  /*7a10*/  STL [R1+0x100], R4 ;  /* 0x0001000401007387 */ /* 0x0009e20000100800 */
[----:B0-----:R-:W-:-:S05]  /*7a20*/  SEL R9, R21, R22, !P2 ;  /* 0x0000001615097207 */ /* 0x001fca0005000000 */
[----:B------:R-:W-:Y:S01]  /*7a30*/  STL [R1+0xfc], R9 ;  /* 0x0000fc0901007387 */ /* 0x000fe20000100800 */
[C---:B-1----:R-:W-:Y:S02]  /*7a40*/  SEL R6, R21.reuse, R13, !P2 ;  /* 0x0000000d15067207 */ /* 0x042fe40005000000 */
[----:B----4-:R-:W-:-:S03]  /*7a50*/  SEL R4, R21, R12, !P2 ;  /* 0x0000000c15047207 */ /* 0x010fc60005000000 */
[----:B------:R-:W-:Y:S01]  /*7a60*/  STL [R1+0xf8], R6 ;  /* 0x0000f80601007387 */ /* 0x000fe20000100800 */
[----:B------:R-:W-:-:S03]  /*7a70*/  SEL R2, R21, R2, !P2 ;  /* 0x0000000215027207 */ /* 0x000fc60005000000 */
[----:B------:R-:W4:Y:S04]  /*7a80*/  LDL.LU R29, [R1+0xa0] ;  /* 0x0000a000011d7983 */ /* 0x000f280000300800 */
[----:B------:R0:W-:Y:S04]  /*7a90*/  STL [R1+0xf0], R4 ;  /* 0x0000f00401007387 */ /* 0x0001e80000100800 */
[----:B------:R1:W-:Y:S01]  /*7aa0*/  STL [R1+0xec], R2 ;  /* 0x0000ec0201007387 */ /* 0x0003e20000100800 */
[----:B0-----:R-:W-:-:S03]  /*7ab0*/  SEL R4, R21, R28, !P2 ;  /* 0x0000001c15047207 */ /* 0x001fc60005000000 */
[----:B------:R-:W4:Y:S04]  /*7ac0*/  LDL.LU R28, [R1+0x98] ;  /* 0x00009800011c7983 */ /* 0x000f280000300800 */
[----:B------:R0:W-:Y:S01]  /*7ad0*/  STL [R1+0xe8], R4 ;  /* 0x0000e80401007387 */ /* 0x0001e20000100800 */
[----:B-1----:R-:W-:-:S03]  /*7ae0*/  SEL R2, R21, R27, !P2 ;  /* 0x0000001b15027207 */ /* 0x002fc60005000000 */
[----:B------:R-:W4:Y:S04]  /*7af0*/  LDL.LU R27, [R1+0x9c] ;  /* 0x00009c00011b7983 */ /* 0x000f280000300800 */
[----:B------:R1:W-:Y:S01]  /*7b00*/  STL [R1+0xe4], R2 ;  /* 0x0000e40201007387 */ /* 0x0003e20000100800 */
[----:B0-----:R-:W-:-:S03]  /*7b10*/  SEL R4, R21, R26, !P2 ;  /* 0x0000001a15047207 */ /* 0x001fc60005000000 */
[----:B------:R-:W4:Y:S04]  /*7b20*/  LDL.LU R26, [R1+0x58] ;  /* 0x00005800011a7983 */ /* 0x000f280000300800 */
[----:B------:R0:W-:Y:S04]  /*7b30*/  STL [R1+0xe0], R4 ;  /* 0x0000e00401007387 */ /* 0x0001e80000100800 */
[----:B------:R-:W4:Y:S01]  /*7b40*/  LDL.LU R22, [R1+0x68] ;  /* 0x0000680001167983 */ /* 0x000f220000300800 */
[----:B-1----:R-:W-:-:S05]  /*7b50*/  SEL R2, R21, R3, !P2 ;  /* 0x0000000315027207 */ /* 0x002fca0005000000 */
[----:B------:R1:W-:Y:S04]  /*7b60*/  STL [R1+0xdc], R2 ;  /* 0x0000dc0201007387 */ /* 0x0003e80000100800 */
[----:B------:R-:W4:Y:S01]  /*7b70*/  LDL.LU R6, [R1+0x90] ;  /* 0x0000900001067983 */ /* 0x000f220000300800 */
[----:B------:R-:W-:-:S05]  /*7b80*/  SEL R3, R21, R8, !P2 ;  /* 0x0000000815037207 */ /* 0x000fca0005000000 */
[----:B------:R1:W-:Y:S04]  /*7b90*/  STL [R1+0xd8], R3 ;  /* 0x0000d80301007387 */ /* 0x0003e80000100800 */
[----:B0-----:R-:W4:Y:S01]  /*7ba0*/  LDL.LU R4, [R1+0x70] ;  /* 0x0000700001047983 */ /* 0x001f220000300800 */
[----:B-1----:R-:W-:-:S05]  /*7bb0*/  SEL R2, R21, R18, !P2 ;  /* 0x0000001215027207 */ /* 0x002fca0005000000 */
[----:B------:R0:W-:Y:S01]  /*7bc0*/  STL [R1+0xd4], R2 ;  /* 0x0000d40201007387 */ /* 0x0001e20000100800 */
[C---:B------:R-:W-:Y:S02]  /*7bd0*/  SEL R3, R21.reuse, R0, !P2 ;  /* 0x0000000015037207 */ /* 0x040fe40005000000 */
[----:B------:R-:W-:-:S03]  /*7be0*/  SEL R0, R21, R11, !P2 ;  /* 0x0000000b15007207 */ /* 0x000fc60005000000 */
[----:B------:R-:W-:Y:S04]  /*7bf0*/  STL [R1+0xd0], R3 ;  /* 0x0000d00301007387 */ /* 0x000fe80000100800 */
[----:B------:R-:W4:Y:S04]  /*7c00*/  LDL.LU R13, [R1+0x78] ;  /* 0x00007800010d7983 */ /* 0x000f280000300800 */
[----:B------:R1:W-:Y:S01]  /*7c10*/  STL [R1+0xcc], R0 ;  /* 0x0000cc0001007387 */ /* 0x0003e20000100800 */
[----:B0-----:R-:W-:-:S05]  /*7c20*/  SEL R2, R21, R14, !P2 ;  /* 0x0000000e15027207 */ /* 0x001fca0005000000 */
[----:B------:R2:W-:Y:S04]  /*7c30*/  STL [R1+0xc8], R2 ;  /* 0x0000c80201007387 */ /* 0x0005e80000100800 */
[----:B------:R-:W4:Y:S01]  /*7c40*/  LDL.LU R12, [R1+0x7c] ;  /* 0x00007c00010c7983 */ /* 0x000f220000300800 */
[----:B-1----:R-:W-:-:S05]  /*7c50*/  SEL R0, R21, R10, !P2 ;  /* 0x0000000a15007207 */ /* 0x002fca0005000000 */
[----:B------:R3:W-:Y:S04]  /*7c60*/  STL [R1+0xc4], R0 ;  /* 0x0000c40001007387 */ /* 0x0007e80000100800 */
[----:B------:R-:W4:Y:S01]  /*7c70*/  LDL.LU R3, [R1+0x80] ;  /* 0x0000800001037983 */ /* 0x000f220000300800 */
[----:B--2---:R-:W-:-:S05]  /*7c80*/  SEL R2, R21, R5, !P2 ;  /* 0x0000000515027207 */ /* 0x004fca0005000000 */
[----:B------:R-:W-:Y:S04]  /*7c90*/  STL [R1+0xc0], R2 ;  /* 0x0000c00201007387 */ /* 0x000fe80000100800 */
[----:B------:R-:W2:Y:S04]  /*7ca0*/  LDL.LU R8, [R1+0x88] ;  /* 0x0000880001087983 */ /* 0x000ea80000300800 */
[----:B------:R-:W2:Y:S01]  /*7cb0*/  LDL.LU R18, [R1+0x1fc] ;  /* 0x0001fc0001127983 */ /* 0x000ea20000300800 */
[----:B---3--:R-:W-:-:S05]  /*7cc0*/  SEL R0, R21, R16, !P2 ;  /* 0x0000001015007207 */ /* 0x008fca0005000000 */
[----:B------:R0:W-:Y:S04]  /*7cd0*/  STL [R1+0xbc], R0 ;  /* 0x0000bc0001007387 */ /* 0x0001e80000100800 */
[----:B0-----:R-:W3:Y:S04]  /*7ce0*/  LDL.LU R0, [R1+0x1ec] ;  /* 0x0001ec0001007983 */ /* 0x001ee80000300800 */
[----:B------:R-:W3:Y:S04]  /*7cf0*/  LDL.LU R11, [R1+0x1f8] ;  /* 0x0001f800010b7983 */ /* 0x000ee80000300800 */
[----:B------:R-:W3:Y:S04]  /*7d00*/  LDL.LU R14, [R1+0x6c] ;  /* 0x00006c00010e7983 */ /* 0x000ee80000300800 */
[----:B------:R-:W3:Y:S04]  /*7d10*/  LDL.LU R10, [R1+0x64] ;  /* 0x00006400010a7983 */ /* 0x000ee80000300800 */
[----:B------:R-:W3:Y:S04]  /*7d20*/  LDL.LU R5, [R1+0x60] ;  /* 0x0000600001057983 */ /* 0x000ee80000300800 */
[----:B------:R-:W3:Y:S04]  /*7d30*/  LDL.LU R16, [R1+0x5c] ;  /* 0x00005c0001107983 */ /* 0x000ee80000300800 */
[----:B------:R-:W3:Y:S01]  /*7d40*/  LDL.LU R2, [R1+0x40] ;  /* 0x0000400001027983 */ /* 0x000ee20000300800 */
[----:B----4-:R-:W-:-:S03]  /*7d50*/  SEL R9, R21, R29, !P2 ;  /* 0x0000001d15097207 */ /* 0x010fc60005000000 */
[----:B------:R-:W4:Y:S04]  /*7d60*/  LDL.LU R29, [R1+0x44] ;  /* 0x00004400011d7983 */ /* 0x000f280000300800 */
[----:B------:R0:W-:Y:S01]  /*7d70*/  STL [R1+0xb8], R9 ;  /* 0x0000b80901007387 */ /* 0x0001e20000100800 */
[----:B------:R-:W-:-:S03]  /*7d80*/  SEL R17, R21, R28, !P2 ;  /* 0x0000001c15117207 */ /* 0x000fc60005000000 */
[----:B------:R-:W4:Y:S04]  /*7d90*/  LDL.LU R28, [R1+0x54] ;  /* 0x00005400011c7983 */ /* 0x000f280000300800 */
[----:B------:R1:W-:Y:S01]  /*7da0*/  STL [R1+0xb0], R17 ;  /* 0x0000b01101007387 */ /* 0x0003e20000100800 */
[----:B0-----:R-:W-:-:S03]  /*7db0*/  SEL R9, R21, R27, !P2 ;  /* 0x0000001b15097207 */ /* 0x001fc60005000000 */
[----:B------:R-:W4:Y:S04]  /*7dc0*/  LDL.LU R27, [R1+0x48] ;  /* 0x00004800011b7983 */ /* 0x000f280000300800 */
[----:B------:R0:W-:Y:S01]  /*7dd0*/  STL [R1+0xac], R9 ;  /* 0x0000ac0901007387 */ /* 0x0001e20000100800 */
[----:B-1----:R-:W-:-:S03]  /*7de0*/  SEL R17, R21, R26, !P2 ;  /* 0x0000001a15117207 */ /* 0x002fc60005000000 */
[----:B------:R-:W4:Y:S01]  /*7df0*/  LDL.LU R26, [R1+0x50] ;  /* 0x00005000011a7983 */ /* 0x000f220000300800 */
[----:B0-----:R-:W-:-:S03]  /*7e00*/  SEL R9, R21, R22, !P2 ;  /* 0x0000001615097207 */ /* 0x001fc60005000000 */
[----:B------:R-:W-:Y:S04]  /*7e10*/  STL [R1+0xa8], R17 ;  /* 0x0000a81101007387 */ /* 0x000fe80000100800 */
[----:B------:R-:W4:Y:S04]  /*7e20*/  LDL.LU R22, [R1+0x4c] ;  /* 0x00004c0001167983 */ /* 0x000f280000300800 */
[----:B------:R0:W-:Y:S01]  /*7e30*/  STL [R1+0xa4], R9 ;  /* 0x0000a40901007387 */ /* 0x0001e20000100800 */
[----:B------:R-:W-:-:S03]  /*7e40*/  SEL R6, R21, R6, !P2 ;  /* 0x0000000615067207 */ /* 0x000fc60005000000 */
[----:B0-----:R-:W4:Y:S04]  /*7e50*/  LDL.LU R9, [R1+0x19c] ;  /* 0x00019c0001097983 */ /* 0x001f280000300800 */
[----:B------:R0:W-:Y:S01]  /*7e60*/  STL [R1+0xa0], R6 ;  /* 0x0000a00601007387 */ /* 0x0001e20000100800 */
[----:B------:R-:W-:-:S03]  /*7e70*/  SEL R4, R21, R4, !P2 ;  /* 0x0000000415047207 */ /* 0x000fc60005000000 */
[----:B------:R-:W4:Y:S04]  /*7e80*/  LDL.LU R17, [R1+0x17c] ;  /* 0x00017c0001117983 */ /* 0x000f280000300800 */
[----:B0-----:R-:W4:Y:S04]  /*7e90*/  LDL.LU R6, [R1+0x170] ;  /* 0x0001700001067983 */ /* 0x001f280000300800 */
[----:B------:R0:W-:Y:S04]  /*7ea0*/  STL [R1+0x9c], R4 ;  /* 0x00009c0401007387 */ /* 0x0001e80000100800 */
[----:B0-----:R-:W4:Y:S01]  /*7eb0*/  LDL.LU R4, [R1+0x38] ;  /* 0x0000380001047983 */ /* 0x001f220000300800 */
[----:B------:R-:W-:-:S05]  /*7ec0*/  SEL R13, R21, R13, !P2 ;  /* 0x0000000d150d7207 */ /* 0x000fca0005000000 */
[----:B------:R0:W-:Y:S04]  /*7ed0*/  STL [R1+0x98], R13 ;  /* 0x0000980d01007387 */ /* 0x0001e80000100800 */
[----:B0-----:R-:W4:Y:S01]  /*7ee0*/  LDL.LU R13, [R1+0x30] ;  /* 0x00003000010d7983 */ /* 0x001f220000300800 */
[----:B------:R-:W-:-:S05]  /*7ef0*/  SEL R12, R21, R12, !P2 ;  /* 0x0000000c150c7207 */ /* 0x000fca0005000000 */
[----:B------:R0:W-:Y:S01]  /*7f00*/  STL [R1+0x94], R12 ;  /* 0x0000940c01007387 */ /* 0x0001e20000100800 */
[----:B------:R-:W-:-:S03]  /*7f10*/  SEL R3, R21, R3, !P2 ;  /* 0x0000000315037207 */ /* 0x000fc60005000000 */
[----:B0-----:R-:W4:Y:S04]  /*7f20*/  LDL.LU R12, [R1+0x28] ;  /* 0x00002800010c7983 */ /* 0x001f280000300800 */
[----:B------:R0:W-:Y:S04]  /*7f30*/  STL [R1+0x90], R3 ;  /* 0x0000900301007387 */ /* 0x0001e80000100800 */
[----:B0-----:R-:W4:Y:S01]  /*7f40*/  LDL.LU R3, [R1+0x138] ;  /* 0x0001380001037983 */ /* 0x001f220000300800 */
[C---:B--2---:R-:W-:Y:S02]  /*7f50*/  SEL R8, R21.reuse, R8, !P2 ;  /* 0x0000000815087207 */ /* 0x044fe40005000000 */
[----:B------:R-:W-:-:S03]  /*7f60*/  SEL R18, R21, R18, !P2 ;  /* 0x0000001215127207 */ /* 0x000fc60005000000 */
[----:B------:R0:W-:Y:S04]  /*7f70*/  STL [R1+0x88], R8 ;  /* 0x0000880801007387 */ /* 0x0001e80000100800 */
[----:B0-----:R-:W2:Y:S04]  /*7f80*/  LDL.LU R8, [R1+0x1448] ;  /* 0x0014480001087983 */ /* 0x001ea80000300800 */
[----:B------:R0:W-:Y:S01]  /*7f90*/  STL [R1+0x80], R18 ;  /* 0x0000801201007387 */ /* 0x0001e20000100800 */
[C---:B---3--:R-:W-:Y:S02]  /*7fa0*/  SEL R0, R21.reuse, R0, !P2 ;  /* 0x0000000015007207 */ /* 0x048fe40005000000 */
[C---:B------:R-:W-:Y:S01]  /*7fb0*/  SEL R11, R21.reuse, R11, !P2 ;  /* 0x0000000b150b7207 */ /* 0x040fe20005000000 */
[----:B0-----:R-:W3:Y:S01]  /*7fc0*/  LDL.LU R18, [R1+0x1444] ;  /* 0x0014440001127983 */ /* 0x001ee20000300800 */
[----:B------:R-:W-:-:S03]  /*7fd0*/  SEL R14, R21, R14, !P2 ;  /* 0x0000000e150e7207 */ /* 0x000fc60005000000 */
[----:B------:R0:W-:Y:S01]  /*7fe0*/  STL [R1+0x7c], R0 ;  /* 0x00007c0001007387 */ /* 0x0001e20000100800 */
[C---:B------:R-:W-:Y:S02]  /*7ff0*/  SEL R10, R21.reuse, R10, !P2 ;  /* 0x0000000a150a7207 */ /* 0x040fe40005000000 */
[C---:B------:R-:W-:Y:S01]  /*8000*/  SEL R5, R21.reuse, R5, !P2 ;  /* 0x0000000515057207 */ /* 0x040fe20005000000 */
[----:B0-----:R-:W2:Y:S01]  /*8010*/  LDL.LU R0, [R1+0x1440] ;  /* 0x0014400001007983 */ /* 0x001ea20000300800 */
[----:B------:R-:W-:-:S03]  /*8020*/  SEL R16, R21, R16, !P2 ;  /* 0x0000001015107207 */ /* 0x000fc60005000000 */
[----:B------:R0:W-:Y:S04]  /*8030*/  STL [R1+0x78], R11 ;  /* 0x0000780b01007387 */ /* 0x0001e80000100800 */
[----:B0-----:R-:W2:Y:S04]  /*8040*/  LDL.LU R11, [R1+0x143c] ;  /* 0x00143c00010b7983 */ /* 0x001ea80000300800 */
[----:B------:R0:W-:Y:S04]  /*8050*/  STL [R1+0x70], R14 ;  /* 0x0000700e01007387 */ /* 0x0001e80000100800 */
[----:B0-----:R-:W2:Y:S04]  /*8060*/  LDL.LU R14, [R1+0x1438] ;  /* 0x00143800010e7983 */ /* 0x001ea80000300800 */
[----:B------:R0:W-:Y:S04]  /*8070*/  STL [R1+0x6c], R10 ;  /* 0x00006c0a01007387 */ /* 0x0001e80000100800 */
[----:B0-----:R-:W2:Y:S04]  /*8080*/  LDL.LU R10, [R1+0x1434] ;  /* 0x00143400010a7983 */ /* 0x001ea80000300800 */
[----:B------:R0:W-:Y:S04]  /*8090*/  STL [R1+0x68], R5 ;  /* 0x0000680501007387 */ /* 0x0001e80000100800 */
[----:B0-----:R-:W2:Y:S04]  /*80a0*/  LDL.LU R5, [R1+0x1430] ;  /* 0x0014300001057983 */ /* 0x001ea80000300800 */
[----:B------:R0:W-:Y:S04]  /*80b0*/  STL [R1+0x64], R16 ;  /* 0x0000641001007387 */ /* 0x0001e80000100800 */
[----:B0-----:R-:W3:Y:S01]  /*80c0*/  LDL.LU R16, [R1+0x142c] ;  /* 0x00142c0001107983 */ /* 0x001ee20000300800 */
[----:B------:R-:W-:-:S02]  /*80d0*/  SEL R2, R21, R2, !P2 ;  /* 0x0000000215027207 */ /* 0x000fc40005000000 */
[C---:B----4-:R-:W-:Y:S02]  /*80e0*/  SEL R29, R21.reuse, R29, !P2 ;  /* 0x0000001d151d7207 */ /* 0x050fe40005000000 */
[C---:B------:R-:W-:Y:S01]  /*80f0*/  SEL R28, R21.reuse, R28, !P2 ;  /* 0x0000001c151c7207 */ /* 0x040fe20005000000 */
        /* <DEDUP_REMOVED lines=15> */
[----:B------:R0:W-:Y:S04]  /*81f0*/  STL [R1+0x4c], R22 ;  /* 0x00004c1601007387 */ /* 0x0001e80000100800 */
[----:B0-----:R-:W4:Y:S04]  /*8200*/  LDL.LU R22, [R1+0x8c] ;  /* 0x00008c0001167983 */ /* 0x001f280000300800 */
[----:B------:R0:W-:Y:S04]  /*8210*/  STL [R1+0x48], R9 ;  /* 0x0000480901007387 */ /* 0x0001e80000100800 */
[----:B0-----:R-:W4:Y:S04]  /*8220*/  LDL.LU R9, [R1+0x2c] ;  /* 0x00002c0001097983 */ /* 0x001f280000300800 */
[----:B------:R0:W-:Y:S01]  /*8230*/  STL [R1+0x44], R17 ;  /* 0x0000441101007387 */ /* 0x0001e20000100800 */
[----:B------:R-:W-:-:S02]  /*8240*/  SEL R13, R21, R13, !P2 ;  /* 0x0000000d150d7207 */ /* 0x000fc40005000000 */
[C---:B0-----:R-:W-:Y:S02]  /*8250*/  SEL R17, R21.reuse, R6, !P2 ;  /* 0x0000000615117207 */ /* 0x041fe40005000000 */
[C---:B------:R-:W-:Y:S02]  /*8260*/  SEL R6, R21.reuse, R4, !P2 ;  /* 0x0000000415067207 */ /* 0x040fe40005000000 */
[----:B------:R-:W4:Y:S04]  /*8270*/  LDL.LU R4, [R1+0x3c] ;  /* 0x00003c0001047983 */ /* 0x000f280000300800 */
[----:B------:R-:W-:Y:S01]  /*8280*/  STL [R1+0x40], R17 ;  /* 0x0000401101007387 */ /* 0x000fe20000100800 */
[----:B------:R-:W-:-:S03]  /*8290*/  SEL R12, R21, R12, !P2 ;  /* 0x0000000c150c7207 */ /* 0x000fc60005000000 */
[----:B------:R0:W-:Y:S04]  /*82a0*/  STL [R1+0x38], R6 ;  /* 0x0000380601007387 */ /* 0x0001e80000100800 */
[----:B0-----:R-:W4:Y:S01]  /*82b0*/  LDL.LU R6, [R1+0x1c] ;  /* 0x00001c0001067983 */ /* 0x001f220000300800 */
[----:B------:R-:W-:-:S03]  /*82c0*/  SEL R3, R21, R3, !P2 ;  /* 0x0000000315037207 */ /* 0x000fc60005000000 */
[----:B------:R2:W-:Y:S04]  /*82d0*/  STL [R1+0x30], R13 ;  /* 0x0000300d01007387 */ /* 0x0005e80000100800 */
[----:B------:R-:W4:Y:S04]  /*82e0*/  LDL.LU R17, [R1+0x18] ;  /* 0x0000180001117983 */ /* 0x000f280000300800 */
[----:B------:R3:W-:Y:S01]  /*82f0*/  STL [R1+0x28], R12 ;  /* 0x0000280c01007387 */ /* 0x0007e20000100800 */
[C---:B--2---:R-:W-:Y:S02]  /*8300*/  SEL R13, R21.reuse, R5, !P2 ;  /* 0x00000005150d7207 */ /* 0x044fe40005000000 */
[----:B---3--:R-:W-:-:S02]  /*8310*/  SEL R12, R21, R16, !P2 ;  /* 0x00000010150c7207 */ /* 0x008fc40005000000 */
[----:B------:R-:W2:Y:S04]  /*8320*/  LDL.LU R16, [R1+0x74] ;  /* 0x0000740001107983 */ /* 0x000ea80000300800 */
[----:B------:R-:W-:Y:S04]  /*8330*/  STL [R1+0x20], R3 ;  /* 0x0000200301007387 */ /* 0x000fe80000100800 */
[----:B------:R0:W-:Y:S04]  /*8340*/  STL [R1+0x13a0], R12 ;  /* 0x0013a00c01007387 */ /* 0x0001e80000100800 */
[----:B0-----:R-:W3:Y:S04]  /*8350*/  LDL.LU R12, [R1+0x8] ;  /* 0x00000800010c7983 */ /* 0x001ee80000300800 */
[----:B------:R-:W3:Y:S01]  /*8360*/  LDL.LU R5, [R1+0x34] ;  /* 0x0000340001057983 */ /* 0x000ee20000300800 */
[----:B------:R-:W-:-:S02]  /*8370*/  SEL R3, R21, R10, !P2 ;  /* 0x0000000a15037207 */ /* 0x000fc40005000000 */
[C---:B----4-:R-:W-:Y:S01]  /*8380*/  SEL R2, R21.reuse, R2, !P2 ;  /* 0x0000000215027207 */ /* 0x050fe20005000000 */
[----:B------:R-:W-:Y:S01]  /*8390*/  STL [R1+0x13a4], R13 ;  /* 0x0013a40d01007387 */ /* 0x000fe20000100800 */
[----:B------:R-:W-:-:S03]  /*83a0*/  SEL R29, R21, R29, !P2 ;  /* 0x0000001d151d7207 */ /* 0x000fc60005000000 */
[----:B------:R-:W-:Y:S04]  /*83b0*/  STL [R1+0x13a8], R3 ;  /* 0x0013a80301007387 */ /* 0x000fe80000100800 */
[----:B------:R-:W-:Y:S04]  /*83c0*/  STL [R1+0x13ac], R2 ;  /* 0x0013ac0201007387 */ /* 0x000fe80000100800 */
[----:B------:R-:W-:Y:S01]  /*83d0*/  STL [R1+0x13b0], R29 ;  /* 0x0013b01d01007387 */ /* 0x000fe20000100800 */
[----:B------:R-:W-:-:S05]  /*83e0*/  SEL R28, R21, R28, !P2 ;  /* 0x0000001c151c7207 */ /* 0x000fca0005000000 */
[----:B------:R-:W-:Y:S01]  /*83f0*/  STL [R1+0x13b4], R28 ;  /* 0x0013b41c01007387 */ /* 0x000fe20000100800 */
[----:B------:R-:W-:-:S05]  /*8400*/  SEL R27, R21, R27, !P2 ;  /* 0x0000001b151b7207 */ /* 0x000fca0005000000 */
[----:B------:R0:W-:Y:S01]  /*8410*/  STL [R1+0x13b8], R27 ;  /* 0x0013b81b01007387 */ /* 0x0001e20000100800 */
[----:B------:R-:W-:-:S05]  /*8420*/  SEL R26, R21, R26, !P2 ;  /* 0x0000001a151a7207 */ /* 0x000fca0005000000 */
[----:B------:R-:W-:Y:S01]  /*8430*/  STL [R1+0x13bc], R26 ;  /* 0x0013bc1a01007387 */ /* 0x000fe20000100800 */
[----:B------:R-:W-:-:S05]  /*8440*/  SEL R22, R21, R22, !P2 ;  /* 0x0000001615167207 */ /* 0x000fca0005000000 */
[----:B------:R-:W-:Y:S01]  /*8450*/  STL [R1+0x13c0], R22 ;  /* 0x0013c01601007387 */ /* 0x000fe20000100800 */
[----:B------:R-:W-:-:S05]  /*8460*/  SEL R9, R21, R9, !P2 ;  /* 0x0000000915097207 */ /* 0x000fca0005000000 */
[----:B------:R-:W-:Y:S01]  /*8470*/  STL [R1+0x13c4], R9 ;  /* 0x0013c40901007387 */ /* 0x000fe20000100800 */
[C---:B------:R-:W-:Y:S02]  /*8480*/  SEL R4, R21.reuse, R4, !P2 ;  /* 0x0000000415047207 */ /* 0x040fe40005000000 */
[C---:B------:R-:W-:Y:S02]  /*8490*/  SEL R6, R21.reuse, R6, !P2 ;  /* 0x0000000615067207 */ /* 0x040fe40005000000 */
[C---:B------:R-:W-:Y:S02]  /*84a0*/  SEL R17, R21.reuse, R17, !P2 ;  /* 0x0000001115117207 */ /* 0x040fe40005000000 */
[----:B--2---:R-:W-:-:S05]  /*84b0*/  SEL R16, R21, R16, !P2 ;  /* 0x0000001015107207 */ /* 0x004fca0005000000 */
[----:B------:R-:W-:Y:S01]  /*84c0*/  STL [R1+0x13c8], R16 ;  /* 0x0013c81001007387 */ /* 0x000fe20000100800 */
[----:B---3--:R-:W-:-:S05]  /*84d0*/  SEL R10, R21, R5, !P2 ;  /* 0x00000005150a7207 */ /* 0x008fca0005000000 */
[----:B------:R-:W-:Y:S04]  /*84e0*/  STL [R1+0x13cc], R10 ;  /* 0x0013cc0a01007387 */ /* 0x000fe80000100800 */
[----:B------:R-:W-:Y:S04]  /*84f0*/  STL [R1+0x13d0], R4 ;  /* 0x0013d00401007387 */ /* 0x000fe80000100800 */
[----:B------:R-:W-:Y:S04]  /*8500*/  STL [R1+0x13d4], R6 ;  /* 0x0013d40601007387 */ /* 0x000fe80000100800 */
[----:B------:R-:W-:Y:S04]  /*8510*/  STL [R1+0x13d8], R17 ;  /* 0x0013d81101007387 */ /* 0x000fe80000100800 */
[----:B0-----:R-:W2:Y:S04]  /*8520*/  LDL.LU R27, [R1+0x1e4] ;  /* 0x0001e400011b7983 */ /* 0x001ea80000300800 */
[----:B------:R-:W3:Y:S04]  /*8530*/  LDL.LU R28, [R1+0x1dc] ;  /* 0x0001dc00011c7983 */ /* 0x000ee80000300800 */
[----:B------:R-:W4:Y:S04]  /*8540*/  LDL.LU R29, [R1+0x1d8] ;  /* 0x0001d800011d7983 */ /* 0x000f280000300800 */
[----:B------:R-:W4:Y:S04]  /*8550*/  LDL.LU R2, [R1+0x1d4] ;  /* 0x0001d40001027983 */ /* 0x000f280000300800 */
[----:B------:R-:W4:Y:S01]  /*8560*/  LDL.LU R3, [R1+0x1d0] ;  /* 0x0001d00001037983 */ /* 0x000f220000300800 */
[----:B------:R-:W-:-:S02]  /*8570*/  SEL R5, R21, R12, !P2 ;  /* 0x0000000c15057207 */ /* 0x000fc40005000000 */
[C---:B------:R-:W-:Y:S01]  /*8580*/  SEL R14, R21.reuse, R14, !P2 ;  /* 0x0000000e150e7207 */ /* 0x040fe20005000000 */
[----:B------:R-:W-:Y:S01]  /*8590*/  @!P4 IMAD.MOV R19, RZ, RZ, -R19 ;  /* 0x000000ffff13c224 */ /* 0x000fe200078e0a13 */
[C---:B------:R-:W-:Y:S01]  /*85a0*/  SEL R11, R21.reuse, R11, !P2 ;  /* 0x0000000b150b7207 */ /* 0x040fe20005000000 */
[----:B------:R-:W4:Y:S01]  /*85b0*/  LDL.LU R13, [R1+0x1cc] ;  /* 0x0001cc00010d7983 */ /* 0x000f220000300800 */
[C---:B------:R-:W-:Y:S01]  /*85c0*/  SEL R0, R21.reuse, R0, !P2 ;  /* 0x0000000015007207 */ /* 0x040fe20005000000 */
[----:B------:R-:W-:Y:S01]  /*85d0*/  @!P1 IMAD.MOV R20, RZ, RZ, -R20 ;  /* 0x000000ffff149224 */ /* 0x000fe200078e0a14 */
[C---:B------:R-:W-:Y:S01]  /*85e0*/  SEL R18, R21.reuse, R18, !P2 ;  /* 0x0000001215127207 */ /* 0x040fe20005000000 */
[----:B------:R-:W4:Y:S01]  /*85f0*/  LDL.LU R12, [R1+0x1c8] ;  /* 0x0001c800010c7983 */ /* 0x000f220000300800 */
[----:B------:R-:W-:Y:S01]  /*8600*/  @!P6 IMAD.MOV R25, RZ, RZ, -R25 ;  /* 0x000000ffff19e224 */ /* 0x000fe200078e0a19 */
[C---:B------:R-:W-:Y:S01]  /*8610*/  SEL R8, R21.reuse, R8, !P2 ;  /* 0x0000000815087207 */ /* 0x040fe20005000000 */
[----:B------:R-:W-:Y:S01]  /*8620*/  @!P3 IMAD.MOV R24, RZ, RZ, -R24 ;  /* 0x000000ffff18b224 */ /* 0x000fe200078e0a18 */
[----:B------:R-:W-:Y:S01]  /*8630*/  STL [R1+0x13dc], R5 ;  /* 0x0013dc0501007387 */ /* 0x000fe20000100800 */
[C---:B------:R-:W-:Y:S01]  /*8640*/  SEL R15, R21.reuse, R15, !P2 ;  /* 0x0000000f150f7207 */ /* 0x040fe20005000000 */
[----:B------:R-:W-:Y:S01]  /*8650*/  @!P0 IMAD.MOV R23, RZ, RZ, -R23 ;  /* 0x000000ffff178224 */ /* 0x000fe200078e0a17 */
[C---:B------:R-:W-:Y:S01]  /*8660*/  SEL R7, R21.reuse, R7, !P2 ;  /* 0x0000000715077207 */ /* 0x040fe20005000000 */
[----:B------:R-:W-:Y:S01]  /*8670*/  STL [R1+0x13e0], R14 ;  /* 0x0013e00e01007387 */ /* 0x000fe20000100800 */
[----:B------:R-:W-:-:S03]  /*8680*/  SEL R19, R21, R19, !P2 ;  /* 0x0000001315137207 */ /* 0x000fc60005000000 */
[----:B------:R-:W-:Y:S01]  /*8690*/  STL [R1+0x13e4], R11 ;  /* 0x0013e40b01007387 */ /* 0x000fe20000100800 */
[----:B------:R-:W-:-:S03]  /*86a0*/  SEL R20, R21, R20, !P2 ;  /* 0x0000001415147207 */ /* 0x000fc60005000000 */
[----:B------:R2:W-:Y:S01]  /*86b0*/  STL [R1+0x13e8], R0 ;  /* 0x0013e80001007387 */ /* 0x0005e20000100800 */
[----:B------:R-:W-:-:S03]  /*86c0*/  SEL R25, R21, R25, !P2 ;  /* 0x0000001915197207 */ /* 0x000fc60005000000 */
[----:B------:R-:W-:Y:S01]  /*86d0*/  STL [R1+0x13ec], R18 ;  /* 0x0013ec1201007387 */ /* 0x000fe20000100800 */
[----:B------:R-:W-:-:S03]  /*86e0*/  SEL R24, R21, R24, !P2 ;  /* 0x0000001815187207 */ /* 0x000fc60005000000 */
[----:B------:R-:W-:Y:S01]  /*86f0*/  STL [R1+0x13f0], R8 ;  /* 0x0013f00801007387 */ /* 0x000fe20000100800 */
[----:B------:R-:W-:-:S03]  /*8700*/  SEL R21, R21, R23, !P2 ;  /* 0x0000001715157207 */ /* 0x000fc60005000000 */
[----:B------:R-:W-:Y:S04]  /*8710*/  STL [R1+0x13f4], R15 ;  /* 0x0013f40f01007387 */ /* 0x000fe80000100800 */
[----:B------:R-:W-:Y:S04]  /*8720*/  STL [R1+0x13f8], R7 ;  /* 0x0013f80701007387 */ /* 0x000fe80000100800 */
[----:B------:R-:W-:Y:S04]  /*8730*/  STL [R1+0x13fc], R19 ;  /* 0x0013fc1301007387 */ /* 0x000fe80000100800 */
[----:B------:R-:W-:Y:S04]  /*8740*/  STL [R1+0x1400], R20 ;  /* 0x0014001401007387 */ /* 0x000fe80000100800 */
[----:B------:R-:W-:Y:S04]  /*8750*/  STL [R1+0x1404], R25 ;  /* 0x0014041901007387 */ /* 0x000fe80000100800 */
[----:B------:R-:W-:Y:S04]  /*8760*/  STL [R1+0x1408], R24 ;  /* 0x0014081801007387 */ /* 0x000fe80000100800 */
[----:B------:R-:W-:Y:S01]  /*8770*/  STL [R1+0x140c], R21 ;  /* 0x00140c1501007387 */ /* 0x000fe20000100800 */
[----:B--2---:R-:W-:-:S02]  /*8780*/  IMAD R0, R27, c[0x0][0x190], RZ ;  /* 0x000064001b007a24 */ /* 0x004fc400078e02ff */
[----:B---3--:R-:W-:Y:S02]  /*8790*/  IMAD R23, R28, c[0x0][0x190], RZ ;  /* 0x000064001c177a24 */ /* 0x008fe400078e02ff */
[----:B----4-:R-:W-:-:S03]  /*87a0*/  IMAD R4, R29, c[0x0][0x190], RZ ;  /* 0x000064001d047a24 */ /* 0x010fc600078e02ff */
[----:B------:R-:W-:Y:S04]  /*87b0*/  STL [R1+0x1410], R23 ;  /* 0x0014101701007387 */ /* 0x000fe80000100800 */
[----:B------:R0:W-:Y:S01]  /*87c0*/  STL [R1+0x454], R0 ;  /* 0x0004540001007387 */ /* 0x0001e20000100800 */
[----:B------:R-:W-:-:S03]  /*87d0*/  IMAD R3, R3, c[0x0][0x190], RZ ;  /* 0x0000640003037a24 */ /* 0x000fc600078e02ff */
[----:B------:R-:W-:Y:S01]  /*87e0*/  STL [R1+0x8], R4 ;  /* 0x0000080401007387 */ /* 0x000fe20000100800 */
[----:B0-----:R-:W-:-:S05]  /*87f0*/  IMAD R0, R2, c[0x0][0x190], RZ ;  /* 0x0000640002007a24 */ /* 0x001fca00078e02ff */
[----:B------:R0:W-:Y:S04]  /*8800*/  STL [R1+0xc], R0 ;  /* 0x00000c0001007387 */ /* 0x0001e80000100800 */
[----:B------:R-:W-:Y:S04]  /*8810*/  STL [R1+0x170], R3 ;  /* 0x0001700301007387 */ /* 0x000fe80000100800 */
[----:B------:R-:W2:Y:S01]  /*8820*/  LDL.LU R23, [R1+0x1bc] ;  /* 0x0001bc0001177983 */ /* 0x000ea20000300800 */
[----:B------:R-:W-:Y:S02]  /*8830*/  IMAD R2, R13, c[0x0][0x190], RZ ;  /* 0x000064000d027a24 */ /* 0x000fe400078e02ff */
[----:B0-----:R-:W-:-:S03]  /*8840*/  IMAD R0, R12, c[0x0][0x190], RZ ;  /* 0x000064000c007a24 */ /* 0x001fc600078e02ff */
[----:B------:R-:W-:Y:S04]  /*8850*/  STL [R1+0x19c], R2 ;  /* 0x00019c0201007387 */ /* 0x000fe80000100800 */
[----:B--2---:R0:W-:Y:S04]  /*8860*/  STL [R1+0x1424], R23 ;  /* 0x0014241701007387 */ /* 0x0041e80000100800 */
[----:B------:R-:W-:Y:S04]  /*8870*/  STL [R1+0x1d0], R0 ;  /* 0x0001d00001007387 */ /* 0x000fe80000100800 */
[----:B0-----:R-:W2:Y:S04]  /*8880*/  LDL.LU R23, [R1+0x1c0] ;  /* 0x0001c00001177983 */ /* 0x001ea80000300800 */
[----:B--2---:R0:W-:Y:S04]  /*8890*/  STL [R1+0x1428], R23 ;  /* 0x0014281701007387 */ /* 0x0041e80000100800 */
[----:B0-----:R-:W2:Y:S04]  /*88a0*/  LDL.LU R23, [R1+0x1c4] ;  /* 0x0001c40001177983 */ /* 0x001ea80000300800 */
[----:B------:R-:W3:Y:S04]  /*88b0*/  LDL.LU R21, [R1+0x1b8] ;  /* 0x0001b80001157983 */ /* 0x000ee80000300800 */
[----:B------:R-:W4:Y:S04]  /*88c0*/  LDL.LU R24, [R1+0x1b4] ;  /* 0x0001b40001187983 */ /* 0x000f280000300800 */
[----:B------:R-:W3:Y:S04]  /*88d0*/  LDL.LU R25, [R1+0x1b0] ;  /* 0x0001b00001197983 */ /* 0x000ee80000300800 */
        /* <DEDUP_REMOVED lines=24> */
[----:B------:R-:W3:Y:S01]  /*8a60*/  LDL.LU R12, [R1+0x140] ;  /* 0x00014000010c7983 */ /* 0x000ee20000300800 */
[----:B--2---:R-:W-:-:S05]  /*8a70*/  IMAD R23, R23, c[0x0][0x190], RZ ;  /* 0x0000640017177a24 */ /* 0x004fca00078e02ff */
[----:B------:R0:W-:Y:S04]  /*8a80*/  STL [R1+0x1c4], R23 ;  /* 0x0001c41701007387 */ /* 0x0001e80000100800 */
[----:B0-----:R-:W2:Y:S02]  /*8a90*/  LDL.LU R23, [R1+0x1428] ;  /* 0x0014280001177983 */ /* 0x001ea40000300800 */
[----:B--2---:R-:W-:-:S05]  /*8aa0*/  IMAD R23, R23, c[0x0][0x190], RZ ;  /* 0x0000640017177a24 */ /* 0x004fca00078e02ff */
[----:B------:R0:W-:Y:S04]  /*8ab0*/  STL [R1+0x1c0], R23 ;  /* 0x0001c01701007387 */ /* 0x0001e80000100800 */
[----:B0-----:R-:W2:Y:S01]  /*8ac0*/  LDL.LU R23, [R1+0x1424] ;  /* 0x0014240001177983 */ /* 0x001ea20000300800 */
[----:B---3--:R-:W-:Y:S02]  /*8ad0*/  IMAD R21, R21, c[0x0][0x190], RZ ;  /* 0x0000640015157a24 */ /* 0x008fe400078e02ff */
[----:B------:R-:W-:Y:S02]  /*8ae0*/  IMAD R20, R20, c[0x0][0x190], RZ ;  /* 0x0000640014147a24 */ /* 0x000fe400078e02ff */
[----:B------:R-:W-:Y:S02]  /*8af0*/  IMAD R19, R19, c[0x0][0x190], RZ ;  /* 0x0000640013137a24 */ /* 0x000fe400078e02ff */
[----:B------:R-:W-:-:S02]  /*8b00*/  IMAD R7, R7, c[0x0][0x190], RZ ;  /* 0x0000640007077a24 */ /* 0x000fc400078e02ff */
[----:B------:R-:W-:Y:S02]  /*8b10*/  IMAD R15, R15, c[0x0][0x190], RZ ;  /* 0x000064000f0f7a24 */ /* 0x000fe400078e02ff */
[----:B------:R-:W-:Y:S02]  /*8b20*/  IMAD R8, R8, c[0x0][0x190], RZ ;  /* 0x0000640008087a24 */ /* 0x000fe400078e02ff */
[----:B------:R-:W-:Y:S02]  /*8b30*/  IMAD R0, R0, c[0x0][0x190], RZ ;  /* 0x0000640000007a24 */ /* 0x000fe400078e02ff */
[----:B------:R-:W-:Y:S02]  /*8b40*/  IMAD R6, R6, c[0x0][0x190], RZ ;  /* 0x0000640006067a24 */ /* 0x000fe400078e02ff */
[----:B------:R-:W-:Y:S02]  /*8b50*/  IMAD R3, R3, c[0x0][0x190], RZ ;  /* 0x0000640003037a24 */ /* 0x000fe400078e02ff */
[----:B--2---:R-:W-:-:S05]  /*8b60*/  IMAD R23, R23, c[0x0][0x190], RZ ;  /* 0x0000640017177a24 */ /* 0x004fca00078e02ff */
[----:B------:R4:W-:Y:S04]  /*8b70*/  STL [R1+0x1d4], R23 ;  /* 0x0001d41701007387 */ /* 0x0009e80000100800 */
[----:B------:R0:W-:Y:S01]  /*8b80*/  STL [R1+0x200], R21 ;  /* 0x0002001501007387 */ /* 0x0001e20000100800 */
[----:B----4-:R-:W-:Y:S02]  /*8b90*/  IMAD R23, R24, c[0x0][0x190], RZ ;  /* 0x0000640018177a24 */ /* 0x010fe400078e02ff */
[----:B0-----:R-:W-:-:S03]  /*8ba0*/  IMAD R21, R25, c[0x0][0x190], RZ ;  /* 0x0000640019157a24 */ /* 0x001fc600078e02ff */
[----:B------:R-:W-:Y:S04]  /*8bb0*/  STL [R1+0x204], R23 ;  /* 0x0002041701007387 */ /* 0x000fe80000100800 */
[----:B------:R-:W-:Y:S04]  /*8bc0*/  STL [R1+0x210], R21 ;  /* 0x0002101501007387 */ /* 0x000fe80000100800 */
[----:B------:R-:W-:Y:S04]  /*8bd0*/  STL [R1+0x1ac], R20 ;  /* 0x0001ac1401007387 */ /* 0x000fe80000100800 */
[----:B------:R-:W-:Y:S04]  /*8be0*/  STL [R1+0x1a8], R19 ;  /* 0x0001a81301007387 */ /* 0x000fe80000100800 */
[----:B------:R0:W-:Y:S04]  /*8bf0*/  STL [R1+0x214], R7 ;  /* 0x0002140701007387 */ /* 0x0001e80000100800 */
[----:B------:R-:W-:Y:S01]  /*8c00*/  STL [R1+0x220], R15 ;  /* 0x0002200f01007387 */ /* 0x000fe20000100800 */
[----:B0-----:R-:W-:-:S03]  /*8c10*/  IMAD R7, R18, c[0x0][0x190], RZ ;  /* 0x0000640012077a24 */ /* 0x001fc600078e02ff */
[----:B------:R0:W-:Y:S04]  /*8c20*/  STL [R1+0x198], R8 ;  /* 0x0001980801007387 */ /* 0x0001e80000100800 */
[----:B------:R1:W-:Y:S04]  /*8c30*/  STL [R1+0x224], R7 ;  /* 0x0002240701007387 */ /* 0x0003e80000100800 */
[----:B------:R2:W-:Y:S01]  /*8c40*/  STL [R1+0x230], R0 ;  /* 0x0002300001007387 */ /* 0x0005e20000100800 */
[----:B0-----:R-:W-:Y:S02]  /*8c50*/  IMAD R8, R11, c[0x0][0x190], RZ ;  /* 0x000064000b087a24 */ /* 0x001fe400078e02ff */
[----:B-1----:R-:W-:-:S03]  /*8c60*/  IMAD R7, R14, c[0x0][0x190], RZ ;  /* 0x000064000e077a24 */ /* 0x002fc600078e02ff */
[----:B------:R-:W-:Y:S01]  /*8c70*/  STL [R1+0x234], R8 ;  /* 0x0002340801007387 */ /* 0x000fe20000100800 */
[----:B--2---:R-:W-:-:S03]  /*8c80*/  IMAD R0, R5, c[0x0][0x190], RZ ;  /* 0x0000640005007a24 */ /* 0x004fc600078e02ff */
[----:B------:R-:W-:Y:S01]  /*8c90*/  STL [R1+0x248], R7 ;  /* 0x0002480701007387 */ /* 0x000fe20000100800 */
[----:B------:R-:W-:-:S03]  /*8ca0*/  IMAD R5, R17, c[0x0][0x190], RZ ;  /* 0x0000640011057a24 */ /* 0x000fc600078e02ff */
[----:B------:R0:W-:Y:S04]  /*8cb0*/  STL [R1+0x184], R0 ;  /* 0x0001840001007387 */ /* 0x0001e80000100800 */
[----:B------:R1:W-:Y:S01]  /*8cc0*/  STL [R1+0x180], R5 ;  /* 0x0001800501007387 */ /* 0x0003e20000100800 */
[----:B0-----:R-:W-:-:S03]  /*8cd0*/  IMAD R0, R4, c[0x0][0x190], RZ ;  /* 0x0000640004007a24 */ /* 0x001fc600078e02ff */
[----:B------:R-:W-:Y:S01]  /*8ce0*/  STL [R1+0x24c], R6 ;  /* 0x00024c0601007387 */ /* 0x000fe20000100800 */
[----:B------:R-:W-:Y:S02]  /*8cf0*/  IMAD R4, R16, c[0x0][0x190], RZ ;  /* 0x0000640010047a24 */ /* 0x000fe400078e02ff */
[----:B-1----:R-:W-:Y:S01]  /*8d00*/  IMAD R5, R10, c[0x0][0x190], RZ ;  /* 0x000064000a057a24 */ /* 0x002fe200078e02ff */
[----:B------:R0:W-:Y:S04]  /*8d10*/  STL [R1+0x174], R0 ;  /* 0x0001740001007387 */ /* 0x0001e80000100800 */
[----:B------:R1:W-:Y:S01]  /*8d20*/  STL [R1+0x258], R5 ;  /* 0x0002580501007387 */ /* 0x0003e20000100800 */
[----:B0-----:R-:W-:-:S03]  /*8d30*/  IMAD R0, R9, c[0x0][0x190], RZ ;  /* 0x0000640009007a24 */ /* 0x001fc600078e02ff */
[----:B------:R0:W-:Y:S01]  /*8d40*/  STL [R1+0x25c], R4 ;  /* 0x00025c0401007387 */ /* 0x0001e20000100800 */
[----:B-1----:R-:W-:-:S03]  /*8d50*/  IMAD R5, R22, c[0x0][0x190], RZ ;  /* 0x0000640016057a24 */ /* 0x002fc600078e02ff */
[----:B------:R1:W-:Y:S01]  /*8d60*/  STL [R1+0x268], R0 ;  /* 0x0002680001007387 */ /* 0x0003e20000100800 */
[----:B0-----:R-:W-:-:S03]  /*8d70*/  IMAD R4, R26, c[0x0][0x190], RZ ;  /* 0x000064001a047a24 */ /* 0x001fc600078e02ff */
[----:B------:R0:W-:Y:S01]  /*8d80*/  STL [R1+0x26c], R5 ;  /* 0x00026c0501007387 */ /* 0x0001e20000100800 */
[----:B-1----:R-:W-:-:S03]  /*8d90*/  IMAD R0, R27, c[0x0][0x190], RZ ;  /* 0x000064001b007a24 */ /* 0x002fc600078e02ff */
[----:B------:R1:W-:Y:S04]  /*8da0*/  STL [R1+0x278], R4 ;  /* 0x0002780401007387 */ /* 0x0003e80000100800 */
[----:B------:R2:W-:Y:S01]  /*8db0*/  STL [R1+0x27c], R0 ;  /* 0x00027c0001007387 */ /* 0x0005e20000100800 */
[----:B0-----:R-:W-:Y:S02]  /*8dc0*/  IMAD R5, R28, c[0x0][0x190], RZ ;  /* 0x000064001c057a24 */ /* 0x001fe400078e02ff */
[----:B-1----:R-:W-:-:S03]  /*8dd0*/  IMAD R4, R29, c[0x0][0x190], RZ ;  /* 0x000064001d047a24 */ /* 0x002fc600078e02ff */
[----:B------:R-:W-:Y:S01]  /*8de0*/  STL [R1+0x288], R5 ;  /* 0x0002880501007387 */ /* 0x000fe20000100800 */
[----:B--2---:R-:W-:-:S03]  /*8df0*/  IMAD R0, R2, c[0x0][0x190], RZ ;  /* 0x0000640002007a24 */ /* 0x004fc600078e02ff */
[----:B------:R-:W-:Y:S04]  /*8e00*/  STL [R1+0x28c], R4 ;  /* 0x00028c0401007387 */ /* 0x000fe80000100800 */
[----:B------:R0:W-:Y:S04]  /*8e10*/  STL [R1+0x298], R0 ;  /* 0x0002980001007387 */ /* 0x0001e80000100800 */
[----:B------:R-:W-:Y:S04]  /*8e20*/  STL [R1+0x29c], R3 ;  /* 0x00029c0301007387 */ /* 0x000fe80000100800 */
[----:B------:R-:W2:Y:S01]  /*8e30*/  LDL.LU R23, [R1+0x130] ;  /* 0x0001300001177983 */ /* 0x000ea20000300800 */
[----:B------:R-:W-:-:S02]  /*8e40*/  IMAD R2, R13, c[0x0][0x190], RZ ;  /* 0x000064000d027a24 */ /* 0x000fc400078e02ff */
        /* <DEDUP_REMOVED lines=139> */
[----:B----4-:R-:W-:Y:S02]  /*9700*/  IMAD R24, R24, c[0x0][0x190], RZ ;  /* 0x0000640018187a24 */ /* 0x010fe400078e02ff */
[----:B------:R-:W-:Y:S02]  /*9710*/  IMAD R25, R25, c[0x0][0x190], RZ ;  /* 0x0000640019197a24 */ /* 0x000fe400078e02ff */
[----:B------:R-:W-:-:S02]  /*9720*/  IMAD R20, R20, c[0x0][0x190], RZ ;  /* 0x0000640014147a24 */ /* 0x000fc400078e02ff */
[----:B------:R-:W-:Y:S02]  /*9730*/  IMAD R19, R19, c[0x0][0x190], RZ ;  /* 0x0000640013137a24 */ /* 0x000fe400078e02ff */
[----:B------:R-:W-:Y:S02]  /*9740*/  IMAD R7, R7, c[0x0][0x190], RZ ;  /* 0x0000640007077a24 */ /* 0x000fe400078e02ff */
[----:B------:R-:W-:Y:S02]  /*9750*/  IMAD R15, R15, c[0x0][0x190], RZ ;  /* 0x000064000f0f7a24 */ /* 0x000fe400078e02ff */
        /* <DEDUP_REMOVED lines=21> */
[----:B--2---:R-:W-:-:S05]  /*98b0*/  IMAD R23, R23, c[0x0][0x190], RZ ;  /* 0x0000640017177a24 */ /* 0x004fca00078e02ff */
[----:B------:R0:W-:Y:S04]  /*98c0*/  STL [R1+0x3dc], R23 ;  /* 0x0003dc1701007387 */ /* 0x0001e80000100800 */
[----:B0-----:R-:W2:Y:S04]  /*98d0*/  LDL.LU R23, [R1+0x1410] ;  /* 0x0014100001177983 */ /* 0x001ea80000300800 */
[----:B------:R0:W-:Y:S04]  /*98e0*/  STL [R1+0x3e0], R21 ;  /* 0x0003e01501007387 */ /* 0x0001e80000100800 */
[----:B0-----:R-:W3:Y:S04]  /*98f0*/  LDL.LU R21, [R1+0x140c] ;  /* 0x00140c0001157983 */ /* 0x001ee80000300800 */
[----:B------:R0:W-:Y:S04]  /*9900*/  STL [R1+0x3e4], R24 ;  /* 0x0003e41801007387 */ /* 0x0001e80000100800 */
[----:B0-----:R-:W4:Y:S04]  /*9910*/  LDL.LU R24, [R1+0x1408] ;  /* 0x0014080001187983 */ /* 0x001f280000300800 */
        /* <DEDUP_REMOVED lines=49> */
[----:B0-----:R-:W3:Y:S04]  /*9c30*/  LDL.LU R13, [R1+0x13a4] ;  /* 0x0013a400010d7983 */ /* 0x001ee80000300800 */
[----:B------:R0:W-:Y:S04]  /*9c40*/  STL [R1+0x1ec], R12 ;  /* 0x0001ec0c01007387 */ /* 0x0001e80000100800 */
[----:B0-----:R-:W4:Y:S01]  /*9c50*/  LDL.LU R12, [R1+0x13a0] ;  /* 0x0013a000010c7983 */ /* 0x001f220000300800 */
[----:B--2---:R-:W-:-:S02]  /*9c60*/  IMAD R3, R3, c[0x0][0x190], RZ ;  /* 0x0000640003037a24 */ /* 0x004fc400078e02ff */
[----:B---3--:R-:W-:Y:S02]  /*9c70*/  IMAD R13, R13, c[0x0][0x190], RZ ;  /* 0x000064000d0d7a24 */ /* 0x008fe400078e02ff */
[----:B----4-:R-:W-:-:S05]  /*9c80*/  IMAD R12, R12, c[0x0][0x190], RZ ;  /* 0x000064000c0c7a24 */ /* 0x010fca00078e02ff */
[----:B------:R0:W-:Y:S04]  /*9c90*/  STL [R1+0x1e4], R12 ;  /* 0x0001e40c01007387 */ /* 0x0001e80000100800 */
[----:B0-----:R-:W2:Y:S04]  /*9ca0*/  LDL.LU R12, [R1+0x139c] ;  /* 0x00139c00010c7983 */ /* 0x001ea80000300800 */
[----:B------:R0:W-:Y:S04]  /*9cb0*/  STL [R1+0x1dc], R13 ;  /* 0x0001dc0d01007387 */ /* 0x0001e80000100800 */
[----:B0-----:R-:W2:Y:S04]  /*9cc0*/  LDL.LU R13, [R1+0x1398] ;  /* 0x00139800010d7983 */ /* 0x001ea80000300800 */
[----:B------:R0:W-:Y:S02]  /*9cd0*/  STL [R1+0x1d8], R3 ;  /* 0x0001d80301007387 */ /* 0x0001e40000100800 */
[----:B0-----:R-:W-:-:S02]  /*9ce0*/  IMAD R3, R2, c[0x0][0x190], RZ ;  /* 0x0000640002037a24 */ /* 0x001fc400078e02ff */
[----:B------:R-:W-:Y:S02]  /*9cf0*/  IMAD R2, R29, c[0x0][0x190], RZ ;  /* 0x000064001d027a24 */ /* 0x000fe400078e02ff */
[----:B------:R-:W3:Y:S04]  /*9d00*/  LDL.LU R29, [R1+0x19c] ;  /* 0x00019c00011d7983 */ /* 0x000ee80000300800 */
[----:B------:R0:W-:Y:S04]  /*9d10*/  STL [R1+0x1b4], R3 ;  /* 0x0001b40301007387 */ /* 0x0001e80000100800 */
[----:B------:R1:W-:Y:S01]  /*9d20*/  STL [R1+0x1b0], R2 ;  /* 0x0001b00201007387 */ /* 0x0003e20000100800 */
[----:B0-----:R-:W-:-:S03]  /*9d30*/  IMAD R3, R28, c[0x0][0x190], RZ ;  /* 0x000064001c037a24 */ /* 0x001fc600078e02ff */
[----:B------:R-:W3:Y:S01]  /*9d40*/  LDL.LU R28, [R1+0x170] ;  /* 0x00017000011c7983 */ /* 0x000ee20000300800 */
[----:B-1----:R-:W-:-:S03]  /*9d50*/  IMAD R2, R27, c[0x0][0x190], RZ ;  /* 0x000064001b027a24 */ /* 0x002fc600078e02ff */
[----:B------:R0:W-:Y:S04]  /*9d60*/  STL [R1+0x18c], R3 ;  /* 0x00018c0301007387 */ /* 0x0001e80000100800 */
[----:B------:R-:W4:Y:S01]  /*9d70*/  LDL.LU R27, [R1+0x1d0] ;  /* 0x0001d000011b7983 */ /* 0x000f220000300800 */
[----:B0-----:R-:W-:-:S03]  /*9d80*/  IMAD R3, R26, c[0x0][0x190], RZ ;  /* 0x000064001a037a24 */ /* 0x001fc600078e02ff */
[----:B------:R0:W-:Y:S04]  /*9d90*/  STL [R1+0x188], R2 ;  /* 0x0001880201007387 */ /* 0x0001e80000100800 */
[----:B------:R-:W2:Y:S04]  /*9da0*/  LDL.LU R26, [R1+0xc] ;  /* 0x00000c00011a7983 */ /* 0x000ea80000300800 */
[----:B------:R1:W-:Y:S01]  /*9db0*/  STL [R1+0x164], R3 ;  /* 0x0001640301007387 */ /* 0x0003e20000100800 */
[----:B0-----:R-:W-:-:S03]  /*9dc0*/  IMAD R2, R22, c[0x0][0x190], RZ ;  /* 0x0000640016027a24 */ /* 0x001fc600078e02ff */
[----:B------:R-:W2:Y:S01]  /*9dd0*/  LDL.LU R22, [R1+0x1c0] ;  /* 0x0001c00001167983 */ /* 0x000ea20000300800 */
[----:B-1----:R-:W-:-:S03]  /*9de0*/  IMAD R3, R9, c[0x0][0x190], RZ ;  /* 0x0000640009037a24 */ /* 0x002fc600078e02ff */
        /* <DEDUP_REMOVED lines=17> */
[----:B-1----:R-:W-:Y:S02]  /*9f00*/  IMAD R3, R14, c[0x0][0x190], RZ ;  /* 0x000064000e037a24 */ /* 0x002fe400078e02ff */
[----:B------:R-:W-:Y:S01]  /*9f10*/  IMAD R0, R0, c[0x0][0x190], RZ ;  /* 0x0000640000007a24 */ /* 0x000fe200078e02ff */
[----:B--2---:R-:W-:Y:S04]  /*9f20*/  STL.64 [R1+0x1390], R16 ;  /* 0x0013901001007387 */ /* 0x004fe80000100a00 */
[----:B------:R0:W-:Y:S02]  /*9f30*/  STL [R1+0xe8], R2 ;  /* 0x0000e80201007387 */ /* 0x0001e40000100800 */
[----:B0-----:R-:W-:-:S02]  /*9f40*/  IMAD R2, R5, c[0x0][0x190], RZ ;  /* 0x0000640005027a24 */ /* 0x001fc400078e02ff */
[----:B------:R-:W2:Y:S04]  /*9f50*/  LDL.LU R5, [R1+0x1c4] ;  /* 0x0001c40001057983 */ /* 0x000ea80000300800 */
[----:B------:R0:W-:Y:S04]  /*9f60*/  STL [R1+0xdc], R2 ;  /* 0x0000dc0201007387 */ /* 0x0001e80000100800 */
[----:B------:R-:W2:Y:S04]  /*9f70*/  LDL.LU R14, [R1+0x1ac] ;  /* 0x0001ac00010e7983 */ /* 0x000ea80000300800 */
[----:B------:R-:W-:Y:S01]  /*9f80*/  STL [R1+0xd8], R3 ;  /* 0x0000d80301007387 */ /* 0x000fe20000100800 */
[----:B0-----:R-:W-:-:S03]  /*9f90*/  IMAD R2, R11, c[0x0][0x190], RZ ;  /* 0x000064000b027a24 */ /* 0x001fc600078e02ff */
[----:B------:R-:W2:Y:S04]  /*9fa0*/  LDL.LU R11, [R1+0x8] ;  /* 0x00000800010b7983 */ /* 0x000ea80000300800 */
[----:B------:R0:W-:Y:S01]  /*9fb0*/  STL [R1+0xd4], R2 ;  /* 0x0000d40201007387 */ /* 0x0001e20000100800 */
[----:B------:R-:W-:Y:S02]  /*9fc0*/  IMAD R15, R15, c[0x0][0x190], RZ ;  /* 0x000064000f0f7a24 */ /* 0x000fe400078e02ff */
[----:B------:R-:W-:Y:S02]  /*9fd0*/  IMAD R7, R7, c[0x0][0x190], RZ ;  /* 0x0000640007077a24 */ /* 0x000fe400078e02ff */
[----:B0-----:R-:W-:Y:S02]  /*9fe0*/  IMAD R2, R18, c[0x0][0x190], RZ ;  /* 0x0000640012027a24 */ /* 0x001fe400078e02ff */
[----:B------:R-:W4:Y:S04]  /*9ff0*/  LDL.LU R18, [R1+0x220] ;  /* 0x0002200001127983 */ /* 0x000f280000300800 */
[----:B------:R0:W-:Y:S01]  /*a000*/  STL [R1+0xd0], R0 ;  /* 0x0000d00001007387 */ /* 0x0001e20000100800 */
[----:B------:R-:W-:-:S02]  /*a010*/  IMAD R19, R19, c[0x0][0x190], RZ ;  /* 0x0000640013137a24 */ /* 0x000fc400078e02ff */
[----:B------:R-:W-:Y:S01]  /*a020*/  IMAD R3, R20, c[0x0][0x190], RZ ;  /* 0x0000640014037a24 */ /* 0x000fe200078e02ff */
[----:B------:R1:W-:Y:S01]  /*a030*/  STL [R1+0xcc], R2 ;  /* 0x0000cc0201007387 */ /* 0x0003e20000100800 */
[----:B0-----:R-:W-:Y:S02]  /*a040*/  IMAD R0, R8, c[0x0][0x190], RZ ;  /* 0x0000640008007a24 */ /* 0x001fe400078e02ff */
[----:B------:R-:W-:-:S03]  /*a050*/  IMAD.WIDE R16, R23, 0x2, R12 ;  /* 0x0000000217107825 */ /* 0x000fc600078e020c */
[----:B------:R-:W-:Y:S01]  /*a060*/  STL [R1+0xc8], R0 ;  /* 0x0000c80001007387 */ /* 0x000fe20000100800 */
[----:B-1----:R-:W-:-:S03]  /*a070*/  IMAD R2, R25, c[0x0][0x190], RZ ;  /* 0x0000640019027a24 */ /* 0x002fc600078e02ff */
[----:B------:R-:W-:Y:S04]  /*a080*/  STL [R1+0xc4], R15 ;  /* 0x0000c40f01007387 */ /* 0x000fe80000100800 */
[----:B------:R-:W4:Y:S04]  /*a090*/  LDL.LU R20, [R1+0x198] ;  /* 0x0001980001147983 */ /* 0x000f280000300800 */
[----:B------:R-:W-:Y:S04]  /*a0a0*/  STL [R1+0xc0], R7 ;  /* 0x0000c00701007387 */ /* 0x000fe80000100800 */
[----:B------:R-:W-:Y:S04]  /*a0b0*/  STL [R1+0xbc], R19 ;  /* 0x0000bc1301007387 */ /* 0x000fe80000100800 */
[----:B------:R-:W-:Y:S01]  /*a0c0*/  STL [R1+0xb8], R3 ;  /* 0x0000b80301007387 */ /* 0x000fe20000100800 */
[----:B------:R-:W-:-:S03]  /*a0d0*/  IMAD R24, R24, c[0x0][0x190], RZ ;  /* 0x0000640018187a24 */ /* 0x000fc600078e02ff */
[----:B------:R-:W-:Y:S04]  /*a0e0*/  STL [R1+0xb4], R2 ;  /* 0x0000b40201007387 */ /* 0x000fe80000100800 */
[----:B------:R-:W-:Y:S04]  /*a0f0*/  STL [R1+0x12d8], R2 ;  /* 0x0012d80201007387 */ /* 0x000fe80000100800 */
[----:B------:R0:W-:Y:S04]  /*a100*/  STL.64 [R1+0xa8], R16 ;  /* 0x0000a81001007387 */ /* 0x0001e80000100a00 */
[----:B------:R2:W-:Y:S04]  /*a110*/  STL [R1+0x12dc], R3 ;  /* 0x0012dc0301007387 */ /* 0x0005e80000100800 */
[----:B------:R-:W-:Y:S01]  /*a120*/  STL [R1+0xb0], R24 ;  /* 0x0000b01801007387 */ /* 0x000fe20000100800 */
[----:B0-----:R-:W-:-:S04]  /*a130*/  IMAD.WIDE R16, R26, 0x2, R12 ;  /* 0x000000021a107825 */ /* 0x001fc800078e020c */
[----:B------:R-:W-:Y:S02]  /*a140*/  IMAD R0, R21, c[0x0][0x190], RZ ;  /* 0x0000640015007a24 */ /* 0x000fe400078e02ff */
[----:B--2---:R-:W-:-:S05]  /*a150*/  IMAD.WIDE R2, R11, 0x2, R12 ;  /* 0x000000020b027825 */ /* 0x004fca00078e020c */
[----:B------:R0:W-:Y:S04]  /*a160*/  STL.64 [R1+0xa0], R2 ;  /* 0x0000a00201007387 */ /* 0x0001e80000100a00 */
[----:B------:R1:W-:Y:S04]  /*a170*/  STL.64 [R1+0x98], R16 ;  /* 0x0000981001007387 */ /* 0x0003e80000100a00 */
[----:B---3--:R2:W-:Y:S01]  /*a180*/  STL.64 [R1+0x12e0], R28 ;  /* 0x0012e01c01007387 */ /* 0x0085e20000100a00 */
[----:B0-----:R-:W-:-:S04]  /*a190*/  IMAD.WIDE R2, R28, 0x2, R12 ;  /* 0x000000021c027825 */ /* 0x001fc800078e020c */
[--C-:B-1----:R-:W-:Y:S01]  /*a1a0*/  IMAD.WIDE R16, R29, 0x2, R12.reuse ;  /* 0x000000021d107825 */ /* 0x102fe200078e020c */
[----:B------:R4:W-:Y:S04]  /*a1b0*/  STL.64 [R1+0x90], R2 ;  /* 0x0000900201007387 */ /* 0x0009e80000100a00 */
[----:B------:R0:W-:Y:S04]  /*a1c0*/  STL.64 [R1+0x88], R16 ;  /* 0x0000881001007387 */ /* 0x0001e80000100a00 */
[----:B--2---:R-:W2:Y:S01]  /*a1d0*/  LDL R28, [R1+0x184] ;  /* 0x00018400011c7983 */ /* 0x004ea20000100800 */
[----:B----4-:R-:W-:-:S03]  /*a1e0*/  IMAD.WIDE R2, R27, 0x2, R12 ;  /* 0x000000021b027825 */ /* 0x010fc600078e020c */
[----:B------:R-:W3:Y:S01]  /*a1f0*/  LDL R29, [R1+0x180] ;  /* 0x00018000011d7983 */ /* 0x000ee20000100800 */
[----:B0-----:R-:W-:-:S03]  /*a200*/  IMAD.WIDE R16, R5, 0x2, R12 ;  /* 0x0000000205107825 */ /* 0x001fc600078e020c */
[----:B------:R0:W-:Y:S04]  /*a210*/  STL.64 [R1+0x80], R2 ;  /* 0x0000800201007387 */ /* 0x0001e80000100a00 */
[----:B------:R-:W4:Y:S04]  /*a220*/  LDL R21, [R1+0x258] ;  /* 0x0002580001157983 */ /* 0x000f280000100800 */
[----:B------:R-:W2:Y:S04]  /*a230*/  LDL R25, [R1+0x25c] ;  /* 0x00025c0001197983 */ /* 0x000ea80000100800 */
[----:B0-----:R-:W2:Y:S04]  /*a240*/  LDL R3, [R1+0x24c] ;  /* 0x00024c0001037983 */ /* 0x001ea80000100800 */
[----:B------:R-:W2:Y:S04]  /*a250*/  LDL R2, [R1+0x174] ;  /* 0x0001740001027983 */ /* 0x000ea80000100800 */
[----:B------:R-:W2:Y:S04]  /*a260*/  LDL R8, [R1+0x268] ;  /* 0x0002680001087983 */ /* 0x000ea80000100800 */
[----:B------:R0:W-:Y:S04]  /*a270*/  STL.64 [R1+0x12e8], R26 ;  /* 0x0012e81a01007387 */ /* 0x0001e80000100a00 */
[----:B0-----:R-:W2:Y:S04]  /*a280*/  LDL R26, [R1+0x234] ;  /* 0x00023400011a7983 */ /* 0x001ea80000100800 */
[----:B------:R-:W2:Y:S04]  /*a290*/  LDL R27, [R1+0x248] ;  /* 0x00024800011b7983 */ /* 0x000ea80000100800 */
[----:B------:R0:W-:Y:S04]  /*a2a0*/  STL.64 [R1+0x78], R16 ;  /* 0x0000781001007387 */ /* 0x0001e80000100a00 */
[----:B------:R1:W-:Y:S01]  /*a2b0*/  STL.64 [R1+0x12f0], R22 ;  /* 0x0012f01601007387 */ /* 0x0003e20000100a00 */
[----:B0-----:R-:W-:-:S03]  /*a2c0*/  IMAD.WIDE R16, R22, 0x2, R12 ;  /* 0x0000000216107825 */ /* 0x001fc600078e020c */
[----:B-1----:R-:W2:Y:S04]  /*a2d0*/  LDL R22, [R1+0x224] ;  /* 0x0002240001167983 */ /* 0x002ea80000100800 */
[----:B------:R0:W-:Y:S04]  /*a2e0*/  STL.64 [R1+0x70], R16 ;  /* 0x0000701001007387 */ /* 0x0001e80000100a00 */
[----:B------:R-:W2:Y:S01]  /*a2f0*/  LDL R23, [R1+0x230] ;  /* 0x0002300001177983 */ /* 0x000ea20000100800 */
[----:B0-----:R-:W-:-:S05]  /*a300*/  IMAD.WIDE R16, R4, 0x2, R12 ;  /* 0x0000000204107825 */ /* 0x001fca00078e020c */
[----:B------:R0:W-:Y:S04]  /*a310*/  STL.64 [R1+0x68], R16 ;  /* 0x0000681001007387 */ /* 0x0001e80000100a00 */
[----:B0-----:R-:W3:Y:S04]  /*a320*/  LDL.LU.64 R16, [R1+0x1390] ;  /* 0x0013900001107983 */ /* 0x001ee80000300a00 */
[----:B------:R0:W-:Y:S04]  /*a330*/  STL.64 [R1+0x12f8], R4 ;  /* 0x0012f80401007387 */ /* 0x0001e80000100a00 */
[----:B------:R1:W-:Y:S01]  /*a340*/  STL.64 [R1+0x1300], R6 ;  /* 0x0013000601007387 */ /* 0x0003e20000100a00 */
[----:B0-----:R-:W-:-:S04]  /*a350*/  IMAD.WIDE R4, R6, 0x2, R12 ;  /* 0x0000000206047825 */ /* 0x001fc800078e020c */
[--C-:B-1----:R-:W-:Y:S01]  /*a360*/  IMAD.WIDE R6, R9, 0x2, R12.reuse ;  /* 0x0000000209067825 */ /* 0x102fe200078e020c */
[----:B------:R0:W-:Y:S04]  /*a370*/  STL.64 [R1+0x60], R4 ;  /* 0x0000600401007387 */ /* 0x0001e80000100a00 */
[----:B------:R-:W-:Y:S04]  /*a380*/  STL [R1+0x1334], R9 ;  /* 0x0013340901007387 */ /* 0x000fe80000100800 */
[----:B------:R1:W-:Y:S01]  /*a390*/  STL.64 [R1+0x58], R6 ;  /* 0x0000580601007387 */ /* 0x0003e20000100a00 */
[----:B0-----:R-:W-:-:S03]  /*a3a0*/  IMAD.WIDE R4, R10, 0x2, R12 ;  /* 0x000000020a047825 */ /* 0x001fc600078e020c */
[----:B------:R2:W-:Y:S04]  /*a3b0*/  STL.64 [R1+0x1308], R10 ;  /* 0x0013080a01007387 */ /* 0x0005e80000100a00 */
[----:B------:R3:W-:Y:S01]  /*a3c0*/  STL.64 [R1+0x50], R4 ;  /* 0x0000500401007387 */ /* 0x0007e20000100a00 */
[----:B-1----:R-:W-:-:S03]  /*a3d0*/  IMAD.WIDE R6, R14, 0x2, R12 ;  /* 0x000000020e067825 */ /* 0x002fc600078e020c */
[----:B------:R-:W-:Y:S04]  /*a3e0*/  STL.64 [R1+0x1310], R14 ;  /* 0x0013100e01007387 */ /* 0x000fe80000100a00 */
[----:B------:R0:W-:Y:S01]  /*a3f0*/  STL.64 [R1+0x48], R6 ;  /* 0x0000480601007387 */ /* 0x0001e20000100a00 */
[----:B--2---:R-:W-:-:S04]  /*a400*/  IMAD.WIDE R10, R23, 0x2, R12 ;  /* 0x00000002170a7825 */ /* 0x004fc800078e020c */
[--C-:B---3--:R-:W-:Y:S01]  /*a410*/  IMAD.WIDE R4, R17, 0x2, R12.reuse ;  /* 0x0000000211047825 */ /* 0x108fe200078e020c */
[----:B------:R-:W-:Y:S03]  /*a420*/  STL.64 [R1+0x1318], R16 ;  /* 0x0013181001007387 */ /* 0x000fe60000100a00 */
[--C-:B0-----:R-:W-:Y:S01]  /*a430*/  IMAD.WIDE R6, R16, 0x2, R12.reuse ;  /* 0x0000000210067825 */ /* 0x101fe200078e020c */
[----:B------:R0:W-:Y:S04]  /*a440*/  STL.64 [R1+0x40], R4 ;  /* 0x0000400401007387 */ /* 0x0001e80000100a00 */
[----:B------:R1:W-:Y:S04]  /*a450*/  STL.64 [R1+0x38], R6 ;  /* 0x0000380601007387 */ /* 0x0003e80000100a00 */
[----:B------:R-:W-:Y:S01]  /*a460*/  STL.64 [R1+0x1320], R18 ;  /* 0x0013201201007387 */ /* 0x000fe20000100a00 */
[----:B0-----:R-:W-:-:S04]  /*a470*/  IMAD.WIDE R4, R18, 0x2, R12 ;  /* 0x0000000212047825 */ /* 0x001fc800078e020c */
[--C-:B-1----:R-:W-:Y:S01]  /*a480*/  IMAD.WIDE R6, R20, 0x2, R12.reuse ;  /* 0x0000000214067825 */ /* 0x102fe200078e020c */
[----:B------:R0:W-:Y:S04]  /*a490*/  STL.64 [R1+0x30], R4 ;  /* 0x0000300401007387 */ /* 0x0001e80000100a00 */
[----:B------:R1:W-:Y:S01]  /*a4a0*/  STL.64 [R1+0x28], R6 ;  /* 0x0000280601007387 */ /* 0x0003e20000100a00 */
[----:B0-----:R-:W-:-:S04]  /*a4b0*/  IMAD.WIDE R4, R22, 0x2, R12 ;  /* 0x0000000216047825 */ /* 0x001fc800078e020c */
[--C-:B-1----:R-:W-:Y:S01]  /*a4c0*/  IMAD.WIDE R6, R26, 0x2, R12.reuse ;  /* 0x000000021a067825 */ /* 0x102fe200078e020c */
[----:B------:R0:W-:Y:S04]  /*a4d0*/  STL.64 [R1+0x20], R4 ;  /* 0x0000200401007387 */ /* 0x0001e80000100a00 */
[----:B------:R1:W-:Y:S04]  /*a4e0*/  STL.64 [R1+0xf0], R10 ;  /* 0x0000f00a01007387 */ /* 0x0003e80000100a00 */
[----:B------:R2:W-:Y:S01]  /*a4f0*/  STL.64 [R1+0x100], R6 ;  /* 0x0001000601007387 */ /* 0x0005e20000100a00 */
[----:B0-----:R-:W-:-:S04]  /*a500*/  IMAD.WIDE R4, R27, 0x2, R12 ;  /* 0x000000021b047825 */ /* 0x001fc800078e020c */
[--C-:B-1----:R-:W-:Y:S01]  /*a510*/  IMAD.WIDE R10, R28, 0x2, R12.reuse ;  /* 0x000000021c0a7825 */ /* 0x102fe200078e020c */
[----:B------:R0:W-:Y:S03]  /*a520*/  STL.64 [R1+0x118], R4 ;  /* 0x0001180401007387 */ /* 0x0001e60000100a00 */
[--C-:B--2---:R-:W-:Y:S01]  /*a530*/  IMAD.WIDE R6, R29, 0x2, R12.reuse ;  /* 0x000000021d067825 */ /* 0x104fe200078e020c */
[----:B------:R-:W-:Y:S04]  /*a540*/  STL.64 [R1+0x128], R10 ;  /* 0x0001280a01007387 */ /* 0x000fe80000100a00 */
[----:B------:R4:W-:Y:S01]  /*a550*/  STL.64 [R1+0x140], R6 ;  /* 0x0001400601007387 */ /* 0x0009e20000100a00 */
[----:B0-----:R-:W-:-:S04]  /*a560*/  IMAD.WIDE R4, R3, 0x2, R12 ;  /* 0x0000000203047825 */ /* 0x001fc800078e020c */
[--C-:B------:R-:W-:Y:S01]  /*a570*/  IMAD.WIDE R2, R2, 0x2, R12.reuse ;  /* 0x0000000202027825 */ /* 0x100fe200078e020c */
[----:B------:R0:W-:Y:S03]  /*a580*/  STL.64 [R1+0x150], R4 ;  /* 0x0001500401007387 */ /* 0x0001e60000100a00 */
[--C-:B----4-:R-:W-:Y:S01]  /*a590*/  IMAD.WIDE R6, R21, 0x2, R12.reuse ;  /* 0x0000000215067825 */ /* 0x110fe200078e020c */
[----:B------:R1:W-:Y:S04]  /*a5a0*/  STL.64 [R1+0x168], R2 ;  /* 0x0001680201007387 */ /* 0x0003e80000100a00 */
[----:B------:R-:W-:Y:S01]  /*a5b0*/  STL.64 [R1+0x178], R6 ;  /* 0x0001780601007387 */ /* 0x000fe20000100a00 */
[----:B0-----:R-:W-:-:S03]  /*a5c0*/  IMAD.WIDE R4, R25, 0x2, R12 ;  /* 0x0000000219047825 */ /* 0x001fc600078e020c */
[----:B------:R-:W2:Y:S04]  /*a5d0*/  LDL R18, [R1+0x2a8] ;  /* 0x0002a80001127983 */ /* 0x000ea80000100800 */
[----:B------:R-:W-:Y:S04]  /*a5e0*/  STL.64 [R1+0x190], R4 ;  /* 0x0001900401007387 */ /* 0x000fe80000100a00 */
[----:B------:R-:W3:Y:S01]  /*a5f0*/  LDL R19, [R1+0x2ac] ;  /* 0x0002ac0001137983 */ /* 0x000ee20000100800 */
[----:B-1----:R-:W-:-:S05]  /*a600*/  IMAD.WIDE R2, R8, 0x2, R12 ;  /* 0x0000000208027825 */ /* 0x002fca00078e020c */
[----:B------:R-:W-:Y:S04]  /*a610*/  STL.64 [R1+0x1a0], R2 ;  /* 0x0001a00201007387 */ /* 0x000fe80000100a00 */
[----:B---3--:R0:W-:Y:S04]  /*a620*/  STL [R1+0x136c], R19 ;  /* 0x00136c1301007387 */ /* 0x0081e80000100800 */
[----:B0-----:R-:W3:Y:S04]  /*a630*/  LDL R19, [R1+0x29c] ;  /* 0x00029c0001137983 */ /* 0x001ee80000100800 */
[----:B--2---:R0:W-:Y:S04]  /*a640*/  STL [R1+0x1370], R18 ;  /* 0x0013701201007387 */ /* 0x0041e80000100800 */
[----:B0-----:R-:W2:Y:S04]  /*a650*/  LDL R18, [R1+0x298] ;  /* 0x0002980001127983 */ /* 0x001ea80000100800 */
        /* <DEDUP_REMOVED lines=11> */
[----:B------:R-:W2:Y:S04]  /*a710*/  LDL R16, [R1+0x2b8] ;  /* 0x0002b80001107983 */ /* 0x000ea80000100800 */
[----:B------:R-:W4:Y:S04]  /*a720*/  LDL R17, [R1+0x2bc] ;  /* 0x0002bc0001117983 */ /* 0x000f280000100800 */
[----:B------:R-:W2:Y:S04]  /*a730*/  LDL R14, [R1+0x2c8] ;  /* 0x0002c800010e7983 */ /* 0x000ea80000100800 */
        /* <DEDUP_REMOVED lines=18> */
[----:B------:R-:W2:Y:S01]  /*a860*/  LDL R8, [R1+0x398] ;  /* 0x0003980001087983 */ /* 0x000ea20000100800 */
[----:B---3--:R-:W-:-:S05]  /*a870*/  IMAD.WIDE R18, R19, 0x2, R12 ;  /* 0x0000000213127825 */ /* 0x008fca00078e020c */
[----:B------:R0:W-:Y:S04]  /*a880*/  STL.64 [R1+0x1b8], R18 ;  /* 0x0001b81201007387 */ /* 0x0001e80000100a00 */
[----:B0-----:R-:W3:Y:S02]  /*a890*/  LDL.LU R18, [R1+0x1388] ;  /* 0x0013880001127983 */ /* 0x001ee40000300800 */
        /* <DEDUP_REMOVED lines=22> */
[----:B------:R2:W-:Y:S02]  /*aa00*/  STL.64 [R1+0x260], R18 ;  /* 0x0002601201007387 */ /* 0x0005e40000100a00 */
[----:B--2---:R-:W-:-:S05]  /*aa10*/  IMAD.WIDE R18, R16, 0x2, R12 ;  /* 0x0000000210127825 */ /* 0x004fca00078e020c */
[----:B------:R4:W-:Y:S02]  /*aa20*/  STL.64 [R1+0x270], R18 ;  /* 0x0002701201007387 */ /* 0x0009e40000100a00 */
[----:B----4-:R-:W-:-:S04]  /*aa30*/  IMAD.WIDE R18, R17, 0x2, R12 ;  /* 0x0000000211127825 */ /* 0x010fc800078e020c */
[--C-:B------:R-:W-:Y:S01]  /*aa40*/  IMAD.WIDE R16, R14, 0x2, R12.reuse ;  /* 0x000000020e107825 */ /* 0x100fe200078e020c */
[----:B------:R0:W-:Y:S04]  /*aa50*/  STL.64 [R1+0x280], R18 ;  /* 0x0002801201007387 */ /* 0x0001e80000100a00 */
[----:B------:R1:W-:Y:S01]  /*aa60*/  STL.64 [R1+0x290], R16 ;  /* 0x0002901001007387 */ /* 0x0003e20000100a00 */
[----:B0-----:R-:W-:-:S04]  /*aa70*/  IMAD.WIDE R18, R15, 0x2, R12 ;  /* 0x000000020f127825 */ /* 0x001fc800078e020c */
[--C-:B-1----:R-:W-:Y:S01]  /*aa80*/  IMAD.WIDE R16, R10, 0x2, R12.reuse ;  /* 0x000000020a107825 */ /* 0x102fe200078e020c */
[----:B------:R-:W-:Y:S03]  /*aa90*/  STL.64 [R1+0x2a0], R18 ;  /* 0x0002a01201007387 */ /* 0x000fe60000100a00 */
[--C-:B------:R-:W-:Y:S01]  /*aaa0*/  IMAD.WIDE R14, R11, 0x2, R12.reuse ;  /* 0x000000020b0e7825 */ /* 0x100fe200078e020c */
[----:B------:R0:W-:Y:S03]  /*aab0*/  STL.64 [R1+0x2b0], R16 ;  /* 0x0002b01001007387 */ /* 0x0001e60000100a00 */
[--C-:B------:R-:W-:Y:S01]  /*aac0*/  IMAD.WIDE R10, R9, 0x2, R12.reuse ;  /* 0x00000002090a7825 */ /* 0x100fe200078e020c */
[----:B------:R1:W-:Y:S04]  /*aad0*/  STL.64 [R1+0x2c0], R14 ;  /* 0x0002c00e01007387 */ /* 0x0003e80000100a00 */
[----:B------:R2:W-:Y:S01]  /*aae0*/  STL.64 [R1+0x2d8], R10 ;  /* 0x0002d80a01007387 */ /* 0x0005e20000100a00 */
[----:B0-----:R-:W-:-:S04]  /*aaf0*/  IMAD.WIDE R16, R6, 0x2, R12 ;  /* 0x0000000206107825 */ /* 0x001fc800078e020c */
[--C-:B-1----:R-:W-:Y:S01]  /*ab00*/  IMAD.WIDE R14, R7, 0x2, R12.reuse ;  /* 0x00000002070e7825 */ /* 0x102fe200078e020c */
[----:B------:R-:W-:Y:S03]  /*ab10*/  STL.64 [R1+0x2e8], R16 ;  /* 0x0002e81001007387 */ /* 0x000fe60000100a00 */
[--C-:B--2---:R-:W-:Y:S01]  /*ab20*/  IMAD.WIDE R10, R4, 0x2, R12.reuse ;  /* 0x00000002040a7825 */ /* 0x104fe200078e020c */
        /* <DEDUP_REMOVED lines=8> */
[----:B------:R0:W-:Y:S03]  /*abb0*/  STL.64 [R1+0x360], R10 ;  /* 0x0003600a01007387 */ /* 0x0001e60000100a00 */
[--C-:B--2---:R-:W-:Y:S01]  /*abc0*/  IMAD.WIDE R4, R27, 0x2, R12.reuse ;  /* 0x000000021b047825 */ /* 0x104fe200078e020c */
[----:B------:R1:W-:Y:S04]  /*abd0*/  STL.64 [R1+0x378], R6 ;  /* 0x0003780601007387 */ /* 0x0003e80000100a00 */
[----:B------:R2:W-:Y:S01]  /*abe0*/  STL.64 [R1+0x390], R4 ;  /* 0x0003900401007387 */ /* 0x0005e20000100a00 */
[----:B0-----:R-:W-:-:S04]  /*abf0*/  IMAD.WIDE R10, R28, 0x2, R12 ;  /* 0x000000021c0a7825 */ /* 0x001fc800078e020c */
[--C-:B-1----:R-:W-:Y:S01]  /*ac00*/  IMAD.WIDE R6, R29, 0x2, R12.reuse ;  /* 0x000000021d067825 */ /* 0x102fe200078e020c */
[----:B------:R-:W-:Y:S03]  /*ac10*/  STL.64 [R1+0x3a8], R10 ;  /* 0x0003a80a01007387 */ /* 0x000fe60000100a00 */
[--C-:B--2---:R-:W-:Y:S01]  /*ac20*/  IMAD.WIDE R4, R3, 0x2, R12.reuse ;  /* 0x0000000203047825 */ /* 0x104fe200078e020c */
[----:B------:R0:W-:Y:S03]  /*ac30*/  STL.64 [R1+0x418], R6 ;  /* 0x0004180601007387 */ /* 0x0001e60000100a00 */
[--C-:B------:R-:W-:Y:S01]  /*ac40*/  IMAD.WIDE R2, R2, 0x2, R12.reuse ;  /* 0x0000000202027825 */ /* 0x100fe200078e020c */
[----:B------:R1:W-:Y:S04]  /*ac50*/  STL.64 [R1+0x620], R4 ;  /* 0x0006200401007387 */ /* 0x0003e80000100a00 */
[----:B------:R2:W-:Y:S01]  /*ac60*/  STL.64 [R1+0x630], R2 ;  /* 0x0006300201007387 */ /* 0x0005e20000100a00 */
[----:B0-----:R-:W-:-:S04]  /*ac70*/  IMAD.WIDE R6, R21, 0x2, R12 ;  /* 0x0000000215067825 */ /* 0x001fc800078e020c */
[--C-:B-1----:R-:W-:Y:S01]  /*ac80*/  IMAD.WIDE R4, R25, 0x2, R12.reuse ;  /* 0x0000000219047825 */ /* 0x102fe200078e020c */
[----:B------:R-:W-:Y:S04]  /*ac90*/  STL.64 [R1+0x640], R6 ;  /* 0x0006400601007387 */ /* 0x000fe80000100a00 */
[----:B------:R-:W3:Y:S04]  /*aca0*/  LDL R18, [R1+0x3cc] ;  /* 0x0003cc0001127983 */ /* 0x000ee80000100800 */
[----:B------:R-:W-:Y:S04]  /*acb0*/  STL.64 [R1+0x650], R4 ;  /* 0x0006500401007387 */ /* 0x000fe80000100a00 */
[----:B------:R-:W4:Y:S01]  /*acc0*/  LDL R19, [R1+0x3d0] ;  /* 0x0003d00001137983 */ /* 0x000f220000100800 */
[----:B--2---:R-:W-:-:S05]  /*acd0*/  IMAD.WIDE R2, R8, 0x2, R12 ;  /* 0x0000000208027825 */ /* 0x004fca00078e020c */
[----:B------:R-:W-:Y:S04]  /*ace0*/  STL.64 [R1+0x660], R2 ;  /* 0x0006600201007387 */ /* 0x000fe80000100a00 */
[----:B----4-:R0:W-:Y:S04]  /*acf0*/  STL [R1+0x134c], R19 ;  /* 0x00134c1301007387 */ /* 0x0101e80000100800 */
        /* <DEDUP_REMOVED lines=14> */
[----:B------:R-:W3:Y:S04]  /*ade0*/  LDL R16, [R1+0x3d4] ;  /* 0x0003d40001107983 */ /* 0x000ee80000100800 */
[----:B------:R-:W4:Y:S04]  /*adf0*/  LDL R17, [R1+0x3d8] ;  /* 0x0003d80001117983 */ /* 0x000f280000100800 */
[----:B------:R-:W3:Y:S04]  /*ae00*/  LDL R14, [R1+0x3dc] ;  /* 0x0003dc00010e7983 */ /* 0x000ee80000100800 */
        /* <DEDUP_REMOVED lines=18> */
[----:B------:R-:W3:Y:S01]  /*af30*/  LDL R8, [R1+0x438] ;  /* 0x0004380001087983 */ /* 0x000ee20000100800 */
[----:B--2---:R-:W-:-:S05]  /*af40*/  IMAD.WIDE R18, R19, 0x2, R12 ;  /* 0x0000000213127825 */ /* 0x004fca00078e020c */
[----:B------:R0:W-:Y:S04]  /*af50*/  STL.64 [R1+0x670], R18 ;  /* 0x0006701201007387 */ /* 0x0001e80000100a00 */
[----:B0-----:R-:W2:Y:S02]  /*af60*/  LDL.LU R18, [R1+0x1368] ;  /* 0x0013680001127983 */ /* 0x001ea40000300800 */
        /* <DEDUP_REMOVED lines=22> */
[----:B------:R3:W-:Y:S02]  /*b0d0*/  STL.64 [R1+0x6f0], R18 ;  /* 0x0006f01201007387 */ /* 0x0007e40000100a00 */
[----:B---3--:R-:W-:-:S05]  /*b0e0*/  IMAD.WIDE R18, R16, 0x2, R12 ;  /* 0x0000000210127825 */ /* 0x008fca00078e020c */
        /* <DEDUP_REMOVED lines=41> */
[----:B------:R-:W2:Y:S04]  /*b380*/  LDL R9, [R1+0x44c] ;  /* 0x00044c0001097983 */ /* 0x000ea80000100800 */
[----:B------:R-:W-:Y:S04]  /*b390*/  STL.64 [R1+0x840], R4 ;  /* 0x0008400401007387 */ /* 0x000fe80000100a00 */
[----:B------:R-:W3:Y:S04]  /*b3a0*/  LDL R8, [R1+0x450] ;  /* 0x0004500001087983 */ /* 0x000ee80000100800 */
        /* <DEDUP_REMOVED lines=9> */
[----:B---3--:R-:W-:Y:S04]  /*b440*/  STL [R1+0x1348], R8 ;  /* 0x0013480801007387 */ /* 0x008fe80000100800 */
[----:B------:R-:W3:Y:S04]  /*b450*/  LDL R19, [R1+0x1e4] ;  /* 0x0001e40001137983 */ /* 0x000ee80000100800 */
[----:B------:R-:W4:Y:S04]  /*b460*/  LDL R18, [R1+0x1ec] ;  /* 0x0001ec0001127983 */ /* 0x000f280000100800 */
[----:B---3--:R0:W-:Y:S04]  /*b470*/  STL [R1+0x1328], R19 ;  /* 0x0013281301007387 */ /* 0x0081e80000100800 */
[----:B0-----:R-:W3:Y:S01]  /*b480*/  LDL R19, [R1+0x238] ;  /* 0x0002380001137983 */ /* 0x001ee20000100800 */
[----:B--2---:R-:W-:-:S03]  /*b490*/  IMAD.WIDE R8, R9, 0x2, R12 ;  /* 0x0000000209087825 */ /* 0x004fc600078e020c */
[----:B----4-:R0:W-:Y:S04]  /*b4a0*/  STL [R1+0x132c], R18 ;  /* 0x00132c1201007387 */ /* 0x0101e80000100800 */
[----:B0-----:R-:W2:Y:S04]  /*b4b0*/  LDL R18, [R1+0x23c] ;  /* 0x00023c0001127983 */ /* 0x001ea80000100800 */
[----:B---3--:R-:W-:Y:S04]  /*b4c0*/  STL [R1+0x1330], R19 ;  /* 0x0013301301007387 */ /* 0x008fe80000100800 */
[----:B------:R-:W3:Y:S04]  /*b4d0*/  LDL R16, [R1+0x1dc] ;  /* 0x0001dc0001107983 */ /* 0x000ee80000100800 */
        /* <DEDUP_REMOVED lines=32> */
[----:B0-----:R-:W2:Y:S01]  /*b6e0*/  LDL.LU R8, [R1+0x1338] ;  /* 0x0013380001087983 */ /* 0x001ea20000300800 */
[----:B------:R-:W-:-:S04]  /*b6f0*/  IMAD.WIDE R18, R18, 0x2, R12 ;  /* 0x0000000212127825 */ /* 0x000fc800078e020c */
[----:B--2---:R-:W-:-:S05]  /*b700*/  IMAD.WIDE R8, R8, 0x2, R12 ;  /* 0x0000000208087825 */ /* 0x004fca00078e020c */
[----:B------:R0:W-:Y:S04]  /*b710*/  STL.64 [R1+0x8b0], R8 ;  /* 0x0008b00801007387 */ /* 0x0001e80000100a00 */
[----:B0-----:R-:W2:Y:S04]  /*b720*/  LDL.LU R9, [R1+0x1334] ;  /* 0x0013340001097983 */ /* 0x001ea80000300800 */
        /* <DEDUP_REMOVED lines=11> */
[----:B---3--:R-:W-:-:S04]  /*b7e0*/  IMAD.WIDE R18, R16, 0x2, R12 ;  /* 0x0000000210127825 */ /* 0x008fc800078e020c */
[--C-:B----4-:R-:W-:Y:S01]  /*b7f0*/  IMAD.WIDE R16, R17, 0x2, R12.reuse ;  /* 0x0000000211107825 */ /* 0x110fe200078e020c */
[----:B------:R0:W-:Y:S04]  /*b800*/  STL.64 [R1+0x900], R18 ;  /* 0x0009001201007387 */ /* 0x0001e80000100a00 */
[----:B0-----:R-:W2:Y:S04]  /*b810*/  LDL.LU.64 R18, [R1+0x1320] ;  /* 0x0013200001127983 */ /* 0x001ea80000300a00 */
[----:B------:R0:W-:Y:S02]  /*b820*/  STL.64 [R1+0x910], R16 ;  /* 0x0009101001007387 */ /* 0x0001e40000100a00 */
[----:B0-----:R-:W-:-:S04]  /*b830*/  IMAD.WIDE R16, R14, 0x2, R12 ;  /* 0x000000020e107825 */ /* 0x001fc800078e020c */
[--C-:B------:R-:W-:Y:S01]  /*b840*/  IMAD.WIDE R14, R15, 0x2, R12.reuse ;  /* 0x000000020f0e7825 */ /* 0x100fe200078e020c */
[----:B------:R0:W-:Y:S04]  /*b850*/  STL.64 [R1+0x920], R16 ;  /* 0x0009201001007387 */ /* 0x0001e80000100a00 */
[----:B0-----:R-:W3:Y:S04]  /*b860*/  LDL.LU.64 R16, [R1+0x1318] ;  /* 0x0013180001107983 */ /* 0x001ee80000300a00 */
[----:B------:R0:W-:Y:S02]  /*b870*/  STL.64 [R1+0x930], R14 ;  /* 0x0009300e01007387 */ /* 0x0001e40000100a00 */
[----:B0-----:R-:W-:-:S04]  /*b880*/  IMAD.WIDE R14, R10, 0x2, R12 ;  /* 0x000000020a0e7825 */ /* 0x001fc800078e020c */
[--C-:B------:R-:W-:Y:S01]  /*b890*/  IMAD.WIDE R10, R11, 0x2, R12.reuse ;  /* 0x000000020b0a7825 */ /* 0x100fe200078e020c */
[----:B------:R0:W-:Y:S04]  /*b8a0*/  STL.64 [R1+0x940], R14 ;  /* 0x0009400e01007387 */ /* 0x0001e80000100a00 */
[----:B0-----:R-:W4:Y:S04]  /*b8b0*/  LDL.LU.64 R14, [R1+0x1310] ;  /* 0x00131000010e7983 */ /* 0x001f280000300a00 */
[----:B------:R0:W-:Y:S02]  /*b8c0*/  STL.64 [R1+0x950], R10 ;  /* 0x0009500a01007387 */ /* 0x0001e40000100a00 */
[----:B0-----:R-:W-:-:S04]  /*b8d0*/  IMAD.WIDE R10, R6, 0x2, R12 ;  /* 0x00000002060a7825 */ /* 0x001fc800078e020c */
[--C-:B------:R-:W-:Y:S01]  /*b8e0*/  IMAD.WIDE R6, R7, 0x2, R12.reuse ;  /* 0x0000000207067825 */ /* 0x100fe200078e020c */
[----:B------:R0:W-:Y:S04]  /*b8f0*/  STL.64 [R1+0x960], R10 ;  /* 0x0009600a01007387 */ /* 0x0001e80000100a00 */
[----:B0-----:R-:W2:Y:S04]  /*b900*/  LDL.LU.64 R10, [R1+0x1308] ;  /* 0x00130800010a7983 */ /* 0x001ea80000300a00 */
[----:B------:R0:W-:Y:S02]  /*b910*/  STL.64 [R1+0x970], R6 ;  /* 0x0009700601007387 */ /* 0x0001e40000100a00 */
[----:B0-----:R-:W-:-:S05]  /*b920*/  IMAD.WIDE R6, R4, 0x2, R12 ;  /* 0x0000000204067825 */ /* 0x001fca00078e020c */
[----:B------:R0:W-:Y:S04]  /*b930*/  STL.64 [R1+0x980], R6 ;  /* 0x0009800601007387 */ /* 0x0001e80000100a00 */
[----:B0-----:R-:W2:Y:S01]  /*b940*/  LDL.LU.64 R6, [R1+0x1300] ;  /* 0x0013000001067983 */ /* 0x001ea20000300a00 */
[----:B------:R-:W-:-:S05]  /*b950*/  IMAD.WIDE R4, R5, 0x2, R12 ;  /* 0x0000000205047825 */ /* 0x000fca00078e020c */
        /* <DEDUP_REMOVED lines=21> */
[----:B0-----:R-:W-:-:S05]  /*bab0*/  IMAD.WIDE R2, R21, 0x2, R12 ;  /* 0x0000000215027825 */ /* 0x001fca00078e020c */
[----:B------:R0:W-:Y:S02]  /*bac0*/  STL.64 [R1+0xa20], R2 ;  /* 0x000a200201007387 */ /* 0x0001e40000100a00 */
[----:B0-----:R-:W-:-:S05]  /*bad0*/  IMAD.WIDE R2, R25, 0x2, R12 ;  /* 0x0000000219027825 */ /* 0x001fca00078e020c */
[----:B------:R4:W-:Y:S02]  /*bae0*/  STL.64 [R1+0xa30], R2 ;  /* 0x000a300201007387 */ /* 0x0009e40000100a00 */
[----:B----4-:R-:W-:-:S05]  /*baf0*/  IMAD.WIDE R2, R15, 0x2, R12 ;  /* 0x000000020f027825 */ /* 0x010fca00078e020c */
[----:B------:R2:W-:Y:S02]  /*bb00*/  STL.64 [R1+0xa40], R2 ;  /* 0x000a400201007387 */ /* 0x0005e40000100a00 */
[----:B--2---:R-:W-:-:S05]  /*bb10*/  IMAD.WIDE R2, R7, 0x2, R12 ;  /* 0x0000000207027825 */ /* 0x004fca00078e020c */
[----:B------:R0:W-:Y:S02]  /*bb20*/  STL.64 [R1+0xa50], R2 ;  /* 0x000a500201007387 */ /* 0x0001e40000100a00 */
[----:B0-----:R-:W-:-:S05]  /*bb30*/  IMAD.WIDE R2, R19, 0x2, R12 ;  /* 0x0000000213027825 */ /* 0x001fca00078e020c */
        /* <DEDUP_REMOVED lines=8> */
[----:B0-----:R-:W3:Y:S04]  /*bbc0*/  LDL.LU.64 R2, [R1+0x12d0] ;  /* 0x0012d00001027983 */ /* 0x001ee80000300a00 */
[----:B------:R0:W-:Y:S02]  /*bbd0*/  STL.64 [R1+0xa90], R24 ;  /* 0x000a901801007387 */ /* 0x0001e40000100a00 */
[----:B0-----:R-:W-:-:S04]  /*bbe0*/  IMAD.WIDE R24, R8, 0x2, R12 ;  /* 0x0000000208187825 */ /* 0x001fc800078e020c */
[----:B------:R-:W-:Y:S01]  /*bbf0*/  IMAD.WIDE R12, R0, 0x2, R12 ;  /* 0x00000002000c7825 */ /* 0x000fe200078e020c */
[----:B------:R3:W-:Y:S04]  /*bc00*/  STL.64 [R1+0xab0], R24 ;  /* 0x000ab01801007387 */ /* 0x0007e80000100a00 */
[----:B------:R0:W-:Y:S01]  /*bc10*/  STL.64 [R1+0xaa0], R12 ;  /* 0x000aa00c01007387 */ /* 0x0001e20000100a00 */
[----:B---3--:R-:W-:-:S04]  /*bc20*/  IMAD.WIDE R24, R23, 0x2, R2 ;  /* 0x0000000217187825 */ /* 0x008fc800078e0202 */
[--C-:B0-----:R-:W-:Y:S01]  /*bc30*/  IMAD.WIDE R12, R11, 0x2, R2.reuse ;  /* 0x000000020b0c7825 */ /* 0x101fe200078e0202 */
[----:B------:R0:W-:Y:S04]  /*bc40*/  STL.64 [R1+0x18], R24 ;  /* 0x0000181801007387 */ /* 0x0001e80000100a00 */
[----:B------:R1:W-:Y:S01]  /*bc50*/  STL.64 [R1+0x10], R12 ;  /* 0x0000100c01007387 */ /* 0x0003e20000100a00 */
[----:B------:R-:W-:-:S04]  /*bc60*/  IMAD.WIDE R22, R22, 0x2, R2 ;  /* 0x0000000216167825 */ /* 0x000fc800078e0202 */
[----:B0-----:R-:W-:-:S04]  /*bc70*/  IMAD.WIDE R24, R26, 0x2, R2 ;  /* 0x000000021a187825 */ /* 0x001fc800078e0202 */
[--C-:B-1----:R-:W-:Y:S01]  /*bc80*/  IMAD.WIDE R12, R28, 0x2, R2.reuse ;  /* 0x000000021c0c7825 */ /* 0x102fe200078e0202 */
[----:B------:R0:W-:Y:S03]  /*bc90*/  STL.64 [R1+0x8], R24 ;  /* 0x0000081801007387 */ /* 0x0001e60000100a00 */
[----:B------:R-:W-:-:S04]  /*bca0*/  IMAD.WIDE R28, R29, 0x2, R2 ;  /* 0x000000021d1c7825 */ /* 0x000fc800078e0202 */
[--C-:B------:R-:W-:Y:S01]  /*bcb0*/  IMAD.WIDE R26, R27, 0x2, R2.reuse ;  /* 0x000000021b1a7825 */ /* 0x100fe200078e0202 */
[----:B------:R1:W-:Y:S03]  /*bcc0*/  STL.64 [R1+0x1270], R28 ;  /* 0x0012701c01007387 */ /* 0x0003e60000100a00 */
[--C-:B0-----:R-:W-:Y:S01]  /*bcd0*/  IMAD.WIDE R24, R5, 0x2, R2.reuse ;  /* 0x0000000205187825 */ /* 0x101fe200078e0202 */
[----:B------:R0:W-:Y:S03]  /*bce0*/  STL.64 [R1], R12 ;  /* 0x0000000c01007387 */ /* 0x0001e60000100a00 */
[--C-:B------:R-:W-:Y:S01]  /*bcf0*/  IMAD.WIDE R4, R4, 0x2, R2.reuse ;  /* 0x0000000204047825 */ /* 0x100fe200078e0202 */
[----:B------:R-:W-:Y:S03]  /*bd00*/  STL.64 [R1+0x1268], R26 ;  /* 0x0012681a01007387 */ /* 0x000fe60000100a00 */
[--C-:B------:R-:W-:Y:S01]  /*bd10*/  IMAD.WIDE R6, R6, 0x2, R2.reuse ;  /* 0x0000000206067825 */ /* 0x100fe200078e0202 */
[----:B------:R-:W-:Y:S03]  /*bd20*/  STL.64 [R1+0x1278], R24 ;  /* 0x0012781801007387 */ /* 0x000fe60000100a00 */
[--C-:B------:R-:W-:Y:S01]  /*bd30*/  IMAD.WIDE R8, R9, 0x2, R2.reuse ;  /* 0x0000000209087825 */ /* 0x100fe200078e0202 */
[----:B------:R-:W-:Y:S04]  /*bd40*/  STL.64 [R1+0x1280], R22 ;  /* 0x0012801601007387 */ /* 0x000fe80000100a00 */
[----:B------:R2:W-:Y:S01]  /*bd50*/  STL.64 [R1+0x1260], R4 ;  /* 0x0012600401007387 */ /* 0x0005e20000100a00 */
[----:B------:R-:W-:-:S03]  /*bd60*/  IMAD.WIDE R10, R10, 0x2, R2 ;  /* 0x000000020a0a7825 */ /* 0x000fc600078e0202 */
[----:B------:R-:W-:Y:S04]  /*bd70*/  STL.64 [R1+0x1288], R6 ;  /* 0x0012880601007387 */ /* 0x000fe80000100a00 */
[----:B------:R-:W-:Y:S04]  /*bd80*/  STL.64 [R1+0x1290], R8 ;  /* 0x0012900801007387 */ /* 0x000fe80000100a00 */
[----:B-1----:R-:W3:Y:S04]  /*bd90*/  LDL.LU R28, [R1+0x224] ;  /* 0x00022400011c7983 */ /* 0x002ee80000300800 */
[----:B------:R-:W-:Y:S04]  /*bda0*/  STL.64 [R1+0x1298], R10 ;  /* 0x0012980a01007387 */ /* 0x000fe80000100a00 */
[----:B------:R-:W4:Y:S01]  /*bdb0*/  LDL.LU R29, [R1+0x234] ;  /* 0x00023400011d7983 */ /* 0x000f220000300800 */
[----:B0-----:R-:W-:-:S03]  /*bdc0*/  IMAD.WIDE R12, R14, 0x2, R2 ;  /* 0x000000020e0c7825 */ /* 0x001fc600078e0202 */
[----:B--2---:R-:W2:Y:S01]  /*bdd0*/  LDL.LU R5, [R1+0x184] ;  /* 0x0001840001057983 */ /* 0x004ea20000300800 */
[----:B------:R-:W-:-:S03]  /*bde0*/  IMAD.WIDE R14, R17, 0x2, R2 ;  /* 0x00000002110e7825 */ /* 0x000fc600078e0202 */
[----:B------:R0:W-:Y:S04]  /*bdf0*/  STL.64 [R1+0x12a0], R12 ;  /* 0x0012a00c01007387 */ /* 0x0001e80000100a00 */
[----:B------:R-:W2:Y:S04]  /*be00*/  LDL.LU R22, [R1+0x180] ;  /* 0x0001800001167983 */ /* 0x000ea80000300800 */
[----:B0-----:R-:W2:Y:S04]  /*be10*/  LDL.LU R12, [R1+0x174] ;  /* 0x00017400010c7983 */ /* 0x001ea80000300800 */
[----:B------:R-:W2:Y:S04]  /*be20*/  LDL.LU R13, [R1+0x258] ;  /* 0x00025800010d7983 */ /* 0x000ea80000300800 */
[----:B------:R-:W2:Y:S04]  /*be30*/  LDL.LU R10, [R1+0x25c] ;  /* 0x00025c00010a7983 */ /* 0x000ea80000300800 */
[----:B------:R-:W2:Y:S04]  /*be40*/  LDL.LU R11, [R1+0x268] ;  /* 0x00026800010b7983 */ /* 0x000ea80000300800 */
[----:B------:R-:W2:Y:S04]  /*be50*/  LDL.LU R23, [R1+0x26c] ;  /* 0x00026c0001177983 */ /* 0x000ea80000300800 */
[----:B------:R0:W-:Y:S01]  /*be60*/  STL.64 [R1+0x12a8], R14 ;  /* 0x0012a80e01007387 */ /* 0x0001e20000100a00 */
[----:B------:R-:W-:-:S03]  /*be70*/  IMAD.WIDE R16, R16, 0x2, R2 ;  /* 0x0000000210107825 */ /* 0x000fc600078e0202 */
[----:B0-----:R-:W2:Y:S04]  /*be80*/  LDL.LU R14, [R1+0x248] ;  /* 0x00024800010e7983 */ /* 0x001ea80000300800 */
[----:B------:R-:W2:Y:S04]  /*be90*/  LDL.LU R15, [R1+0x24c] ;  /* 0x00024c00010f7983 */ /* 0x000ea80000300800 */
[----:B------:R-:W2:Y:S04]  /*bea0*/  LDL.LU R8, [R1+0x278] ;  /* 0x0002780001087983 */ /* 0x000ea80000300800 */
[----:B------:R-:W2:Y:S04]  /*beb0*/  LDL.LU R9, [R1+0x27c] ;  /* 0x00027c0001097983 */ /* 0x000ea80000300800 */
[----:B------:R-:W2:Y:S04]  /*bec0*/  LDL.LU R6, [R1+0x288] ;  /* 0x0002880001067983 */ /* 0x000ea80000300800 */
[----:B------:R-:W2:Y:S04]  /*bed0*/  LDL.LU R7, [R1+0x28c] ;  /* 0x00028c0001077983 */ /* 0x000ea80000300800 */
[----:B------:R-:W2:Y:S04]  /*bee0*/  LDL.LU R4, [R1+0x298] ;  /* 0x0002980001047983 */ /* 0x000ea80000300800 */
[----:B------:R-:W2:Y:S04]  /*bef0*/  LDL.LU R24, [R1+0x29c] ;  /* 0x00029c0001187983 */ /* 0x000ea80000300800 */
[----:B------:R0:W-:Y:S04]  /*bf00*/  STL.64 [R1+0x12b0], R16 ;  /* 0x0012b01001007387 */ /* 0x0001e80000100a00 */
[----:B0-----:R-:W2:Y:S04]  /*bf10*/  LDL.LU R17, [R1+0x230] ;  /* 0x0002300001117983 */ /* 0x001ea80000300800 */
[----:B------:R-:W2:Y:S01]  /*bf20*/  LDL.LU R25, [R1+0x2a8] ;  /* 0x0002a80001197983 */ /* 0x000ea20000300800 */
[----:B------:R-:W-:-:S03]  /*bf30*/  IMAD.WIDE R18, R18, 0x2, R2 ;  /* 0x0000000212127825 */ /* 0x000fc600078e0202 */
[----:B------:R-:W2:Y:S01]  /*bf40*/  LDL.LU R26, [R1+0x2ac] ;  /* 0x0002ac00011a7983 */ /* 0x000ea20000300800 */
[----:B------:R-:W-:-:S03]  /*bf50*/  IMAD.WIDE R20, R20, 0x2, R2 ;  /* 0x0000000214147825 */ /* 0x000fc600078e0202 */
[----:B------:R3:W-:Y:S04]  /*bf60*/  STL.64 [R1+0x12b8], R18 ;  /* 0x0012b81201007387 */ /* 0x0007e80000100a00 */
[----:B------:R-:W2:Y:S04]  /*bf70*/  LDL.LU R27, [R1+0x2b8] ;  /* 0x0002b800011b7983 */ /* 0x000ea80000300800 */
[----:B------:R-:W-:Y:S01]  /*bf80*/  STL.64 [R1+0x12c0], R20 ;  /* 0x0012c01401007387 */ /* 0x000fe20000100a00 */
[----:B---3--:R-:W-:-:S03]  /*bf90*/  IMAD.WIDE R18, R28, 0x2, R2 ;  /* 0x000000021c127825 */ /* 0x008fc600078e0202 */
[----:B------:R-:W3:Y:S04]  /*bfa0*/  LDL.LU R28, [R1+0x2bc] ;  /* 0x0002bc00011c7983 */ /* 0x000ee80000300800 */
[----:B------:R4:W-:Y:S02]  /*bfb0*/  STL.64 [R1+0xe0], R18 ;  /* 0x0000e01201007387 */ /* 0x0009e40000100a00 */
[--C-:B----4-:R-:W-:Y:S02]  /*bfc0*/  IMAD.WIDE R18, R29, 0x2, R2.reuse ;  /* 0x000000021d127825 */ /* 0x110fe400078e0202 */
[----:B------:R-:W4:Y:S02]  /*bfd0*/  LDL.LU R29, [R1+0x2c8] ;  /* 0x0002c800011d7983 */ /* 0x000f240000300800 */
[----:B--2---:R-:W-:-:S05]  /*bfe0*/  IMAD.WIDE R16, R17, 0x2, R2 ;  /* 0x0000000211107825 */ /* 0x004fca00078e0202 */
[----:B------:R0:W-:Y:S04]  /*bff0*/  STL.64 [R1+0xf8], R16 ;  /* 0x0000f81001007387 */ /* 0x0001e80000100a00 */
[----:B------:R1:W-:Y:S01]  /*c000*/  STL.64 [R1+0x108], R18 ;  /* 0x0001081201007387 */ /* 0x0003e20000100a00 */
[----:B0-----:R-:W-:-:S04]  /*c010*/  IMAD.WIDE R16, R14, 0x2, R2 ;  /* 0x000000020e107825 */ /* 0x001fc800078e0202 */
[--C-:B-1----:R-:W-:Y:S02]  /*c020*/  IMAD.WIDE R18, R5, 0x2, R2.reuse ;  /* 0x0000000205127825 */ /* 0x102fe400078e0202 */
[----:B------:R-:W2:Y:S04]  /*c030*/  LDL.LU R5, [R1+0x2cc] ;  /* 0x0002cc0001057983 */ /* 0x000ea80000300800 */
[----:B------:R0:W-:Y:S01]  /*c040*/  STL.64 [R1+0x120], R16 ;  /* 0x0001201001007387 */ /* 0x0001e20000100a00 */
[----:B------:R-:W-:-:S03]  /*c050*/  IMAD.WIDE R14, R15, 0x2, R2 ;  /* 0x000000020f0e7825 */ /* 0x000fc600078e0202 */
[----:B------:R-:W-:Y:S01]  /*c060*/  STL.64 [R1+0x130], R18 ;  /* 0x0001301201007387 */ /* 0x000fe20000100a00 */
[----:B0-----:R-:W-:-:S03]  /*c070*/  IMAD.WIDE R16, R22, 0x2, R2 ;  /* 0x0000000216107825 */ /* 0x001fc600078e0202 */
[----:B------:R-:W2:Y:S04]  /*c080*/  LDL.LU R22, [R1+0x2d0] ;  /* 0x0002d00001167983 */ /* 0x000ea80000300800 */
[----:B------:R0:W-:Y:S04]  /*c090*/  STL.64 [R1+0x148], R16 ;  /* 0x0001481001007387 */ /* 0x0001e80000100a00 */
[----:B------:R1:W-:Y:S01]  /*c0a0*/  STL.64 [R1+0x158], R14 ;  /* 0x0001580e01007387 */ /* 0x0003e20000100a00 */
[----:B0-----:R-:W-:-:S04]  /*c0b0*/  IMAD.WIDE R16, R12, 0x2, R2 ;  /* 0x000000020c107825 */ /* 0x001fc800078e0202 */
[--C-:B------:R-:W-:Y:S01]  /*c0c0*/  IMAD.WIDE R12, R13, 0x2, R2.reuse ;  /* 0x000000020d0c7825 */ /* 0x100fe200078e0202 */
[----:B------:R-:W-:Y:S03]  /*c0d0*/  STL.64 [R1+0x170], R16 ;  /* 0x0001701001007387 */ /* 0x000fe60000100a00 */
[--C-:B-1----:R-:W-:Y:S01]  /*c0e0*/  IMAD.WIDE R14, R10, 0x2, R2.reuse ;  /* 0x000000020a0e7825 */ /* 0x102fe200078e0202 */
[----:B------:R0:W-:Y:S03]  /*c0f0*/  STL.64 [R1+0x180], R12 ;  /* 0x0001800c01007387 */ /* 0x0001e60000100a00 */
[--C-:B------:R-:W-:Y:S01]  /*c100*/  IMAD.WIDE R10, R11, 0x2, R2.reuse ;  /* 0x000000020b0a7825 */ /* 0x100fe200078e0202 */
[----:B------:R-:W-:Y:S03]  /*c110*/  STL.64 [R1+0x198], R14 ;  /* 0x0001980e01007387 */ /* 0x000fe60000100a00 */
[----:B0-----:R-:W-:-:S02]  /*c120*/  IMAD.WIDE R12, R23, 0x2, R2 ;  /* 0x00000002170c7825 */ /* 0x001fc400078e0202 */
[----:B------:R-:W2:Y:S04]  /*c130*/  LDL.LU R23, [R1+0x2d4] ;  /* 0x0002d40001177983 */ /* 0x000ea80000300800 */
[----:B------:R0:W-:Y:S04]  /*c140*/  STL.64 [R1+0x1a8], R10 ;  /* 0x0001a80a01007387 */ /* 0x0001e80000100a00 */
[----:B------:R1:W-:Y:S01]  /*c150*/  STL.64 [R1+0x1c0], R12 ;  /* 0x0001c00c01007387 */ /* 0x0003e20000100a00 */
[----:B0-----:R-:W-:-:S04]  /*c160*/  IMAD.WIDE R10, R8, 0x2, R2 ;  /* 0x00000002080a7825 */ /* 0x001fc800078e0202 */
[--C-:B------:R-:W-:Y:S01]  /*c170*/  IMAD.WIDE R8, R9, 0x2, R2.reuse ;  /* 0x0000000209087825 */ /* 0x100fe200078e0202 */
[----:B------:R0:W-:Y:S03]  /*c180*/  STL.64 [R1+0x1d0], R10 ;  /* 0x0001d00a01007387 */ /* 0x0001e60000100a00 */
[--C-:B-1----:R-:W-:Y:S01]  /*c190*/  IMAD.WIDE R12, R6, 0x2, R2.reuse ;  /* 0x00000002060c7825 */ /* 0x102fe200078e0202 */
[----:B------:R1:W-:Y:S04]  /*c1a0*/  STL.64 [R1+0x200], R8 ;  /* 0x0002000801007387 */ /* 0x0003e80000100a00 */
[----:B------:R-:W-:Y:S01]  /*c1b0*/  STL.64 [R1+0x210], R12 ;  /* 0x0002100c01007387 */ /* 0x000fe20000100a00 */
[----:B0-----:R-:W-:-:S04]  /*c1c0*/  IMAD.WIDE R10, R7, 0x2, R2 ;  /* 0x00000002070a7825 */ /* 0x001fc800078e0202 */
[--C-:B-1----:R-:W-:Y:S01]  /*c1d0*/  IMAD.WIDE R8, R4, 0x2, R2.reuse ;  /* 0x0000000204087825 */ /* 0x102fe200078e0202 */
[----:B------:R-:W-:Y:S03]  /*c1e0*/  STL.64 [R1+0x220], R10 ;  /* 0x0002200a01007387 */ /* 0x000fe60000100a00 */
[--C-:B------:R-:W-:Y:S01]  /*c1f0*/  IMAD.WIDE R6, R24, 0x2, R2.reuse ;  /* 0x0000000218067825 */ /* 0x100fe200078e0202 */
[----:B------:R-:W2:Y:S04]  /*c200*/  LDL.LU R19, [R1+0x2e0] ;  /* 0x0002e00001137983 */ /* 0x000ea80000300800 */
[----:B------:R0:W-:Y:S04]  /*c210*/  STL.64 [R1+0x230], R8 ;  /* 0x0002300801007387 */ /* 0x0001e80000100a00 */
[----:B------:R-:W2:Y:S04]  /*c220*/  LDL.LU R24, [R1+0x2e4] ;  /* 0x0002e40001187983 */ /* 0x000ea80000300800 */
[----:B------:R1:W-:Y:S01]  /*c230*/  STL.64 [R1+0x248], R6 ;  /* 0x0002480601007387 */ /* 0x0003e20000100a00 */
[----:B0-----:R-:W-:-:S04]  /*c240*/  IMAD.WIDE R8, R26, 0x2, R2 ;  /* 0x000000021a087825 */ /* 0x001fc800078e0202 */
[--C-:B-1----:R-:W-:Y:S02]  /*c250*/  IMAD.WIDE R6, R25, 0x2, R2.reuse ;  /* 0x0000000219067825 */ /* 0x102fe400078e0202 */
[----:B------:R-:W2:Y:S04]  /*c260*/  LDL.LU R25, [R1+0x2f0] ;  /* 0x0002f00001197983 */ /* 0x000ea80000300800 */
[----:B------:R0:W-:Y:S04]  /*c270*/  STL.64 [R1+0x258], R6 ;  /* 0x0002580601007387 */ /* 0x0001e80000100a00 */
[----:B------:R-:W2:Y:S04]  /*c280*/  LDL.LU R26, [R1+0x2f8] ;  /* 0x0002f800011a7983 */ /* 0x000ea80000300800 */
[----:B------:R-:W-:Y:S01]  /*c290*/  STL.64 [R1+0x268], R8 ;  /* 0x0002680801007387 */ /* 0x000fe20000100a00 */
[----:B0-----:R-:W-:-:S03]  /*c2a0*/  IMAD.WIDE R6, R27, 0x2, R2 ;  /* 0x000000021b067825 */ /* 0x001fc600078e0202 */
[----:B------:R-:W2:Y:S04]  /*c2b0*/  LDL.LU R16, [R1+0x308] ;  /* 0x0003080001107983 */ /* 0x000ea80000300800 */
[----:B------:R-:W2:Y:S04]  /*c2c0*/  LDL.LU R27, [R1+0x310] ;  /* 0x00031000011b7983 */ /* 0x000ea80000300800 */
[----:B------:R3:W-:Y:S04]  /*c2d0*/  STL.64 [R1+0x278], R6 ;  /* 0x0002780601007387 */ /* 0x0007e80000100a00 */
[----:B------:R-:W2:Y:S01]  /*c2e0*/  LDL.LU R17, [R1+0x320] ;  /* 0x0003200001117983 */ /* 0x000ea20000300800 */
[----:B---3--:R-:W-:-:S03]  /*c2f0*/  IMAD.WIDE R6, R28, 0x2, R2 ;  /* 0x000000021c067825 */ /* 0x008fc600078e0202 */
[----:B------:R-:W3:Y:S04]  /*c300*/  LDL.LU R28, [R1+0x328] ;  /* 0x00032800011c7983 */ /* 0x000ee80000300800 */
[----:B------:R4:W-:Y:S04]  /*c310*/  STL.64 [R1+0x288], R6 ;  /* 0x0002880601007387 */ /* 0x0009e80000100a00 */
[----:B------:R-:W3:Y:S01]  /*c320*/  LDL.LU R14, [R1+0x338] ;  /* 0x00033800010e7983 */ /* 0x000ee20000300800 */
[----:B----4-:R-:W-:-:S03]  /*c330*/  IMAD.WIDE R6, R29, 0x2, R2 ;  /* 0x000000021d067825 */ /* 0x010fc600078e0202 */
[----:B------:R-:W4:Y:S04]  /*c340*/  LDL.LU R29, [R1+0x340] ;  /* 0x00034000011d7983 */ /* 0x000f280000300800 */
[----:B------:R0:W-:Y:S01]  /*c350*/  STL.64 [R1+0x298], R6 ;  /* 0x0002980601007387 */ /* 0x0001e20000100a00 */
[----:B--2---:R-:W-:-:S03]  /*c360*/  IMAD.WIDE R8, R5, 0x2, R2 ;  /* 0x0000000205087825 */ /* 0x004fc600078e0202 */
[----:B------:R-:W2:Y:S04]  /*c370*/  LDL.LU R5, [R1+0x350] ;  /* 0x0003500001057983 */ /* 0x000ea80000300800 */
[----:B------:R1:W-:Y:S04]  /*c380*/  STL.64 [R1+0x2a8], R8 ;  /* 0x0002a80801007387 */ /* 0x0003e80000100a00 */
[----:B------:R-:W2:Y:S04]  /*c390*/  LDL.LU R15, [R1+0x358] ;  /* 0x00035800010f7983 */ /* 0x000ea80000300800 */
[----:B------:R-:W2:Y:S01]  /*c3a0*/  LDL.LU R12, [R1+0x368] ;  /* 0x00036800010c7983 */ /* 0x000ea20000300800 */
[----:B0-----:R-:W-:-:S05]  /*c3b0*/  IMAD.WIDE R6, R22, 0x2, R2 ;  /* 0x0000000216067825 */ /* 0x001fca00078e0202 */
[----:B------:R0:W-:Y:S04]  /*c3c0*/  STL.64 [R1+0x2b8], R6 ;  /* 0x0002b80601007387 */ /* 0x0001e80000100a00 */
[----:B------:R-:W2:Y:S04]  /*c3d0*/  LDL.LU R13, [R1+0x370] ;  /* 0x00037000010d7983 */ /* 0x000ea80000300800 */
[----:B------:R-:W2:Y:S04]  /*c3e0*/  LDL.LU R10, [R1+0x388] ;  /* 0x00038800010a7983 */ /* 0x000ea80000300800 */
[----:B------:R-:W2:Y:S04]  /*c3f0*/  LDL.LU R11, [R1+0x398] ;  /* 0x00039800010b7983 */ /* 0x000ea80000300800 */
[----:B------:R-:W2:Y:S04]  /*c400*/  LDL.LU R22, [R1+0x3a0] ;  /* 0x0003a00001167983 */ /* 0x000ea80000300800 */
[----:B-1----:R-:W2:Y:S04]  /*c410*/  LDL.LU R8, [R1+0x3b0] ;  /* 0x0003b00001087983 */ /* 0x002ea80000300800 */
[----:B------:R-:W2:Y:S01]  /*c420*/  LDL.LU R9, [R1+0x3b8] ;  /* 0x0003b80001097983 */ /* 0x000ea20000300800 */
[----:B0-----:R-:W-:-:S05]  /*c430*/  IMAD.WIDE R6, R23, 0x2, R2 ;  /* 0x0000000217067825 */ /* 0x001fca00078e0202 */
[----:B------:R0:W-:Y:S04]  /*c440*/  STL.64 [R1+0x2c8], R6 ;  /* 0x0002c80601007387 */ /* 0x0001e80000100a00 */
[----:B0-----:R-:W2:Y:S04]  /*c450*/  LDL.LU R6, [R1+0x3bc] ;  /* 0x0003bc0001067983 */ /* 0x001ea80000300800 */
[----:B------:R-:W2:Y:S04]  /*c460*/  LDL.LU R7, [R1+0x3c0] ;  /* 0x0003c00001077983 */ /* 0x000ea80000300800 */
[----:B------:R-:W2:Y:S04]  /*c470*/  LDL.LU R4, [R1+0x3c4] ;  /* 0x0003c40001047983 */ /* 0x000ea80000300800 */
[----:B------:R-:W2:Y:S01]  /*c480*/  LDL.LU R23, [R1+0x3c8] ;  /* 0x0003c80001177983 */ /* 0x000ea20000300800 */
[----:B------:R-:W-:-:S04]  /*c490*/  IMAD.WIDE R20, R19, 0x2, R2 ;  /* 0x0000000213147825 */ /* 0x000fc800078e0202 */
[--C-:B------:R-:W-:Y:S02]  /*c4a0*/  IMAD.WIDE R18, R24, 0x2, R2.reuse ;  /* 0x0000000218127825 */ /* 0x100fe400078e0202 */
[----:B------:R-:W2:Y:S04]  /*c4b0*/  LDL.LU R24, [R1+0x3cc] ;  /* 0x0003cc0001187983 */ /* 0x000ea80000300800 */
[----:B------:R0:W-:Y:S04]  /*c4c0*/  STL.64 [R1+0x2d0], R20 ;  /* 0x0002d01401007387 */ /* 0x0001e80000100a00 */
[----:B------:R1:W-:Y:S01]  /*c4d0*/  STL.64 [R1+0x2e0], R18 ;  /* 0x0002e01201007387 */ /* 0x0003e20000100a00 */
[----:B0-----:R-:W-:-:S03]  /*c4e0*/  IMAD.WIDE R20, R25, 0x2, R2 ;  /* 0x0000000219147825 */ /* 0x001fc600078e0202 */
[----:B------:R-:W2:Y:S04]  /*c4f0*/  LDL.LU R25, [R1+0x3d0] ;  /* 0x0003d00001197983 */ /* 0x000ea80000300800 */
[----:B------:R0:W-:Y:S01]  /*c500*/  STL.64 [R1+0x2f0], R20 ;  /* 0x0002f01401007387 */ /* 0x0001e20000100a00 */
[----:B-1----:R-:W-:-:S03]  /*c510*/  IMAD.WIDE R18, R26, 0x2, R2 ;  /* 0x000000021a127825 */ /* 0x002fc600078e0202 */
[----:B------:R-:W2:Y:S04]  /*c520*/  LDL.LU R26, [R1+0x3d4] ;  /* 0x0003d400011a7983 */ /* 0x000ea80000300800 */
[----:B------:R1:W-:Y:S01]  /*c530*/  STL.64 [R1+0x2f8], R18 ;  /* 0x0002f81201007387 */ /* 0x0003e20000100a00 */
[----:B0-----:R-:W-:-:S04]  /*c540*/  IMAD.WIDE R20, R16, 0x2, R2 ;  /* 0x0000000210147825 */ /* 0x001fc800078e0202 */
[--C-:B-1----:R-:W-:Y:S02]  /*c550*/  IMAD.WIDE R18, R27, 0x2, R2.reuse ;  /* 0x000000021b127825 */ /* 0x102fe400078e0202 */
[----:B------:R-:W2:Y:S02]  /*c560*/  LDL.LU R27, [R1+0x3d8] ;  /* 0x0003d800011b7983 */ /* 0x000ea40000300800 */
[--C-:B------:R-:W-:Y:S02]  /*c570*/  IMAD.WIDE R16, R17, 0x2, R2.reuse ;  /* 0x0000000211107825 */ /* 0x100fe400078e0202 */
[----:B------:R-:W-:Y:S04]  /*c580*/  STL.64 [R1+0x308], R20 ;  /* 0x0003081401007387 */ /* 0x000fe80000100a00 */
[----:B------:R3:W-:Y:S02]  /*c590*/  STL.64 [R1+0x310], R18 ;  /* 0x0003101201007387 */ /* 0x0007e40000100a00 */
[----:B---3--:R-:W-:-:S02]  /*c5a0*/  IMAD.WIDE R18, R28, 0x2, R2 ;  /* 0x000000021c127825 */ /* 0x008fc400078e0202 */
[----:B------:R-:W3:Y:S04]  /*c5b0*/  LDL.LU R28, [R1+0x3dc] ;  /* 0x0003dc00011c7983 */ /* 0x000ee80000300800 */
[----:B------:R-:W-:Y:S04]  /*c5c0*/  STL.64 [R1+0x320], R16 ;  /* 0x0003201001007387 */ /* 0x000fe80000100a00 */
[----:B------:R4:W-:Y:S02]  /*c5d0*/  STL.64 [R1+0x328], R18 ;  /* 0x0003281201007387 */ /* 0x0009e40000100a00 */
[----:B----4-:R-:W-:-:S02]  /*c5e0*/  IMAD.WIDE R18, R29, 0x2, R2 ;  /* 0x000000021d127825 */ /* 0x010fc400078e0202 */
[----:B------:R-:W4:Y:S02]  /*c5f0*/  LDL.LU R29, [R1+0x3e0] ;  /* 0x0003e000011d7983 */ /* 0x000f240000300800 */
[----:B------:R-:W-:-:S05]  /*c600*/  IMAD.WIDE R16, R14, 0x2, R2 ;  /* 0x000000020e107825 */ /* 0x000fca00078e0202 */
[----:B------:R2:W-:Y:S04]  /*c610*/  STL.64 [R1+0x338], R16 ;  /* 0x0003381001007387 */ /* 0x0005e80000100a00 */
[----:B------:R-:W-:Y:S01]  /*c620*/  STL.64 [R1+0x340], R18 ;  /* 0x0003401201007387 */ /* 0x000fe20000100a00 */
[----:B--2---:R-:W-:-:S03]  /*c630*/  IMAD.WIDE R16, R5, 0x2, R2 ;  /* 0x0000000205107825 */ /* 0x004fc600078e0202 */
[----:B------:R-:W2:Y:S01]  /*c640*/  LDL.LU R5, [R1+0x3e4] ;  /* 0x0003e40001057983 */ /* 0x000ea20000300800 */
[----:B------:R-:W-:-:S03]  /*c650*/  IMAD.WIDE R14, R15, 0x2, R2 ;  /* 0x000000020f0e7825 */ /* 0x000fc600078e0202 */
        /* <DEDUP_REMOVED lines=15> */
[----:B------:R0:W-:Y:S04]  /*c750*/  STL.64 [R1+0x3b0], R10 ;  /* 0x0003b00a01007387 */ /* 0x0001e80000100a00 */
[----:B------:R0:W-:Y:S01]  /*c760*/  STL.64 [R1+0x410], R8 ;  /* 0x0004100801007387 */ /* 0x0001e20000100a00 */
[----:B-1----:R-:W-:-:S04]  /*c770*/  IMAD.WIDE R12, R6, 0x2, R2 ;  /* 0x00000002060c7825 */ /* 0x002fc800078e0202 */
[--C-:B0-----:R-:W-:Y:S01]  /*c780*/  IMAD.WIDE R10, R7, 0x2, R2.reuse ;  /* 0x00000002070a7825 */ /* 0x101fe200078e0202 */
[----:B------:R-:W-:Y:S03]  /*c790*/  STL.64 [R1+0x6a8], R12 ;  /* 0x0006a80c01007387 */ /* 0x000fe60000100a00 */
[--C-:B------:R-:W-:Y:S01]  /*c7a0*/  IMAD.WIDE R8, R4, 0x2, R2.reuse ;  /* 0x0000000204087825 */ /* 0x100fe200078e0202 */
[----:B------:R-:W-:Y:S03]  /*c7b0*/  STL.64 [R1+0x6b8], R10 ;  /* 0x0006b80a01007387 */ /* 0x000fe60000100a00 */
[--C-:B------:R-:W-:Y:S01]  /*c7c0*/  IMAD.WIDE R6, R23, 0x2, R2.reuse ;  /* 0x0000000217067825 */ /* 0x100fe200078e0202 */
[----:B------:R-:W2:Y:S04]  /*c7d0*/  LDL.LU R19, [R1+0x3ec] ;  /* 0x0003ec0001137983 */ /* 0x000ea80000300800 */
[----:B------:R-:W-:Y:S04]  /*c7e0*/  STL.64 [R1+0x6c8], R8 ;  /* 0x0006c80801007387 */ /* 0x000fe80000100a00 */
[----:B------:R-:W2:Y:S04]  /*c7f0*/  LDL.LU R23, [R1+0x3f0] ;  /* 0x0003f00001177983 */ /* 0x000ea80000300800 */
[----:B------:R0:W-:Y:S02]  /*c800*/  STL.64 [R1+0x6d8], R6 ;  /* 0x0006d80601007387 */ /* 0x0001e40000100a00 */
[----:B0-----:R-:W-:-:S02]  /*c810*/  IMAD.WIDE R6, R24, 0x2, R2 ;  /* 0x0000000218067825 */ /* 0x001fc400078e0202 */
[----:B------:R-:W2:Y:S04]  /*c820*/  LDL.LU R24, [R1+0x3f4] ;  /* 0x0003f40001187983 */ /* 0x000ea80000300800 */
[----:B------:R0:W-:Y:S01]  /*c830*/  STL.64 [R1+0x6e8], R6 ;  /* 0x0006e80601007387 */ /* 0x0001e20000100a00 */
[----:B------:R-:W-:-:S03]  /*c840*/  IMAD.WIDE R8, R25, 0x2, R2 ;  /* 0x0000000219087825 */ /* 0x000fc600078e0202 */
[----:B------:R-:W2:Y:S04]  /*c850*/  LDL.LU R25, [R1+0x3f8] ;  /* 0x0003f80001197983 */ /* 0x000ea80000300800 */
[----:B------:R-:W-:Y:S01]  /*c860*/  STL.64 [R1+0x6f8], R8 ;  /* 0x0006f80801007387 */ /* 0x000fe20000100a00 */
[----:B0-----:R-:W-:-:S03]  /*c870*/  IMAD.WIDE R6, R26, 0x2, R2 ;  /* 0x000000021a067825 */ /* 0x001fc600078e0202 */
[----:B------:R-:W2:Y:S04]  /*c880*/  LDL.LU R16, [R1+0x3fc] ;  /* 0x0003fc0001107983 */ /* 0x000ea80000300800 */
[----:B------:R-:W2:Y:S04]  /*c890*/  LDL.LU R26, [R1+0x400] ;  /* 0x00040000011a7983 */ /* 0x000ea80000300800 */
[----:B------:R0:W-:Y:S04]  /*c8a0*/  STL.64 [R1+0x708], R6 ;  /* 0x0007080601007387 */ /* 0x0001e80000100a00 */
[----:B------:R-:W2:Y:S01]  /*c8b0*/  LDL.LU R17, [R1+0x404] ;  /* 0x0004040001117983 */ /* 0x000ea20000300800 */
[----:B0-----:R-:W-:-:S03]  /*c8c0*/  IMAD.WIDE R6, R27, 0x2, R2 ;  /* 0x000000021b067825 */ /* 0x001fc600078e0202 */
[----:B------:R-:W2:Y:S04]  /*c8d0*/  LDL.LU R27, [R1+0x408] ;  /* 0x00040800011b7983 */ /* 0x000ea80000300800 */
[----:B------:R3:W-:Y:S04]  /*c8e0*/  STL.64 [R1+0x718], R6 ;  /* 0x0007180601007387 */ /* 0x0007e80000100a00 */
[----:B------:R-:W2:Y:S01]  /*c8f0*/  LDL.LU R14, [R1+0x40c] ;  /* 0x00040c00010e7983 */ /* 0x000ea20000300800 */
[----:B---3--:R-:W-:-:S03]  /*c900*/  IMAD.WIDE R6, R28, 0x2, R2 ;  /* 0x000000021c067825 */ /* 0x008fc600078e0202 */
[----:B------:R-:W3:Y:S04]  /*c910*/  LDL.LU R28, [R1+0x420] ;  /* 0x00042000011c7983 */ /* 0x000ee80000300800 */
[----:B------:R4:W-:Y:S02]  /*c920*/  STL.64 [R1+0x728], R6 ;  /* 0x0007280601007387 */ /* 0x0009e40000100a00 */
[--C-:B----4-:R-:W-:Y:S02]  /*c930*/  IMAD.WIDE R6, R29, 0x2, R2.reuse ;  /* 0x000000021d067825 */ /* 0x110fe400078e0202 */
[----:B------:R-:W4:Y:S04]  /*c940*/  LDL.LU R29, [R1+0x424] ;  /* 0x00042400011d7983 */ /* 0x000f280000300800 */
[----:B------:R0:W-:Y:S04]  /*c950*/  STL.64 [R1+0x738], R6 ;  /* 0x0007380601007387 */ /* 0x0001e80000100a00 */
[----:B------:R-:W4:Y:S04]  /*c960*/  LDL.LU R15, [R1+0x428] ;  /* 0x00042800010f7983 */ /* 0x000f280000300800 */
[----:B------:R-:W4:Y:S01]  /*c970*/  LDL.LU R12, [R1+0x42c] ;  /* 0x00042c00010c7983 */ /* 0x000f220000300800 */
[----:B--2---:R-:W-:-:S05]  /*c980*/  IMAD.WIDE R4, R5, 0x2, R2 ;  /* 0x0000000205047825 */ /* 0x004fca00078e0202 */
[----:B------:R1:W-:Y:S04]  /*c990*/  STL.64 [R1+0x748], R4 ;  /* 0x0007480401007387 */ /* 0x0003e80000100a00 */
[----:B------:R-:W2:Y:S04]  /*c9a0*/  LDL.LU R13, [R1+0x430] ;  /* 0x00043000010d7983 */ /* 0x000ea80000300800 */
[----:B------:R-:W2:Y:S04]  /*c9b0*/  LDL.LU R10, [R1+0x434] ;  /* 0x00043400010a7983 */ /* 0x000ea80000300800 */
[----:B------:R-:W2:Y:S04]  /*c9c0*/  LDL.LU R11, [R1+0x438] ;  /* 0x00043800010b7983 */ /* 0x000ea80000300800 */
[----:B------:R-:W2:Y:S04]  /*c9d0*/  LDL.LU R8, [R1+0x43c] ;  /* 0x00043c0001087983 */ /* 0x000ea80000300800 */
[----:B------:R-:W2:Y:S04]  /*c9e0*/  LDL.LU R9, [R1+0x440] ;  /* 0x0004400001097983 */ /* 0x000ea80000300800 */
[----:B0-----:R-:W2:Y:S01]  /*c9f0*/  LDL.LU R6, [R1+0x444] ;  /* 0x0004440001067983 */ /* 0x001ea20000300800 */
[----:B-1----:R-:W-:-:S05]  /*ca00*/  IMAD.WIDE R4, R22, 0x2, R2 ;  /* 0x0000000216047825 */ /* 0x002fca00078e0202 */
[----:B------:R0:W-:Y:S04]  /*ca10*/  STL.64 [R1+0x758], R4 ;  /* 0x0007580401007387 */ /* 0x0001e80000100a00 */
[----:B------:R-:W2:Y:S04]  /*ca20*/  LDL.LU R7, [R1+0x448] ;  /* 0x0004480001077983 */ /* 0x000ea80000300800 */
[----:B0-----:R-:W2:Y:S04]  /*ca30*/  LDL.LU R4, [R1+0x44c] ;  /* 0x00044c0001047983 */ /* 0x001ea80000300800 */
        /* <DEDUP_REMOVED lines=15> */
[----:B------:R-:W2:Y:S04]  /*cb30*/  LDL.LU R26, [R1+0x1dc] ;  /* 0x0001dc00011a7983 */ /* 0x000ea80000300800 */
[----:B------:R0:W-:Y:S04]  /*cb40*/  STL.64 [R1+0x7a8], R18 ;  /* 0x0007a81201007387 */ /* 0x0001e80000100a00 */
[----:B------:R-:W-:Y:S01]  /*cb50*/  STL.64 [R1+0x7b8], R20 ;  /* 0x0007b81401007387 */ /* 0x000fe20000100a00 */
[----:B0-----:R-:W-:-:S04]  /*cb60*/  IMAD.WIDE R18, R17, 0x2, R2 ;  /* 0x0000000211127825 */ /* 0x001fc800078e0202 */
[--C-:B------:R-:W-:Y:S02]  /*cb70*/  IMAD.WIDE R16, R27, 0x2, R2.reuse ;  /* 0x000000021b107825 */ /* 0x100fe400078e0202 */
[----:B------:R-:W2:Y:S04]  /*cb80*/  LDL.LU R27, [R1+0x1d8] ;  /* 0x0001d800011b7983 */ /* 0x000ea80000300800 */
[----:B------:R0:W-:Y:S04]  /*cb90*/  STL.64 [R1+0x7c8], R18 ;  /* 0x0007c81201007387 */ /* 0x0001e80000100a00 */
[----:B------:R3:W-:Y:S01]  /*cba0*/  STL.64 [R1+0x7d8], R16 ;  /* 0x0007d81001007387 */ /* 0x0007e20000100a00 */
[----:B0-----:R-:W-:-:S04]  /*cbb0*/  IMAD.WIDE R18, R14, 0x2, R2 ;  /* 0x000000020e127825 */ /* 0x001fc800078e0202 */
[--C-:B---3--:R-:W-:Y:S02]  /*cbc0*/  IMAD.WIDE R16, R28, 0x2, R2.reuse ;  /* 0x000000021c107825 */ /* 0x108fe400078e0202 */
[----:B------:R-:W3:Y:S04]  /*cbd0*/  LDL.LU R28, [R1+0x1b4] ;  /* 0x0001b400011c7983 */ /* 0x000ee80000300800 */
[----:B------:R4:W-:Y:S04]  /*cbe0*/  STL.64 [R1+0x7e8], R18 ;  /* 0x0007e81201007387 */ /* 0x0009e80000100a00 */
[----:B------:R0:W-:Y:S01]  /*cbf0*/  STL.64 [R1+0x7f8], R16 ;  /* 0x0007f81001007387 */ /* 0x0001e20000100a00 */
[----:B----4-:R-:W-:-:S03]  /*cc00*/  IMAD.WIDE R18, R29, 0x2, R2 ;  /* 0x000000021d127825 */ /* 0x010fc600078e0202 */
[----:B------:R-:W4:Y:S01]  /*cc10*/  LDL.LU R29, [R1+0x1b0] ;  /* 0x0001b000011d7983 */ /* 0x000f220000300800 */
[----:B0-----:R-:W-:-:S03]  /*cc20*/  IMAD.WIDE R16, R15, 0x2, R2 ;  /* 0x000000020f107825 */ /* 0x001fc600078e0202 */
[----:B------:R-:W-:Y:S01]  /*cc30*/  STL.64 [R1+0x808], R18 ;  /* 0x0008081201007387 */ /* 0x000fe20000100a00 */
[----:B------:R-:W-:-:S03]  /*cc40*/  IMAD.WIDE R14, R12, 0x2, R2 ;  /* 0x000000020c0e7825 */ /* 0x000fc600078e0202 */
[----:B------:R0:W-:Y:S04]  /*cc50*/  STL.64 [R1+0x818], R16 ;  /* 0x0008181001007387 */ /* 0x0001e80000100a00 */
[----:B------:R1:W-:Y:S01]  /*cc60*/  STL.64 [R1+0x828], R14 ;  /* 0x0008280e01007387 */ /* 0x0003e20000100a00 */
[----:B--2---:R-:W-:-:S04]  /*cc70*/  IMAD.WIDE R12, R13, 0x2, R2 ;  /* 0x000000020d0c7825 */ /* 0x004fc800078e0202 */
[--C-:B0-----:R-:W-:Y:S01]  /*cc80*/  IMAD.WIDE R16, R10, 0x2, R2.reuse ;  /* 0x000000020a107825 */ /* 0x101fe200078e0202 */
[----:B------:R0:W-:Y:S03]  /*cc90*/  STL.64 [R1+0x838], R12 ;  /* 0x0008380c01007387 */ /* 0x0001e60000100a00 */
[--C-:B-1----:R-:W-:Y:S01]  /*cca0*/  IMAD.WIDE R14, R11, 0x2, R2.reuse ;  /* 0x000000020b0e7825 */ /* 0x102fe200078e0202 */
[----:B------:R-:W-:Y:S04]  /*ccb0*/  STL.64 [R1+0x848], R16 ;  /* 0x0008481001007387 */ /* 0x000fe80000100a00 */
[----:B------:R-:W2:Y:S01]  /*ccc0*/  LDL.LU R11, [R1+0x18c] ;  /* 0x00018c00010b7983 */ /* 0x000ea20000300800 */
[----:B0-----:R-:W-:-:S03]  /*ccd0*/  IMAD.WIDE R12, R8, 0x2, R2 ;  /* 0x00000002080c7825 */ /* 0x001fc600078e0202 */
[----:B------:R0:W-:Y:S01]  /*cce0*/  STL.64 [R1+0x858], R14 ;  /* 0x0008580e01007387 */ /* 0x0001e20000100a00 */
[----:B------:R-:W-:-:S03]  /*ccf0*/  IMAD.WIDE R8, R9, 0x2, R2 ;  /* 0x0000000209087825 */ /* 0x000fc600078e0202 */
[----:B------:R1:W-:Y:S04]  /*cd00*/  STL.64 [R1+0x868], R12 ;  /* 0x0008680c01007387 */ /* 0x0003e80000100a00 */
[----:B------:R1:W-:Y:S01]  /*cd10*/  STL.64 [R1+0x878], R8 ;  /* 0x0008780801007387 */ /* 0x0003e20000100a00 */
[----:B0-----:R-:W-:-:S05]  /*cd20*/  IMAD.WIDE R14, R6, 0x2, R2 ;  /* 0x00000002060e7825 */ /* 0x001fca00078e0202 */
[----:B------:R-:W-:Y:S01]  /*cd30*/  STL.64 [R1+0x888], R14 ;  /* 0x0008880e01007387 */ /* 0x000fe20000100a00 */
[----:B-1----:R-:W-:-:S04]  /*cd40*/  IMAD.WIDE R12, R7, 0x2, R2 ;  /* 0x00000002070c7825 */ /* 0x002fc800078e0202 */
[--C-:B------:R-:W-:Y:S01]  /*cd50*/  IMAD.WIDE R8, R4, 0x2, R2.reuse ;  /* 0x0000000204087825 */ /* 0x100fe200078e0202 */
[----:B------:R-:W-:Y:S03]  /*cd60*/  STL.64 [R1+0x898], R12 ;  /* 0x0008980c01007387 */ /* 0x000fe60000100a00 */
[--C-:B------:R-:W-:Y:S01]  /*cd70*/  IMAD.WIDE R6, R5, 0x2, R2.reuse ;  /* 0x0000000205067825 */ /* 0x100fe200078e0202 */
[----:B------:R0:W-:Y:S03]  /*cd80*/  STL.64 [R1+0x8a8], R8 ;  /* 0x0008a80801007387 */ /* 0x0001e60000100a00 */
[--C-:B------:R-:W-:Y:S01]  /*cd90*/  IMAD.WIDE R4, R22, 0x2, R2.reuse ;  /* 0x0000000216047825 */ /* 0x100fe200078e0202 */
[----:B0-----:R-:W2:Y:S04]  /*cda0*/  LDL.LU R8, [R1+0x188] ;  /* 0x0001880001087983 */ /* 0x001ea80000300800 */
[----:B------:R-:W-:Y:S04]  /*cdb0*/  STL.64 [R1+0x8b8], R6 ;  /* 0x0008b80601007387 */ /* 0x000fe80000100a00 */
[----:B------:R-:W2:Y:S04]  /*cdc0*/  LDL.LU R9, [R1+0x164] ;  /* 0x0001640001097983 */ /* 0x000ea80000300800 */
[----:B------:R0:W-:Y:S01]  /*cdd0*/  STL.64 [R1+0x8c8], R4 ;  /* 0x0008c80401007387 */ /* 0x0001e20000100a00 */
[----:B------:R-:W-:-:S03]  /*cde0*/  IMAD.WIDE R12, R23, 0x2, R2 ;  /* 0x00000002170c7825 */ /* 0x000fc600078e0202 */
[----:B0-----:R-:W2:Y:S04]  /*cdf0*/  LDL.LU R4, [R1+0x160] ;  /* 0x0001600001047983 */ /* 0x001ea80000300800 */
[----:B------:R0:W-:Y:S04]  /*ce00*/  STL.64 [R1+0x238], R12 ;  /* 0x0002380c01007387 */ /* 0x0001e80000100a00 */
[----:B------:R-:W2:Y:S01]  /*ce10*/  LDL.LU R5, [R1+0x13c] ;  /* 0x00013c0001057983 */ /* 0x000ea20000300800 */
[----:B------:R-:W-:-:S05]  /*ce20*/  IMAD.WIDE R6, R24, 0x2, R2 ;  /* 0x0000000218067825 */ /* 0x000fca00078e0202 */
[----:B------:R1:W-:Y:S01]  /*ce30*/  STL.64 [R1+0x8e8], R6 ;  /* 0x0008e80601007387 */ /* 0x0003e20000100a00 */
[----:B0-----:R-:W-:-:S03]  /*ce40*/  IMAD.WIDE R12, R25, 0x2, R2 ;  /* 0x00000002190c7825 */ /* 0x001fc600078e0202 */
[----:B-1----:R-:W2:Y:S04]  /*ce50*/  LDL.LU R6, [R1+0x138] ;  /* 0x0001380001067983 */ /* 0x002ea80000300800 */
[----:B------:R-:W2:Y:S04]  /*ce60*/  LDL.LU R7, [R1+0x114] ;  /* 0x0001140001077983 */ /* 0x000ea80000300800 */
[----:B------:R0:W-:Y:S04]  /*ce70*/  STL.64 [R1+0x8f8], R12 ;  /* 0x0008f80c01007387 */ /* 0x0001e80000100a00 */
[----:B------:R-:W2:Y:S04]  /*ce80*/  LDL.LU R22, [R1+0x110] ;  /* 0x0001100001167983 */ /* 0x000ea80000300800 */
[----:B------:R-:W2:Y:S01]  /*ce90*/  LDL.LU R23, [R1+0xec] ;  /* 0x0000ec0001177983 */ /* 0x000ea20000300800 */
[----:B0-----:R-:W-:-:S05]  /*cea0*/  IMAD.WIDE R12, R26, 0x2, R2 ;  /* 0x000000021a0c7825 */ /* 0x001fca00078e0202 */
[----:B------:R0:W-:Y:S04]  /*ceb0*/  STL.64 [R1+0x908], R12 ;  /* 0x0009080c01007387 */ /* 0x0001e80000100a00 */
[----:B------:R-:W2:Y:S04]  /*cec0*/  LDL.LU R24, [R1+0xe8] ;  /* 0x0000e80001187983 */ /* 0x000ea80000300800 */
[----:B------:R-:W2:Y:S01]  /*ced0*/  LDL.LU R25, [R1+0xdc] ;  /* 0x0000dc0001197983 */ /* 0x000ea20000300800 */
[----:B0-----:R-:W-:-:S05]  /*cee0*/  IMAD.WIDE R12, R27, 0x2, R2 ;  /* 0x000000021b0c7825 */ /* 0x001fca00078e0202 */
[----:B------:R4:W-:Y:S01]  /*cef0*/  STL.64 [R1+0x1d8], R12 ;  /* 0x0001d80c01007387 */ /* 0x0009e20000100a00 */
[----:B---3--:R-:W-:-:S03]  /*cf00*/  IMAD.WIDE R14, R28, 0x2, R2 ;  /* 0x000000021c0e7825 */ /* 0x008fc600078e0202 */
[----:B------:R-:W3:Y:S04]  /*cf10*/  LDL.LU R28, [R1+0xd8] ;  /* 0x0000d800011c7983 */ /* 0x000ee80000300800 */
[----:B------:R-:W-:Y:S01]  /*cf20*/  STL.64 [R1+0x928], R14 ;  /* 0x0009280e01007387 */ /* 0x000fe20000100a00 */
[----:B----4-:R-:W-:-:S03]  /*cf30*/  IMAD.WIDE R12, R29, 0x2, R2 ;  /* 0x000000021d0c7825 */ /* 0x010fc600078e0202 */
[----:B------:R-:W4:Y:S04]  /*cf40*/  LDL.LU R29, [R1+0xd4] ;  /* 0x0000d400011d7983 */ /* 0x000f280000300800 */
[----:B------:R-:W3:Y:S04]  /*cf50*/  LDL.LU R20, [R1+0xd0] ;  /* 0x0000d00001147983 */ /* 0x000ee80000300800 */
[----:B------:R0:W-:Y:S04]  /*cf60*/  STL.64 [R1+0x1b0], R12 ;  /* 0x0001b00c01007387 */ /* 0x0001e80000100a00 */
[----:B------:R-:W3:Y:S01]  /*cf70*/  LDL.LU R21, [R1+0xcc] ;  /* 0x0000cc0001157983 */ /* 0x000ee20000300800 */
[----:B--2---:R-:W-:-:S04]  /*cf80*/  IMAD.WIDE R10, R11, 0x2, R2 ;  /* 0x000000020b0a7825 */ /* 0x004fc800078e0202 */
[--C-:B0-----:R-:W-:Y:S01]  /*cf90*/  IMAD.WIDE R12, R8, 0x2, R2.reuse ;  /* 0x00000002080c7825 */ /* 0x101fe200078e0202 */
[----:B---3--:R-:W-:Y:S04]  /*cfa0*/  STL [R1+0x12c8], R21 ;  /* 0x0012c81501007387 */ /* 0x008fe80000100800 */
[----:B------:R-:W2:Y:S04]  /*cfb0*/  LDL.LU R26, [R1+0xc8] ;  /* 0x0000c800011a7983 */ /* 0x000ea80000300800 */
[----:B------:R-:W3:Y:S04]  /*cfc0*/  LDL.LU R27, [R1+0xc4] ;  /* 0x0000c400011b7983 */ /* 0x000ee80000300800 */
[----:B------:R-:W2:Y:S04]  /*cfd0*/  LDL.LU R18, [R1+0xc0] ;  /* 0x0000c00001127983 */ /* 0x000ea80000300800 */
[----:B------:R-:W2:Y:S04]  /*cfe0*/  LDL.LU R19, [R1+0xbc] ;  /* 0x0000bc0001137983 */ /* 0x000ea80000300800 */
[----:B------:R0:W-:Y:S04]  /*cff0*/  STL.64 [R1+0x948], R10 ;  /* 0x0009480a01007387 */ /* 0x0001e80000100a00 */
[----:B------:R-:W2:Y:S04]  /*d000*/  LDL.LU R16, [R1+0xb8] ;  /* 0x0000b80001107983 */ /* 0x000ea80000300800 */
[----:B------:R-:W2:Y:S01]  /*d010*/  LDL.LU R17, [R1+0xb4] ;  /* 0x0000b40001117983 */ /* 0x000ea20000300800 */
[----:B0-----:R-:W-:-:S03]  /*d020*/  IMAD.WIDE R10, R9, 0x2, R2 ;  /* 0x00000002090a7825 */ /* 0x001fc600078e0202 */
[----:B------:R-:W2:Y:S01]  /*d030*/  LDL.LU R14, [R1+0xb0] ;  /* 0x0000b000010e7983 */ /* 0x000ea20000300800 */
[----:B------:R-:W-:-:S03]  /*d040*/  IMAD.WIDE R8, R4, 0x2, R2 ;  /* 0x0000000204087825 */ /* 0x000fc600078e0202 */
[----:B------:R-:W2:Y:S04]  /*d050*/  LDL.LU R15, [R1+0x454] ;  /* 0x00045400010f7983 */ /* 0x000ea80000300800 */
[----:B------:R0:W-:Y:S04]  /*d060*/  STL.64 [R1+0x188], R12 ;  /* 0x0001880c01007387 */ /* 0x0001e80000100a00 */
[----:B0-----:R-:W2:Y:S04]  /*d070*/  LDL.LU.64 R12, [R1+0xa8] ;  /* 0x0000a800010c7983 */ /* 0x001ea80000300a00 */
[----:B------:R0:W-:Y:S04]  /*d080*/  STL.64 [R1+0x968], R10 ;  /* 0x0009680a01007387 */ /* 0x0001e80000100a00 */
[----:B0-----:R-:W2:Y:S04]  /*d090*/  LDL.LU.64 R10, [R1+0x18] ;  /* 0x00001800010a7983 */ /* 0x001ea80000300a00 */
[----:B------:R0:W-:Y:S02]  /*d0a0*/  STL.64 [R1+0x160], R8 ;  /* 0x0001600801007387 */ /* 0x0001e40000100a00 */
[----:B0-----:R-:W-:-:S02]  /*d0b0*/  IMAD.WIDE R8, R5, 0x2, R2 ;  /* 0x0000000205087825 */ /* 0x001fc400078e0202 */
[----:B------:R-:W2:Y:S04]  /*d0c0*/  LDL.LU.64 R4, [R1+0xa0] ;  /* 0x0000a00001047983 */ /* 0x000ea80000300a00 */
[----:B------:R0:W-:Y:S02]  /*d0d0*/  STL.64 [R1+0x988], R8 ;  /* 0x0009880801007387 */ /* 0x0001e40000100a00 */
[----:B0-----:R-:W-:-:S04]  /*d0e0*/  IMAD.WIDE R8, R6, 0x2, R2 ;  /* 0x0000000206087825 */ /* 0x001fc800078e0202 */
[--C-:B------:R-:W-:Y:S01]  /*d0f0*/  IMAD.WIDE R6, R7, 0x2, R2.reuse ;  /* 0x0000000207067825 */ /* 0x100fe200078e0202 */
[----:B------:R0:W-:Y:S04]  /*d100*/  STL.64 [R1+0x138], R8 ;  /* 0x0001380801007387 */ /* 0x0001e80000100a00 */
[----:B0-----:R-:W2:Y:S04]  /*d110*/  LDL.LU.64 R8, [R1+0x10] ;  /* 0x0000100001087983 */ /* 0x001ea80000300a00 */
        /* <DEDUP_REMOVED lines=8> */
[----:B------:R0:W-:Y:S03]  /*d1a0*/  STL.64 [R1+0xe8], R22 ;  /* 0x0000e81601007387 */ /* 0x0001e60000100a00 */
[--C-:B------:R-:W-:Y:S01]  /*d1b0*/  IMAD.WIDE R20, R20, 0x2, R2.reuse ;  /* 0x0000000214147825 */ /* 0x100fe200078e0202 */
[----:B0-----:R-:W2:Y:S04]  /*d1c0*/  LDL.LU.64 R22, [R1+0x90] ;  /* 0x0000900001167983 */ /* 0x001ea80000300a00 */
[----:B------:R0:W-:Y:S02]  /*d1d0*/  STL.64 [R1+0x9e8], R24 ;  /* 0x0009e81801007387 */ /* 0x0001e40000100a00 */
[----:B0-----:R-:W-:-:S04]  /*d1e0*/  IMAD.WIDE R24, R28, 0x2, R2 ;  /* 0x000000021c187825 */ /* 0x001fc800078e0202 */
[--C-:B----4-:R-:W-:Y:S01]  /*d1f0*/  IMAD.WIDE R28, R29, 0x2, R2.reuse ;  /* 0x000000021d1c7825 */ /* 0x110fe200078e0202 */
[----:B------:R0:W-:Y:S04]  /*d200*/  STL.64 [R1+0xd8], R24 ;  /* 0x0000d81801007387 */ /* 0x0001e80000100a00 */
[----:B0-----:R-:W4:Y:S04]  /*d210*/  LDL.LU.64 R24, [R1] ;  /* 0x0000000001187983 */ /* 0x001f280000300a00 */
[----:B------:R0:W-:Y:S04]  /*d220*/  STL.64 [R1+0xa08], R28 ;  /* 0x000a081c01007387 */ /* 0x0001e80000100a00 */
[----:B0-----:R-:W2:Y:S04]  /*d230*/  LDL.LU.64 R28, [R1+0x88] ;  /* 0x00008800011c7983 */ /* 0x001ea80000300a00 */
[----:B------:R0:W-:Y:S04]  /*d240*/  STL.64 [R1+0xd0], R20 ;  /* 0x0000d01401007387 */ /* 0x0001e80000100a00 */
[----:B0-----:R-:W2:Y:S02]  /*d250*/  LDL.LU R21, [R1+0x12c8] ;  /* 0x0012c80001157983 */ /* 0x001ea40000300800 */
[----:B--2---:R-:W-:-:S05]  /*d260*/  IMAD.WIDE R20, R21, 0x2, R2 ;  /* 0x0000000215147825 */ /* 0x004fca00078e0202 */
[----:B------:R0:W-:Y:S02]  /*d270*/  STL.64 [R1+0xa28], R20 ;  /* 0x000a281401007387 */ /* 0x0001e40000100a00 */
[----:B0-----:R-:W-:-:S05]  /*d280*/  IMAD.WIDE R20, R26, 0x2, R2 ;  /* 0x000000021a147825 */ /* 0x001fca00078e0202 */
[----:B------:R3:W-:Y:S02]  /*d290*/  STL.64 [R1+0xc8], R20 ;  /* 0x0000c81401007387 */ /* 0x0007e40000100a00 */
[--C-:B---3--:R-:W-:Y:S02]  /*d2a0*/  IMAD.WIDE R20, R27, 0x2, R2.reuse ;  /* 0x000000021b147825 */ /* 0x108fe400078e0202 */
[----:B------:R-:W2:Y:S04]  /*d2b0*/  LDL.LU.64 R26, [R1+0x80] ;  /* 0x00008000011a7983 */ /* 0x000ea80000300a00 */
        /* <DEDUP_REMOVED lines=14> */
[----:B------:R-:W-:Y:S01]  /*d3a0*/  IMAD.WIDE R2, R0, 0x2, R2 ;  /* 0x0000000200027825 */ /* 0x000fe200078e0202 */
[----:B0-----:R-:W2:Y:S04]  /*d3b0*/  LDL.LU.64 R16, [R1+0x12b0] ;  /* 0x0012b00001107983 */ /* 0x001ea80000300a00 */
[----:B------:R0:W-:Y:S04]  /*d3c0*/  STL.64 [R1+0xab8], R14 ;  /* 0x000ab80e01007387 */ /* 0x0001e80000100a00 */
[----:B0-----:R-:W2:Y:S04]  /*d3d0*/  LDL.LU.64 R14, [R1+0x12a8] ;  /* 0x0012a800010e7983 */ /* 0x001ea80000300a00 */
[----:B------:R0:W-:Y:S04]  /*d3e0*/  STL.64 [R1+0xaa8], R2 ;  /* 0x000aa80201007387 */ /* 0x0001e80000100a00 */
[----:B0-----:R-:W2:Y:S01]  /*d3f0*/  LDL.LU.64 R2, [R1+0x98] ;  /* 0x0000980001027983 */ /* 0x001ea20000300a00 */
[----:B------:R-:W-:-:S03]  /*d400*/  IMAD.MOV.U32 R0, RZ, RZ, R13 ;  /* 0x000000ffff007224 */ /* 0x000fc600078e000d */
[----:B------:R0:W-:Y:S04]  /*d410*/  STL [R1+0xfb4], R12 ;  /* 0x000fb40c01007387 */ /* 0x0001e80000100800 */
[----:B0-----:R-:W3:Y:S04]  /*d420*/  LDL.LU.64 R12, [R1+0x12a0] ;  /* 0x0012a000010c7983 */ /* 0x001ee80000300a00 */
[----:B------:R-:W-:Y:S04]  /*d430*/  STL [R1+0xfb0], R10 ;  /* 0x000fb00a01007387 */ /* 0x000fe80000100800 */
[----:B------:R0:W-:Y:S02]  /*d440*/  STL [R1+0xfac], R0 ;  /* 0x000fac0001007387 */ /* 0x0001e40000100800 */
[----:B0-----:R-:W-:-:S02]  /*d450*/  IMAD.MOV.U32 R0, RZ, RZ, R11 ;  /* 0x000000ffff007224 */ /* 0x001fc400078e000b */
[----:B------:R-:W3:Y:S04]  /*d460*/  LDL.LU.64 R10, [R1+0x1298] ;  /* 0x00129800010a7983 */ /* 0x000ee80000300a00 */
[----:B------:R-:W-:Y:S04]  /*d470*/  STL [R1+0xfa8], R4 ;  /* 0x000fa80401007387 */ /* 0x000fe80000100800 */
[----:B------:R0:W-:Y:S02]  /*d480*/  STL [R1+0xfa4], R0 ;  /* 0x000fa40001007387 */ /* 0x0001e40000100800 */
[----:B0-----:R-:W-:-:S02]  /*d490*/  IMAD.MOV.U32 R0, RZ, RZ, R5 ;  /* 0x000000ffff007224 */ /* 0x001fc400078e0005 */
[----:B------:R-:W3:Y:S04]  /*d4a0*/  LDL.LU.64 R4, [R1+0x68] ;  /* 0x0000680001047983 */ /* 0x000ee80000300a00 */
[----:B------:R0:W-:Y:S04]  /*d4b0*/  STL [R1+0xf9c], R0 ;  /* 0x000f9c0001007387 */ /* 0x0001e80000100800 */
[----:B------:R1:W-:Y:S01]  /*d4c0*/  STL [R1+0xfa0], R8 ;  /* 0x000fa00801007387 */ /* 0x0003e20000100800 */
[----:B0-----:R-:W-:-:S03]  /*d4d0*/  IMAD.MOV.U32 R0, RZ, RZ, R9 ;  /* 0x000000ffff007224 */ /* 0x001fc600078e0009 */
[----:B-1----:R-:W3:Y:S04]  /*d4e0*/  LDL.LU.64 R8, [R1+0x1290] ;  /* 0x0012900001087983 */ /* 0x002ee80000300a00 */
[----:B--2---:R-:W-:Y:S04]  /*d4f0*/  STL [R1+0xf98], R2 ;  /* 0x000f980201007387 */ /* 0x004fe80000100800 */
[----:B------:R0:W-:Y:S04]  /*d500*/  STL [R1+0xf94], R0 ;  /* 0x000f940001007387 */ /* 0x0001e80000100800 */
[----:B------:R-:W-:Y:S01]  /*d510*/  STL [R1+0xf90], R6 ;  /* 0x000f900601007387 */ /* 0x000fe20000100800 */
[----:B0-----:R-:W-:-:S05]  /*d520*/  IMAD.MOV.U32 R0, RZ, RZ, R3 ;  /* 0x000000ffff007224 */ /* 0x001fca00078e0003 */
[----:B------:R0:W-:Y:S04]  /*d530*/  STL [R1+0xf8c], R0 ;  /* 0x000f8c0001007387 */ /* 0x0001e80000100800 */
[----:B------:R-:W2:Y:S01]  /*d540*/  LDL.LU.64 R2, [R1+0x60] ;  /* 0x0000600001027983 */ /* 0x000ea20000300a00 */
[----:B0-----:R-:W-:-:S03]  /*d550*/  IMAD.MOV.U32 R0, RZ, RZ, R7 ;  /* 0x000000ffff007224 */ /* 0x001fc600078e0007 */
[----:B------:R-:W2:Y:S04]  /*d560*/  LDL.LU.64 R6, [R1+0x1288] ;  /* 0x0012880001067983 */ /* 0x000ea80000300a00 */
[----:B------:R-:W-:Y:S04]  /*d570*/  STL [R1+0xf88], R22 ;  /* 0x000f881601007387 */ /* 0x000fe80000100800 */
[----:B------:R0:W-:Y:S02]  /*d580*/  STL [R1+0xf84], R0 ;  /* 0x000f840001007387 */ /* 0x0001e40000100800 */
[----:B0-----:R-:W-:-:S02]  /*d590*/  IMAD.MOV.U32 R0, RZ, RZ, R23 ;  /* 0x000000ffff007224 */ /* 0x001fc400078e0017 */
[----:B------:R-:W2:Y:S04]  /*d5a0*/  LDL.LU.64 R22, [R1+0x1280] ;  /* 0x0012800001167983 */ /* 0x000ea80000300a00 */
[----:B----4-:R-:W-:Y:S04]  /*d5b0*/  STL [R1+0xf80], R24 ;  /* 0x000f801801007387 */ /* 0x010fe80000100800 */
[----:B------:R0:W-:Y:S02]  /*d5c0*/  STL [R1+0xf7c], R0 ;  /* 0x000f7c0001007387 */ /* 0x0001e40000100800 */
[----:B0-----:R-:W-:-:S02]  /*d5d0*/  IMAD.MOV.U32 R0, RZ, RZ, R25 ;  /* 0x000000ffff007224 */ /* 0x001fc400078e0019 */
[----:B------:R-:W4:Y:S04]  /*d5e0*/  LDL.LU.64 R24, [R1+0x1278] ;  /* 0x0012780001187983 */ /* 0x000f280000300a00 */
[----:B------:R-:W-:Y:S04]  /*d5f0*/  STL [R1+0xf78], R28 ;  /* 0x000f781c01007387 */ /* 0x000fe80000100800 */
[----:B------:R0:W-:Y:S02]  /*d600*/  STL [R1+0xf74], R0 ;  /* 0x000f740001007387 */ /* 0x0001e40000100800 */
[----:B0-----:R-:W-:-:S02]  /*d610*/  IMAD.MOV.U32 R0, RZ, RZ, R29 ;  /* 0x000000ffff007224 */ /* 0x001fc400078e001d */
[----:B------:R-:W2:Y:S04]  /*d620*/  LDL.LU.64 R28, [R1+0x1270] ;  /* 0x00127000011c7983 */ /* 0x000ea80000300a00 */
[----:B--2---:R-:W-:Y:S04]  /*d630*/  STL [R1+0xf70], R28 ;  /* 0x000f701c01007387 */ /* 0x004fe80000100800 */
[----:B------:R0:W-:Y:S04]  /*d640*/  STL [R1+0xf6c], R0 ;  /* 0x000f6c0001007387 */ /* 0x0001e80000100800 */
[----:B------:R1:W-:Y:S01]  /*d650*/  STL [R1+0xf64], R29 ;  /* 0x000f641d01007387 */ /* 0x0003e20000100800 */
[----:B0-----:R-:W-:-:S03]  /*d660*/  IMAD.MOV.U32 R0, RZ, RZ, R27 ;  /* 0x000000ffff007224 */ /* 0x001fc600078e001b */
[----:B-1----:R-:W2:Y:S04]  /*d670*/  LDL.LU.64 R28, [R1+0x78] ;  /* 0x00007800011c7983 */ /* 0x002ea80000300a00 */
[----:B------:R0:W-:Y:S04]  /*d680*/  STL [R1+0xf68], R26 ;  /* 0x000f681a01007387 */ /* 0x0001e80000100800 */
[----:B0-----:R-:W2:Y:S04]  /*d690*/  LDL.LU.64 R26, [R1+0x1268] ;  /* 0x00126800011a7983 */ /* 0x001ea80000300a00 */
[----:B--2---:R-:W-:Y:S04]  /*d6a0*/  STL [R1+0xf60], R26 ;  /* 0x000f601a01007387 */ /* 0x004fe80000100800 */
[----:B------:R0:W-:Y:S04]  /*d6b0*/  STL [R1+0xf5c], R0 ;  /* 0x000f5c0001007387 */ /* 0x0001e80000100800 */
[----:B------:R1:W-:Y:S01]  /*d6c0*/  STL [R1+0xf54], R27 ;  /* 0x000f541b01007387 */ /* 0x0003e20000100800 */
[----:B0-----:R-:W-:-:S03]  /*d6d0*/  IMAD.MOV.U32 R0, RZ, RZ, R29 ;  /* 0x000000ffff007224 */ /* 0x001fc600078e001d */
[----:B-1----:R-:W2:Y:S04]  /*d6e0*/  LDL.LU.64 R26, [R1+0x58] ;  /* 0x00005800011a7983 */ /* 0x002ea80000300a00 */
[----:B------:R0:W-:Y:S04]  /*d6f0*/  STL [R1+0xf58], R28 ;  /* 0x000f581c01007387 */ /* 0x0001e80000100800 */
[----:B----4-:R-:W-:Y:S04]  /*d700*/  STL [R1+0xf50], R24 ;  /* 0x000f501801007387 */ /* 0x010fe80000100800 */
[----:B------:R-:W-:Y:S04]  /*d710*/  STL [R1+0xf4c], R0 ;  /* 0x000f4c0001007387 */ /* 0x000fe80000100800 */
[----:B0-----:R-:W4:Y:S04]  /*d720*/  LDL.LU.64 R28, [R1+0x40] ;  /* 0x00004000011c7983 */ /* 0x001f280000300a00 */
[----:B------:R0:W-:Y:S04]  /*d730*/  STL [R1+0xf44], R25 ;  /* 0x000f441901007387 */ /* 0x0001e80000100800 */
[----:B0-----:R-:W2:Y:S02]  /*d740*/  LDL.LU.64 R24, [R1+0x70] ;  /* 0x0000700001187983 */ /* 0x001ea40000300a00 */
[----:B--2---:R-:W-:-:S02]  /*d750*/  IMAD.MOV.U32 R0, RZ, RZ, R25 ;  /* 0x000000ffff007224 */ /* 0x004fc400078e0019 */
[----:B------:R-:W-:Y:S04]  /*d760*/  STL [R1+0xf48], R24 ;  /* 0x000f481801007387 */ /* 0x000fe80000100800 */
[----:B------:R-:W-:Y:S04]  /*d770*/  STL [R1+0xf40], R22 ;  /* 0x000f401601007387 */ /* 0x000fe80000100800 */
[----:B------:R3:W-:Y:S04]  /*d780*/  STL [R1+0xf3c], R0 ;  /* 0x000f3c0001007387 */ /* 0x0007e80000100800 */
[----:B------:R0:W-:Y:S01]  /*d790*/  STL [R1+0xf34], R23 ;  /* 0x000f341701007387 */ /* 0x0001e20000100800 */
[----:B---3--:R-:W-:-:S03]  /*d7a0*/  IMAD.MOV.U32 R0, RZ, RZ, R5 ;  /* 0x000000ffff007224 */ /* 0x008fc600078e0005 */
[----:B0-----:R-:W2:Y:S04]  /*d7b0*/  LDL.LU.64 R22, [R1+0x48] ;  /* 0x0000480001167983 */ /* 0x001ea80000300a00 */
[----:B------:R0:W-:Y:S04]  /*d7c0*/  STL [R1+0xf38], R4 ;  /* 0x000f380401007387 */ /* 0x0001e80000100800 */
[----:B------:R-:W3:Y:S04]  /*d7d0*/  LDL.LU.64 R24, [R1+0x38] ;  /* 0x0000380001187983 */ /* 0x000ee80000300a00 */
[----:B0-----:R-:W2:Y:S04]  /*d7e0*/  LDL.LU.64 R4, [R1+0x1260] ;  /* 0x0012600001047983 */ /* 0x001ea80000300a00 */
[----:B--2---:R-:W-:Y:S04]  /*d7f0*/  STL [R1+0xf30], R4 ;  /* 0x000f300401007387 */ /* 0x004fe80000100800 */
[----:B------:R-:W-:Y:S04]  /*d800*/  STL [R1+0xf2c], R0 ;  /* 0x000f2c0001007387 */ /* 0x000fe80000100800 */
[----:B------:R0:W-:Y:S04]  /*d810*/  STL [R1+0xf24], R5 ;  /* 0x000f240501007387 */ /* 0x0001e80000100800 */
[----:B0-----:R-:W2:Y:S01]  /*d820*/  LDL.LU.64 R4, [R1+0x50] ;  /* 0x0000500001047983 */ /* 0x001ea20000300a00 */
[----:B------:R-:W-:-:S03]  /*d830*/  IMAD.MOV.U32 R0, RZ, RZ, R3 ;  /* 0x000000ffff007224 */ /* 0x000fc600078e0003 */
[----:B------:R0:W-:Y:S04]  /*d840*/  STL [R1+0xf28], R2 ;  /* 0x000f280201007387 */ /* 0x0001e80000100800 */
[----:B0-----:R-:W3:Y:S04]  /*d850*/  LDL.LU.64 R2, [R1+0x30] ;  /* 0x0000300001027983 */ /* 0x001ee80000300a00 */
[----:B------:R0:W-:Y:S04]  /*d860*/  STL [R1+0xf1c], R0 ;  /* 0x000f1c0001007387 */ /* 0x0001e80000100800 */
[----:B------:R-:W-:Y:S04]  /*d870*/  STL [R1+0xf20], R6 ;  /* 0x000f200601007387 */ /* 0x000fe80000100800 */
[----:B------:R-:W-:Y:S01]  /*d880*/  STL [R1+0xf14], R7 ;  /* 0x000f140701007387 */ /* 0x000fe20000100800 */
[----:B0-----:R-:W-:-:S03]  /*d890*/  IMAD.MOV.U32 R0, RZ, RZ, R27 ;  /* 0x000000ffff007224 */ /* 0x001fc600078e001b */
[----:B------:R0:W-:Y:S04]  /*d8a0*/  STL [R1+0xf18], R26 ;  /* 0x000f181a01007387 */ /* 0x0001e80000100800 */
[----:B------:R-:W-:Y:S04]  /*d8b0*/  STL [R1+0xf10], R8 ;  /* 0x000f100801007387 */ /* 0x000fe80000100800 */
[----:B------:R2:W-:Y:S04]  /*d8c0*/  STL [R1+0xf0c], R0 ;  /* 0x000f0c0001007387 */ /* 0x0005e80000100800 */
[----:B0-----:R-:W3:Y:S04]  /*d8d0*/  LDL.LU.64 R26, [R1+0x28] ;  /* 0x00002800011a7983 */ /* 0x001ee80000300a00 */
[----:B------:R-:W-:Y:S01]  /*d8e0*/  STL [R1+0xf04], R9 ;  /* 0x000f040901007387 */ /* 0x000fe20000100800 */
[----:B--2---:R-:W-:-:S03]  /*d8f0*/  IMAD.MOV.U32 R0, RZ, RZ, R5 ;  /* 0x000000ffff007224 */ /* 0x004fc600078e0005 */
[----:B------:R-:W-:Y:S04]  /*d900*/  STL [R1+0xf08], R4 ;  /* 0x000f080401007387 */ /* 0x000fe80000100800 */
[----:B------:R-:W-:Y:S04]  /*d910*/  STL [R1+0xf00], R10 ;  /* 0x000f000a01007387 */ /* 0x000fe80000100800 */
[----:B------:R0:W-:Y:S04]  /*d920*/  STL [R1+0xefc], R0 ;  /* 0x000efc0001007387 */ /* 0x0001e80000100800 */
[----:B------:R1:W-:Y:S01]  /*d930*/  STL [R1+0xef4], R11 ;  /* 0x000ef40b01007387 */ /* 0x0003e20000100800 */
[----:B0-----:R-:W-:-:S03]  /*d940*/  IMAD.MOV.U32 R0, RZ, RZ, R23 ;  /* 0x000000ffff007224 */ /* 0x001fc600078e0017 */
[----:B-1----:R-:W2:Y:S04]  /*d950*/  LDL.LU.64 R10, [R1+0x20] ;  /* 0x00002000010a7983 */ /* 0x002ea80000300a00 */
[----:B------:R-:W-:Y:S04]  /*d960*/  STL [R1+0xef8], R22 ;  /* 0x000ef81601007387 */ /* 0x000fe80000100800 */
[----:B------:R-:W2:Y:S04]  /*d970*/  LDL.LU.64 R8, [R1+0xe0] ;  /* 0x0000e00001087983 */ /* 0x000ea80000300a00 */
[----:B------:R4:W-:Y:S04]  /*d980*/  STL [R1+0xeec], R0 ;  /* 0x000eec0001007387 */ /* 0x0009e80000100800 */
[----:B------:R-:W-:Y:S04]  /*d990*/  STL [R1+0xef0], R12 ;  /* 0x000ef00c01007387 */ /* 0x000fe80000100800 */
[----:B------:R-:W-:Y:S01]  /*d9a0*/  STL [R1+0xee4], R13 ;  /* 0x000ee40d01007387 */ /* 0x000fe20000100800 */
[----:B----4-:R-:W-:-:S03]  /*d9b0*/  IMAD.MOV.U32 R0, RZ, RZ, R29 ;  /* 0x000000ffff007224 */ /* 0x010fc600078e001d */
[----:B------:R-:W-:Y:S04]  /*d9c0*/  STL [R1+0xee8], R28 ;  /* 0x000ee81c01007387 */ /* 0x000fe80000100800 */
[----:B------:R-:W4:Y:S04]  /*d9d0*/  LDL.LU.64 R22, [R1+0xf8] ;  /* 0x0000f80001167983 */ /* 0x000f280000300a00 */
[----:B------:R-:W-:Y:S04]  /*d9e0*/  STL [R1+0xedc], R0 ;  /* 0x000edc0001007387 */ /* 0x000fe80000100800 */
[----:B------:R-:W-:Y:S04]  /*d9f0*/  STL [R1+0xee0], R14 ;  /* 0x000ee00e01007387 */ /* 0x000fe80000100800 */
[----:B------:R0:W-:Y:S04]  /*da00*/  STL [R1+0xed4], R15 ;  /* 0x000ed40f01007387 */ /* 0x0001e80000100800 */
[----:B0-----:R-:W4:Y:S04]  /*da10*/  LDL.LU.64 R14, [R1+0xf0] ;  /* 0x0000f000010e7983 */ /* 0x001f280000300a00 */
[----:B------:R-:W4:Y:S01]  /*da20*/  LDL.LU.64 R28, [R1+0x100] ;  /* 0x00010000011c7983 */ /* 0x000f220000300a00 */
[----:B---3--:R-:W-:-:S03]  /*da30*/  IMAD.MOV.U32 R0, RZ, RZ, R25 ;  /* 0x000000ffff007224 */ /* 0x008fc600078e0019 */
[----:B------:R-:W-:Y:S04]  /*da40*/  STL [R1+0xed8], R24 ;  /* 0x000ed81801007387 */ /* 0x000fe80000100800 */
[----:B------:R-:W3:Y:S04]  /*da50*/  LDL.LU.64 R4, [R1+0x108] ;  /* 0x0001080001047983 */ /* 0x000ee80000300a00 */
[----:B------:R0:W-:Y:S04]  /*da60*/  STL [R1+0xecc], R0 ;  /* 0x000ecc0001007387 */ /* 0x0001e80000100800 */
[----:B------:R-:W-:Y:S04]  /*da70*/  STL [R1+0xed0], R16 ;  /* 0x000ed01001007387 */ /* 0x000fe80000100800 */
[----:B------:R-:W-:Y:S04]  /*da80*/  STL [R1+0xec4], R17 ;  /* 0x000ec41101007387 */ /* 0x000fe80000100800 */
[----:B------:R-:W3:Y:S01]  /*da90*/  LDL.LU.64 R6, [R1+0x118] ;  /* 0x0001180001067983 */ /* 0x000ee20000300a00 */
[----:B0-----:R-:W-:-:S03]  /*daa0*/  IMAD.MOV.U32 R0, RZ, RZ, R3 ;  /* 0x000000ffff007224 */ /* 0x001fc600078e0003 */
[----:B------:R0:W-:Y:S04]  /*dab0*/  STL [R1+0xec8], R2 ;  /* 0x000ec80201007387 */ /* 0x0001e80000100800 */
[----:B0-----:R-:W3:Y:S04]  /*dac0*/  LDL.LU.64 R2, [R1+0x120] ;  /* 0x0001200001027983 */ /* 0x001ee80000300a00 */
[----:B------:R0:W-:Y:S04]  /*dad0*/  STL [R1+0xebc], R0 ;  /* 0x000ebc0001007387 */ /* 0x0001e80000100800 */
[----:B------:R-:W-:Y:S04]  /*dae0*/  STL [R1+0xec0], R18 ;  /* 0x000ec01201007387 */ /* 0x000fe80000100800 */
[----:B------:R-:W-:Y:S04]  /*daf0*/  STL [R1+0xeb4], R19 ;  /* 0x000eb41301007387 */ /* 0x000fe80000100800 */
[----:B------:R-:W3:Y:S01]  /*db00*/  LDL.LU.64 R24, [R1+0x128] ;  /* 0x0001280001187983 */ /* 0x000ee20000300a00 */
[----:B0-----:R-:W-:-:S03]  /*db10*/  IMAD.MOV.U32 R0, RZ, RZ, R27 ;  /* 0x000000ffff007224 */ /* 0x001fc600078e001b */
[----:B------:R0:W-:Y:S04]  /*db20*/  STL [R1+0xeb8], R26 ;  /* 0x000eb81a01007387 */ /* 0x0001e80000100800 */
[----:B------:R-:W3:Y:S04]  /*db30*/  LDL.LU.64 R12, [R1+0x130] ;  /* 0x00013000010c7983 */ /* 0x000ee80000300a00 */
[----:B------:R1:W-:Y:S04]  /*db40*/  STL [R1+0xeac], R0 ;  /* 0x000eac0001007387 */ /* 0x0003e80000100800 */
[----:B------:R-:W-:Y:S04]  /*db50*/  STL [R1+0xeb0], R20 ;  /* 0x000eb01401007387 */ /* 0x000fe80000100800 */
[----:B------:R-:W-:Y:S04]  /*db60*/  STL [R1+0xea4], R21 ;  /* 0x000ea41501007387 */ /* 0x000fe80000100800 */
[----:B0-----:R-:W3:Y:S04]  /*db70*/  LDL.LU.64 R26, [R1+0x140] ;  /* 0x00014000011a7983 */ /* 0x001ee80000300a00 */
[----:B--2---:R0:W-:Y:S01]  /*db80*/  STL [R1+0xea8], R10 ;  /* 0x000ea80a01007387 */ /* 0x0041e20000100800 */
[----:B-1----:R-:W-:-:S03]  /*db90*/  IMAD.MOV.U32 R0, RZ, RZ, R11 ;  /* 0x000000ffff007224 */ /* 0x002fc600078e000b */
[----:B0-----:R-:W2:Y:S04]  /*dba0*/  LDL.LU.64 R10, [R1+0x148] ;  /* 0x00014800010a7983 */ /* 0x001ea80000300a00 */
[----:B------:R0:W-:Y:S04]  /*dbb0*/  STL [R1+0x3b8], R0 ;  /* 0x0003b80001007387 */ /* 0x0001e80000100800 */
[----:B------:R1:W-:Y:S01]  /*dbc0*/  STL [R1+0x3c0], R8 ;  /* 0x0003c00801007387 */ /* 0x0003e20000100800 */
[----:B0-----:R-:W-:-:S03]  /*dbd0*/  IMAD.MOV.U32 R0, RZ, RZ, R9 ;  /* 0x000000ffff007224 */ /* 0x001fc600078e0009 */
[----:B-1----:R-:W2:Y:S04]  /*dbe0*/  LDL.LU.64 R8, [R1+0x150] ;  /* 0x0001500001087983 */ /* 0x002ea80000300a00 */
[----:B------:R0:W-:Y:S04]  /*dbf0*/  STL [R1+0x3bc], R0 ;  /* 0x0003bc0001007387 */ /* 0x0001e80000100800 */
[----:B----4-:R1:W-:Y:S01]  /*dc00*/  STL [R1+0x3c8], R14 ;  /* 0x0003c80e01007387 */ /* 0x0103e20000100800 */
[----:B0-----:R-:W-:-:S03]  /*dc10*/  IMAD.MOV.U32 R0, RZ, RZ, R15 ;  /* 0x000000ffff007224 */ /* 0x001fc600078e000f */
[----:B-1----:R-:W4:Y:S04]  /*dc20*/  LDL.LU.64 R14, [R1+0x158] ;  /* 0x00015800010e7983 */ /* 0x002f280000300a00 */
[----:B------:R0:W-:Y:S04]  /*dc30*/  STL [R1+0x3c4], R0 ;  /* 0x0003c40001007387 */ /* 0x0001e80000100800 */
[----:B------:R1:W-:Y:S01]  /*dc40*/  STL [R1+0x3d0], R22 ;  /* 0x0003d01601007387 */ /* 0x0003e20000100800 */
[----:B0-----:R-:W-:-:S03]  /*dc50*/  IMAD.MOV.U32 R0, RZ, RZ, R23 ;  /* 0x000000ffff007224 */ /* 0x001fc600078e0017 */
[----:B-1----:R-:W4:Y:S04]  /*dc60*/  LDL.LU.64 R22, [R1+0x168] ;  /* 0x0001680001167983 */ /* 0x002f280000300a00 */
[----:B------:R0:W-:Y:S04]  /*dc70*/  STL [R1+0x3cc], R0 ;  /* 0x0003cc0001007387 */ /* 0x0001e80000100800 */
[----:B------:R1:W-:Y:S01]  /*dc80*/  STL [R1+0x3d8], R28 ;  /* 0x0003d81c01007387 */ /* 0x0003e20000100800 */
[----:B0-----:R-:W-:-:S03]  /*dc90*/  IMAD.MOV.U32 R0, RZ, RZ, R29 ;  /* 0x000000ffff007224 */ /* 0x001fc600078e001d */
[----:B-1----:R-:W4:Y:S04]  /*dca0*/  LDL.LU.64 R28, [R1+0x170] ;  /* 0x00017000011c7983 */ /* 0x002f280000300a00 */
[----:B------:R0:W-:Y:S04]  /*dcb0*/  STL [R1+0x3d4], R0 ;  /* 0x0003d40001007387 */ /* 0x0001e80000100800 */
[----:B---3--:R1:W-:Y:S01]  /*dcc0*/  STL [R1+0x3e0], R4 ;  /* 0x0003e00401007387 */ /* 0x0083e20000100800 */
[----:B0-----:R-:W-:-:S03]  /*dcd0*/  IMAD.MOV.U32 R0, RZ, RZ, R5 ;  /* 0x000000ffff007224 */ /* 0x001fc600078e0005 */
[----:B-1----:R-:W3:Y:S04]  /*dce0*/  LDL.LU.64 R4, [R1+0x178] ;  /* 0x0001780001047983 */ /* 0x002ee80000300a00 */
[----:B------:R0:W-:Y:S04]  /*dcf0*/  STL [R1+0x3dc], R0 ;  /* 0x0003dc0001007387 */ /* 0x0001e80000100800 */
[----:B------:R1:W-:Y:S01]  /*dd00*/  STL [R1+0x3e8], R6 ;  /* 0x0003e80601007387 */ /* 0x0003e20000100800 */
        /* <DEDUP_REMOVED lines=19> */
[----:B--2---:R1:W-:Y:S01]  /*de40*/  STL [R1+0x424], R10 ;  /* 0x0004240a01007387 */ /* 0x0043e20000100800 */
[----:B0-----:R-:W-:-:S03]  /*de50*/  IMAD.MOV.U32 R0, RZ, RZ, R11 ;  /* 0x000000ffff007224 */ /* 0x001fc600078e000b */
[----:B-1----:R-:W2:Y:S04]  /*de60*/  LDL.LU.64 R10, [R1+0x1b8] ;  /* 0x0001b800010a7983 */ /* 0x002ea80000300a00 */
        /* <DEDUP_REMOVED lines=357> */
[----:B----4-:R-:W-:Y:S01]  /*f4c0*/  STL [R1+0x6f4], R14 ;  /* 0x0006f40e01007387 */ /* 0x010fe20000100800 */
[----:B0-----:R-:W-:-:S03]  /*f4d0*/  IMAD.MOV.U32 R0, RZ, RZ, R15 ;  /* 0x000000ffff007224 */ /* 0x001fc600078e000f */
[----:B------:R-:W4:Y:S04]  /*f4e0*/  LDL.LU.64 R16, [R1+0x750] ;  /* 0x0007500001107983 */ /* 0x000f280000300a00 */
        /* <DEDUP_REMOVED lines=25> */
[----:B------:R-:W-:Y:S04]  /*f680*/  STL [R1+0x72c], R12 ;  /* 0x00072c0c01007387 */ /* 0x000fe80000100800 */
[----:B------:R-:W3:Y:S01]  /*f690*/  LDL.LU.64 R14, [R1+0x788] ;  /* 0x00078800010e7983 */ /* 0x000ee20000300a00 */
[----:B0-----:R-:W-:-:S05]  /*f6a0*/  IMAD.MOV.U32 R0, RZ, RZ, R13 ;  /* 0x000000ffff007224 */ /* 0x001fca00078e000d */
[----:B------:R0:W-:Y:S04]  /*f6b0*/  STL [R1+0x728], R0 ;  /* 0x0007280001007387 */ /* 0x0001e80000100800 */
[----:B------:R1:W-:Y:S01]  /*f6c0*/  STL [R1+0x734], R26 ;  /* 0x0007341a01007387 */ /* 0x0003e20000100800 */
[----:B0-----:R-:W-:-:S03]  /*f6d0*/  IMAD.MOV.U32 R0, RZ, RZ, R27 ;  /* 0x000000ffff007224 */ /* 0x001fc600078e001b */
[----:B-1----:R-:W3:Y:S04]  /*f6e0*/  LDL.LU.64 R26, [R1+0x790] ;  /* 0x00079000011a7983 */ /* 0x002ee80000300a00 */
[----:B------:R2:W-:Y:S02]  /*f6f0*/  STL [R1+0x730], R0 ;  /* 0x0007300001007387 */ /* 0x0005e40000100800 */
[----:B--2---:R-:W-:Y:S02]  /*f700*/  IMAD.MOV.U32 R0, RZ, RZ, R11 ;  /* 0x000000ffff007224 */ /* 0x004fe400078e000b */
[----:B------:R-:W-:Y:S04]  /*f710*/  STL [R1+0x73c], R10 ;  /* 0x00073c0a01007387 */ /* 0x000fe80000100800 */
[----:B------:R-:W2:Y:S04]  /*f720*/  LDL.LU.64 R12, [R1+0x798] ;  /* 0x00079800010c7983 */ /* 0x000ea80000300a00 */
[----:B------:R0:W-:Y:S02]  /*f730*/  STL [R1+0x738], R0 ;  /* 0x0007380001007387 */ /* 0x0001e40000100800 */
[----:B0-----:R-:W-:-:S02]  /*f740*/  IMAD.MOV.U32 R0, RZ, RZ, R9 ;  /* 0x000000ffff007224 */ /* 0x001fc400078e0009 */
[----:B------:R0:W-:Y:S04]  /*f750*/  STL [R1+0x744], R8 ;  /* 0x0007440801007387 */ /* 0x0001e80000100800 */
[----:B------:R-:W2:Y:S04]  /*f760*/  LDL.LU.64 R10, [R1+0x7a0] ;  /* 0x0007a000010a7983 */ /* 0x000ea80000300a00 */
[----:B------:R1:W-:Y:S04]  /*f770*/  STL [R1+0x740], R0 ;  /* 0x0007400001007387 */ /* 0x0003e80000100800 */
[----:B----4-:R-:W-:Y:S04]  /*f780*/  STL [R1+0x74c], R16 ;  /* 0x00074c1001007387 */ /* 0x010fe80000100800 */
[----:B0-----:R-:W4:Y:S01]  /*f790*/  LDL.LU.64 R8, [R1+0x7a8] ;  /* 0x0007a80001087983 */ /* 0x001f220000300a00 */
[----:B-1----:R-:W-:-:S03]  /*f7a0*/  IMAD.MOV.U32 R0, RZ, RZ, R17 ;  /* 0x000000ffff007224 */ /* 0x002fc600078e0011 */
[----:B------:R-:W-:Y:S04]  /*f7b0*/  STL [R1+0x754], R22 ;  /* 0x0007541601007387 */ /* 0x000fe80000100800 */
[----:B------:R0:W-:Y:S02]  /*f7c0*/  STL [R1+0x748], R0 ;  /* 0x0007480001007387 */ /* 0x0001e40000100800 */
[----:B0-----:R-:W-:Y:S02]  /*f7d0*/  IMAD.MOV.U32 R0, RZ, RZ, R23 ;  /* 0x000000ffff007224 */ /* 0x001fe400078e0017 */
[----:B------:R-:W4:Y:S04]  /*f7e0*/  LDL.LU.64 R22, [R1+0x7b0] ;  /* 0x0007b00001167983 */ /* 0x000f280000300a00 */
        /* <DEDUP_REMOVED lines=28> */
[----:B------:R2:W-:Y:S02]  /*f9b0*/  STL [R1+0x788], R0 ;  /* 0x0007880001007387 */ /* 0x0005e40000100800 */
[----:B--2---:R-:W-:Y:S02]  /*f9c0*/  IMAD.MOV.U32 R0, RZ, RZ, R13 ;  /* 0x000000ffff007224 */ /* 0x004fe400078e000d */
[----:B------:R0:W-:Y:S04]  /*f9d0*/  STL [R1+0x794], R12 ;  /* 0x0007940c01007387 */ /* 0x0001e80000100800 */
[----:B0-----:R-:W2:Y:S04]  /*f9e0*/  LDL.LU.64 R12, [R1+0x7f0] ;  /* 0x0007f000010c7983 */ /* 0x001ea80000300a00 */
[----:B------:R0:W-:Y:S04]  /*f9f0*/  STL [R1+0x790], R0 ;  /* 0x0007900001007387 */ /* 0x0001e80000100800 */
[----:B------:R1:W-:Y:S01]  /*fa00*/  STL [R1+0x79c], R10 ;  /* 0x00079c0a01007387 */ /* 0x0003e20000100800 */
[----:B0-----:R-:W-:-:S03]  /*fa10*/  IMAD.MOV.U32 R0, RZ, RZ, R11 ;  /* 0x000000ffff007224 */ /* 0x001fc600078e000b */
[----:B----4-:R-:W-:Y:S04]  /*fa20*/  STL [R1+0x7a4], R8 ;  /* 0x0007a40801007387 */ /* 0x010fe80000100800 */
[----:B------:R0:W-:Y:S04]  /*fa30*/  STL [R1+0x798], R0 ;  /* 0x0007980001007387 */ /* 0x0001e80000100800 */
[----:B-1----:R-:W4:Y:S01]  /*fa40*/  LDL.LU.64 R10, [R1+0x7f8] ;  /* 0x0007f800010a7983 */ /* 0x002f220000300a00 */
        /* <DEDUP_REMOVED lines=29> */
[----:B------:R-:W3:Y:S04]  /*fc20*/  LDL.LU.64 R24, [R1+0x838] ;  /* 0x0008380001187983 */ /* 0x000ee80000300a00 */
[----:B------:R-:W-:Y:S04]  /*fc30*/  STL [R1+0x7e4], R26 ;  /* 0x0007e41a01007387 */ /* 0x000fe80000100800 */
[----:B------:R0:W-:Y:S04]  /*fc40*/  STL [R1+0x7d8], R0 ;  /* 0x0007d80001007387 */ /* 0x0001e80000100800 */
[----:B-1----:R-:W3:Y:S01]  /*fc50*/  LDL.LU.64 R14, [R1+0x840] ;  /* 0x00084000010e7983 */ /* 0x002ee20000300a00 */
[----:B0-----:R-:W-:-:S03]  /*fc60*/  IMAD.MOV.U32 R0, RZ, RZ, R27 ;  /* 0x000000ffff007224 */ /* 0x001fc600078e001b */
[----:B--2---:R-:W-:Y:S04]  /*fc70*/  STL [R1+0x7ec], R12 ;  /* 0x0007ec0c01007387 */ /* 0x004fe80000100800 */
[----:B------:R0:W-:Y:S04]  /*fc80*/  STL [R1+0x7e0], R0 ;  /* 0x0007e00001007387 */ /* 0x0001e80000100800 */
[----:B------:R-:W2:Y:S01]  /*fc90*/  LDL.LU.64 R26, [R1+0x848] ;  /* 0x00084800011a7983 */ /* 0x000ea20000300a00 */
[----:B0-----:R-:W-:-:S03]  /*fca0*/  IMAD.MOV.U32 R0, RZ, RZ, R13 ;  /* 0x000000ffff007224 */ /* 0x001fc600078e000d */
[----:B------:R-:W2:Y:S04]  /*fcb0*/  LDL.LU.64 R12, [R1+0x850] ;  /* 0x00085000010c7983 */ /* 0x000ea80000300a00 */
[----:B------:R4:W-:Y:S02]  /*fcc0*/  STL [R1+0x7e8], R0 ;  /* 0x0007e80001007387 */ /* 0x0009e40000100800 */
[----:B----4-:R-:W-:Y:S02]  /*fcd0*/  IMAD.MOV.U32 R0, RZ, RZ, R11 ;  /* 0x000000ffff007224 */ /* 0x010fe400078e000b */
[----:B------:R0:W-:Y:S04]  /*fce0*/  STL [R1+0x7f4], R10 ;  /* 0x0007f40a01007387 */ /* 0x0001e80000100800 */
[----:B------:R-:W-:Y:S04]  /*fcf0*/  STL [R1+0x7fc], R8 ;  /* 0x0007fc0801007387 */ /* 0x000fe80000100800 */
[----:B------:R1:W-:Y:S04]  /*fd00*/  STL [R1+0x7f0], R0 ;  /* 0x0007f00001007387 */ /* 0x0003e80000100800 */
[----:B0-----:R-:W4:Y:S01]  /*fd10*/  LDL.LU.64 R10, [R1+0x858] ;  /* 0x00085800010a7983 */ /* 0x001f220000300a00 */
[----:B-1----:R-:W-:-:S03]  /*fd20*/  IMAD.MOV.U32 R0, RZ, RZ, R9 ;  /* 0x000000ffff007224 */ /* 0x002fc600078e0009 */
[----:B------:R-:W-:Y:S04]  /*fd30*/  STL [R1+0x804], R22 ;  /* 0x0008041601007387 */ /* 0x000fe80000100800 */
[----:B------:R0:W-:Y:S04]  /*fd40*/  STL [R1+0x7f8], R0 ;  /* 0x0007f80001007387 */ /* 0x0001e80000100800 */
[----:B------:R-:W4:Y:S01]  /*fd50*/  LDL.LU.64 R8, [R1+0x860] ;  /* 0x0008600001087983 */ /* 0x000f220000300a00 */
[----:B0-----:R-:W-:-:S03]  /*fd60*/  IMAD.MOV.U32 R0, RZ, RZ, R23 ;  /* 0x000000ffff007224 */ /* 0x001fc600078e0017 */
[----:B------:R-:W-:Y:S04]  /*fd70*/  STL [R1+0x80c], R28 ;  /* 0x00080c1c01007387 */ /* 0x000fe80000100800 */
[----:B------:R0:W-:Y:S04]  /*fd80*/  STL [R1+0x800], R0 ;  /* 0x0008000001007387 */ /* 0x0001e80000100800 */
[----:B------:R-:W4:Y:S01]  /*fd90*/  LDL.LU.64 R22, [R1+0x868] ;  /* 0x0008680001167983 */ /* 0x000f220000300a00 */
[----:B0-----:R-:W-:-:S03]  /*fda0*/  IMAD.MOV.U32 R0, RZ, RZ, R29 ;  /* 0x000000ffff007224 */ /* 0x001fc600078e001d */
[----:B---3--:R-:W-:Y:S04]  /*fdb0*/  STL [R1+0x814], R4 ;  /* 0x0008140401007387 */ /* 0x008fe80000100800 */
[----:B------:R0:W-:Y:S04]  /*fdc0*/  STL [R1+0x808], R0 ;  /* 0x0008080001007387 */ /* 0x0001e80000100800 */
[----:B------:R-:W3:Y:S01]  /*fdd0*/  LDL.LU.64 R28, [R1+0x870] ;  /* 0x00087000011c7983 */ /* 0x000ee20000300a00 */
[----:B0-----:R-:W-:-:S03]  /*fde0*/  IMAD.MOV.U32 R0, RZ, RZ, R5 ;  /* 0x000000ffff007224 */ /* 0x001fc600078e0005 */
[----:B------:R-:W-:Y:S04]  /*fdf0*/  STL [R1+0x81c], R16 ;  /* 0x00081c1001007387 */ /* 0x000fe80000100800 */
[----:B------:R0:W-:Y:S04]  /*fe00*/  STL [R1+0x810], R0 ;  /* 0x0008100001007387 */ /* 0x0001e80000100800 */
[----:B------:R-:W3:Y:S01]  /*fe10*/  LDL.LU.64 R4, [R1+0x878] ;  /* 0x0008780001047983 */ /* 0x000ee20000300a00 */
[----:B0-----:R-:W-:-:S03]  /*fe20*/  IMAD.MOV.U32 R0, RZ, RZ, R17 ;  /* 0x000000ffff007224 */ /* 0x001fc600078e0011 */
[----:B------:R-:W-:Y:S04]  /*fe30*/  STL [R1+0x824], R2 ;  /* 0x0008240201007387 */ /* 0x000fe80000100800 */
[----:B------:R0:W-:Y:S02]  /*fe40*/  STL [R1+0x818], R0 ;  /* 0x0008180001007387 */ /* 0x0001e40000100800 */
[----:B0-----:R-:W-:Y:S02]  /*fe50*/  IMAD.MOV.U32 R0, RZ, RZ, R3 ;  /* 0x000000ffff007224 */ /* 0x001fe400078e0003 */
[----:B------:R-:W3:Y:S04]  /*fe60*/  LDL.LU.64 R2, [R1+0x880] ;  /* 0x0008800001027983 */ /* 0x000ee80000300a00 */
[----:B------:R0:W-:Y:S04]  /*fe70*/  STL [R1+0x820], R0 ;  /* 0x0008200001007387 */ /* 0x0001e80000100800 */
[----:B------:R-:W-:Y:S01]  /*fe80*/  STL [R1+0x82c], R6 ;  /* 0x00082c0601007387 */ /* 0x000fe20000100800 */
[----:B0-----:R-:W-:-:S03]  /*fe90*/  IMAD.MOV.U32 R0, RZ, RZ, R7 ;  /* 0x000000ffff007224 */ /* 0x001fc600078e0007 */
[----:B------:R-:W-:Y:S04]  /*fea0*/  STL [R1+0x834], R24 ;  /* 0x0008341801007387 */ /* 0x000fe80000100800 */
[----:B------:R0:W-:Y:S02]  /*feb0*/  STL [R1+0x828], R0 ;  /* 0x0008280001007387 */ /* 0x0001e40000100800 */
[----:B0-----:R-:W-:Y:S02]  /*fec0*/  IMAD.MOV.U32 R0, RZ, RZ, R25 ;  /* 0x000000ffff007224 */ /* 0x001fe400078e0019 */
[----:B------:R-:W3:Y:S04]  /*fed0*/  LDL.LU.64 R24, [R1+0x888] ;  /* 0x0008880001187983 */ /* 0x000ee80000300a00 */
[----:B------:R0:W-:Y:S04]  /*fee0*/  STL [R1+0x830], R0 ;  /* 0x0008300001007387 */ /* 0x0001e80000100800 */
[----:B------:R-:W-:Y:S04]  /*fef0*/  STL [R1+0x83c], R14 ;  /* 0x00083c0e01007387 */ /* 0x000fe80000100800 */
[----:B------:R-:W3:Y:S01]  /*ff00*/  LDL.LU.64 R6, [R1+0x890] ;  /* 0x0008900001067983 */ /* 0x000ee20000300a00 */
[----:B0-----:R-:W-:-:S03]  /*ff10*/  IMAD.MOV.U32 R0, RZ, RZ, R15 ;  /* 0x000000ffff007224 */ /* 0x001fc600078e000f */
        /* <DEDUP_REMOVED lines=8> */
[----:B------:R0:W-:Y:S04]  /*ffa0*/  STL [R1+0x848], R0 ;  /* 0x0008480001007387 */ /* 0x0001e80000100800 */
[----:B----4-:R1:W-:Y:S04]  /*ffb0*/  STL [R1+0x854], R10 ;  /* 0x0008540a01007387 */ /* 0x0103e80000100800 */
[----:B0-----:R-:W0:Y:S01]  /*ffc0*/  S2R R0, SR_TID.X ;  /* 0x0000000000007919 */ /* 0x001e220000002100 */
[----:B-1----:R-:W-:-:S05]  /*ffd0*/  IMAD.MOV.U32 R10, RZ, RZ, R11 ;  /* 0x000000ffff0a7224 */ /* 0x002fca00078e000b */
[----:B------:R-:W-:Y:S04]  /*ffe0*/  STL [R1+0x850], R10 ;  /* 0x0008500a01007387 */ /* 0x000fe80000100800 */
[----:B------:R1:W-:Y:S04]  /*fff0*/  STL [R1+0x85c], R8 ;  /* 0x00085c0801007387 */ /* 0x0003e80000100800 */
[----:B------:R-:W4:Y:S01]  /*10000*/  LDL.LU.64 R16, [R1+0x8a8] ;  /* 0x0008a80001107983 */ /* 0x000f220000300a00 */
[----:B-1----:R-:W-:-:S05]  /*10010*/  IMAD.MOV.U32 R8, RZ, RZ, R9 ;  /* 0x000000ffff087224 */ /* 0x002fca00078e0009 */
[----:B------:R1:W-:Y:S01]  /*10020*/  STL [R1+0x858], R8 ;  /* 0x0008580801007387 */ /* 0x0003e20000100800 */
[----:B------:R-:W-:-:S03]  /*10030*/  IMAD.MOV.U32 R10, RZ, RZ, R23 ;  /* 0x000000ffff0a7224 */ /* 0x000fc600078e0017 */
[----:B------:R-:W-:Y:S04]  /*10040*/  STL [R1+0x864], R22 ;  /* 0x0008641601007387 */ /* 0x000fe80000100800 */
[----:B-1----:R-:W4:Y:S04]  /*10050*/  LDL.LU.64 R8, [R1+0x8b0] ;  /* 0x0008b00001087983 */ /* 0x002f280000300a00 */
[----:B------:R1:W-:Y:S04]  /*10060*/  STL [R1+0x860], R10 ;  /* 0x0008600a01007387 */ /* 0x0003e80000100800 */
[----:B---3--:R3:W-:Y:S01]  /*10070*/  STL [R1+0x86c], R28 ;  /* 0x00086c1c01007387 */ /* 0x0087e20000100800 */
[----:B-1----:R-:W-:-:S03]  /*10080*/  IMAD.MOV.U32 R10, RZ, RZ, R29 ;  /* 0x000000ffff0a7224 */ /* 0x002fc600078e001d */
[----:B------:R-:W4:Y:S04]  /*10090*/  LDL.LU.64 R22, [R1+0x8b8] ;  /* 0x0008b80001167983 */ /* 0x000f280000300a00 */
[----:B------:R-:W-:Y:S01]  /*100a0*/  STL [R1+0x868], R10 ;  /* 0x0008680a01007387 */ /* 0x000fe20000100800 */
[----:B0-----:R-:W-:-:S03]  /*100b0*/  SHF.R.U32.HI R0, RZ, 0x6, R0 ;  /* 0x00000006ff007819 */ /* 0x001fc60000011600 */
[----:B------:R0:W-:Y:S04]  /*100c0*/  STL [R1+0x874], R4 ;  /* 0x0008740401007387 */ /* 0x0001e80000100800 */
[----:B---3--:R-:W4:Y:S01]  /*100d0*/  LDL.LU.64 R28, [R1+0x8c0] ;  /* 0x0008c000011c7983 */ /* 0x008f220000300a00 */
[----:B------:R-:W-:Y:S01]  /*100e0*/  SGXT.U32 R0, R0, 0x1 ;  /* 0x000000010000781a */ /* 0x000fe20000000000 */
[----:B0-----:R-:W-:-:S05]  /*100f0*/  IMAD.MOV.U32 R4, RZ, RZ, R5 ;  /* 0x000000ffff047224 */ /* 0x001fca00078e0005 */
[----:B------:R0:W-:Y:S01]  /*10100*/  STL [R1+0x870], R4 ;  /* 0x0008700401007387 */ /* 0x0001e20000100800 */
[----:B------:R-:W-:-:S03]  /*10110*/  LOP3.LUT R0, R0, 0xfe, RZ, 0xfc, !PT ;  /* 0x000000fe00007812 */ /* 0x000fc600078efcff */
[----:B------:R1:W-:Y:S04]  /*10120*/  STL [R1+0x87c], R2 ;  /* 0x00087c0201007387 */ /* 0x0003e80000100800 */
[----:B------:R-:W4:Y:S04]  /*10130*/  LDL.LU.64 R14, [R1+0x8c8] ;  /* 0x0008c800010e7983 */ /* 0x000f280000300a00 */
[----:B------:R-:W4:Y:S01]  /*10140*/  LDL.LU.64 R10, [R1+0x8d0] ;  /* 0x0008d000010a7983 */ /* 0x000f220000300a00 */
[----:B0-----:R-:W-:Y:S02]  /*10150*/  IMAD R4, R0, c[0x0][0x188], RZ ;  /* 0x0000620000047a24 */ /* 0x001fe400078e02ff */
[----:B-1----:R-:W-:-:S05]  /*10160*/  IMAD.MOV.U32 R2, RZ, RZ, R3 ;  /* 0x000000ffff027224 */ /* 0x002fca00078e0003 */
[----:B------:R-:W-:Y:S01]  /*10170*/  STL [R1+0x878], R2 ;  /* 0x0008780201007387 */ /* 0x000fe20000100800 */
[----:B------:R-:W-:-:S03]  /*10180*/  IMAD.MOV.U32 R0, RZ, RZ, R25 ;  /* 0x000000ffff007224 */ /* 0x000fc600078e0019 */
[----:B------:R0:W-:Y:S04]  /*10190*/  STL [R1+0x884], R24 ;  /* 0x0008841801007387 */ /* 0x0001e80000100800 */
[----:B------:R1:W-:Y:S04]  /*101a0*/  STL [R1+0x88c], R6 ;  /* 0x00088c0601007387 */ /* 0x0003e80000100800 */
[----:B------:R1:W-:Y:S04]  /*101b0*/  STL [R1+0x880], R0 ;  /* 0x0008800001007387 */ /* 0x0003e80000100800 */
[----:B0-----:R-:W4:Y:S01]  /*101c0*/  LDL.LU.64 R24, [R1+0x238] ;  /* 0x0002380001187983 */ /* 0x001f220000300a00 */
[----:B------:R-:W-:-:S02]  /*101d0*/  IMAD.MOV.U32 R2, RZ, RZ, R7 ;  /* 0x000000ffff027224 */ /* 0x000fc400078e0007 */
[----:B------:R-:W-:Y:S01]  /*101e0*/  IMAD.MOV R3, RZ, RZ, -c[0x0][0x188] ;  /* 0x80006200ff037624 */ /* 0x000fe200078e02ff */
[----:B-1----:R-:W4:Y:S04]  /*101f0*/  LDL.LU.64 R6, [R1+0x8e0] ;  /* 0x0008e00001067983 */ /* 0x002f280000300a00 */
[----:B------:R2:W-:Y:S01]  /*10200*/  STL [R1+0x888], R2 ;  /* 0x0008880201007387 */ /* 0x0005e20000100800 */
[----:B------:R-:W-:Y:S02]  /*10210*/  IMAD R0, R3, 0x2, R4 ;  /* 0x0000000203007824 */ /* 0x000fe400078e0204 */
[----:B--2---:R-:W-:Y:S01]  /*10220*/  IMAD.MOV.U32 R2, RZ, RZ, R27 ;  /* 0x000000ffff027224 */ /* 0x004fe200078e001b */
[----:B------:R0:W-:Y:S04]  /*10230*/  STL [R1+0x894], R26 ;  /* 0x0008941a01007387 */ /* 0x0001e80000100800 */
[----:B------:R-:W-:Y:S04]  /*10240*/  STL [R1+0x89c], R12 ;  /* 0x00089c0c01007387 */ /* 0x000fe80000100800 */
[----:B------:R1:W-:Y:S04]  /*10250*/  STL [R1+0x890], R2 ;  /* 0x0008900201007387 */ /* 0x0003e80000100800 */
[----:B------:R2:W-:Y:S04]  /*10260*/  STL [R1+0x4c], R0 ;  /* 0x00004c0001007387 */ /* 0x0005e80000100800 */
[----:B0-----:R-:W3:Y:S01]  /*10270*/  LDL.LU.64 R26, [R1+0x8e8] ;  /* 0x0008e800011a7983 */ /* 0x001ee20000300a00 */
[----:B-1----:R-:W-:-:S03]  /*10280*/  IMAD.MOV.U32 R2, RZ, RZ, R13 ;  /* 0x000000ffff027224 */ /* 0x002fc600078e000d */
[----:B------:R-:W3:Y:S04]  /*10290*/  LDL.LU.64 R12, [R1+0x8f0] ;  /* 0x0008f000010c7983 */ /* 0x000ee80000300a00 */
[----:B------:R4:W-:Y:S01]  /*102a0*/  STL [R1+0x898], R2 ;  /* 0x0008980201007387 */ /* 0x0009e20000100800 */
[----:B--2---:R-:W-:Y:S02]  /*102b0*/  IMAD R0, R3, 0x2, R0 ;  /* 0x0000000203007824 */ /* 0x004fe400078e0200 */
[----:B----4-:R-:W-:Y:S01]  /*102c0*/  IMAD.MOV.U32 R2, RZ, RZ, R17 ;  /* 0x000000ffff027224 */ /* 0x010fe200078e0011 */
[----:B------:R-:W-:Y:S04]  /*102d0*/  STL [R1+0x8a4], R16 ;  /* 0x0008a41001007387 */ /* 0x000fe80000100800 */
[----:B------:R-:W-:Y:S04]  /*102e0*/  STL [R1+0x8ac], R8 ;  /* 0x0008ac0801007387 */ /* 0x000fe80000100800 */
[----:B------:R0:W-:Y:S02]  /*102f0*/  STL [R1+0x8a0], R2 ;  /* 0x0008a00201007387 */ /* 0x0001e40000100800 */
[----:B0-----:R-:W-:-:S02]  /*10300*/  IMAD.MOV.U32 R2, RZ, RZ, R9 ;  /* 0x000000ffff027224 */ /* 0x001fc400078e0009 */
[----:B------:R-:W2:Y:S04]  /*10310*/  LDL.LU.64 R8, [R1+0x8f8] ;  /* 0x0008f80001087983 */ /* 0x000ea80000300a00 */
[----:B------:R0:W-:Y:S04]  /*10320*/  STL [R1+0x8a8], R2 ;  /* 0x0008a80201007387 */ /* 0x0001e80000100800 */
[----:B------:R1:W-:Y:S01]  /*10330*/  STL [R1+0x8b4], R22 ;  /* 0x0008b41601007387 */ /* 0x0003e20000100800 */
[----:B0-----:R-:W-:-:S03]  /*10340*/  IMAD.MOV.U32 R2, RZ, RZ, R23 ;  /* 0x000000ffff027224 */ /* 0x001fc600078e0017 */
[----:B-1----:R-:W4:Y:S04]  /*10350*/  LDL.LU.64 R22, [R1+0x900] ;  /* 0x0009000001167983 */ /* 0x002f280000300a00 */
[----:B------:R0:W-:Y:S04]  /*10360*/  STL [R1+0x8b0], R2 ;  /* 0x0008b00201007387 */ /* 0x0001e80000100800 */
[----:B------:R-:W-:Y:S01]  /*10370*/  STL [R1+0x8bc], R28 ;  /* 0x0008bc1c01007387 */ /* 0x000fe20000100800 */
[----:B0-----:R-:W-:-:S05]  /*10380*/  IMAD.MOV.U32 R2, RZ, RZ, R29 ;  /* 0x000000ffff027224 */ /* 0x001fca00078e001d */
[----:B------:R0:W-:Y:S01]  /*10390*/  STL [R1+0x8b8], R2 ;  /* 0x0008b80201007387 */ /* 0x0001e20000100800 */
[----:B------:R-:W-:-:S03]  /*103a0*/  IMAD R0, R3, 0x2, R0 ;  /* 0x0000000203007824 */ /* 0x000fc600078e0200 */
[----:B------:R1:W-:Y:S01]  /*103b0*/  STL [R1+0x8c4], R14 ;  /* 0x0008c40e01007387 */ /* 0x0003e20000100800 */
[----:B0-----:R-:W-:-:S03]  /*103c0*/  IMAD.MOV.U32 R2, RZ, RZ, R15 ;  /* 0x000000ffff027224 */ /* 0x001fc600078e000f */
[----:B------:R-:W4:Y:S04]  /*103d0*/  LDL.LU.64 R28, [R1+0x908] ;  /* 0x00090800011c7983 */ /* 0x000f280000300a00 */
[----:B------:R-:W-:Y:S04]  /*103e0*/  STL [R1+0x8cc], R10 ;  /* 0x0008cc0a01007387 */ /* 0x000fe80000100800 */
[----:B------:R0:W-:Y:S04]  /*103f0*/  STL [R1+0x8c0], R2 ;  /* 0x0008c00201007387 */ /* 0x0001e80000100800 */
[----:B-1----:R-:W4:Y:S01]  /*10400*/  LDL.LU.64 R14, [R1+0x910] ;  /* 0x00091000010e7983 */ /* 0x002f220000300a00 */
[----:B------:R-:W-:-:S02]  /*10410*/  IMAD R0, R3, 0x2, R0 ;  /* 0x0000000203007824 */ /* 0x000fc400078e0200 */
[----:B0-----:R-:W-:Y:S02]  /*10420*/  IMAD.MOV.U32 R2, RZ, RZ, R11 ;  /* 0x000000ffff027224 */ /* 0x001fe400078e000b */
[----:B------:R-:W4:Y:S01]  /*10430*/  LDL.LU.64 R10, [R1+0x1d8] ;  /* 0x0001d800010a7983 */ /* 0x000f220000300a00 */
[----:B------:R-:W-:-:S03]  /*10440*/  IMAD R5, R3, 0x2, R0 ;  /* 0x0000000203057824 */ /* 0x000fc600078e0200 */
[----:B------:R-:W-:Y:S04]  /*10450*/  STL [R1+0x8c8], R2 ;  /* 0x0008c80201007387 */ /* 0x000fe80000100800 */
[----:B------:R0:W-:Y:S01]  /*10460*/  STL [R1+0x8d4], R24 ;  /* 0x0008d41801007387 */ /* 0x0001e20000100800 */
[----:B------:R-:W-:-:S03]  /*10470*/  IMAD.MOV.U32 R0, RZ, RZ, R25 ;  /* 0x000000ffff007224 */ /* 0x000fc600078e0019 */
[----:B0-----:R-:W4:Y:S04]  /*10480*/  LDL.LU.64 R24, [R1+0x920] ;  /* 0x0009200001187983 */ /* 0x001f280000300a00 */
[----:B------:R0:W-:Y:S04]  /*10490*/  STL [R1+0x8d0], R0 ;  /* 0x0008d00001007387 */ /* 0x0001e80000100800 */
[----:B------:R1:W-:Y:S01]  /*104a0*/  STL [R1+0x8dc], R6 ;  /* 0x0008dc0601007387 */ /* 0x0003e20000100800 */
[----:B0-----:R-:W-:-:S03]  /*104b0*/  IMAD.MOV.U32 R0, RZ, RZ, R7 ;  /* 0x000000ffff007224 */ /* 0x001fc600078e0007 */
[----:B------:R-:W-:Y:S04]  /*104c0*/  STL.64 [R1+0x1220], R4 ;  /* 0x0012200401007387 */ /* 0x000fe80000100a00 */
[----:B------:R3:W-:Y:S01]  /*104d0*/  STL [R1+0x8d8], R0 ;  /* 0x0008d80001007387 */ /* 0x0007e20000100800 */
[----:B-1----:R-:W-:-:S04]  /*104e0*/  IMAD R6, R3, 0x2, R5 ;  /* 0x0000000203067824 */ /* 0x002fc800078e0205 */
[----:B------:R-:W-:Y:S02]  /*104f0*/  IMAD R7, R3, 0x2, R6 ;  /* 0x0000000203077824 */ /* 0x000fe400078e0206 */
[----:B---3--:R-:W-:Y:S01]  /*10500*/  IMAD.MOV.U32 R0, RZ, RZ, R27 ;  /* 0x000000ffff007224 */ /* 0x008fe200078e001b */
[----:B------:R0:W-:Y:S04]  /*10510*/  STL [R1+0x8e4], R26 ;  /* 0x0008e41a01007387 */ /* 0x0001e80000100800 */
[----:B0-----:R-:W3:Y:S04]  /*10520*/  LDL.LU.64 R26, [R1+0x928] ;  /* 0x00092800011a7983 */ /* 0x001ee80000300a00 */
[----:B------:R0:W-:Y:S04]  /*10530*/  STL [R1+0x8e0], R0 ;  /* 0x0008e00001007387 */ /* 0x0001e80000100800 */
[----:B------:R-:W-:Y:S04]  /*10540*/  STL [R1+0x8ec], R12 ;  /* 0x0008ec0c01007387 */ /* 0x000fe80000100800 */
[----:B------:R-:W3:Y:S01]  /*10550*/  LDL.LU.64 R20, [R1+0x930] ;  /* 0x0009300001147983 */ /* 0x000ee20000300a00 */
[----:B0-----:R-:W-:-:S03]  /*10560*/  IMAD.MOV.U32 R0, RZ, RZ, R13 ;  /* 0x000000ffff007224 */ /* 0x001fc600078e000d */
[----:B------:R-:W3:Y:S04]  /*10570*/  LDL.LU.64 R16, [R1+0x1b0] ;  /* 0x0001b00001107983 */ /* 0x000ee80000300a00 */
[----:B------:R2:W-:Y:S04]  /*10580*/  STL [R1+0x8e8], R0 ;  /* 0x0008e80001007387 */ /* 0x0005e80000100800 */
[----:B------:R-:W-:Y:S01]  /*10590*/  STL [R1+0x1218], R6 ;  /* 0x0012180601007387 */ /* 0x000fe20000100800 */
[----:B--2---:R-:W-:-:S03]  /*105a0*/  IMAD.MOV.U32 R0, RZ, RZ, R9 ;  /* 0x000000ffff007224 */ /* 0x004fc600078e0009 */
[----:B------:R-:W-:Y:S04]  /*105b0*/  STL [R1+0x8f4], R8 ;  /* 0x0008f40801007387 */ /* 0x000fe80000100800 */
[----:B------:R-:W2:Y:S04]  /*105c0*/  LDL.LU.64 R12, [R1+0x940] ;  /* 0x00094000010c7983 */ /* 0x000ea80000300a00 */
[----:B------:R4:W-:Y:S02]  /*105d0*/  STL [R1+0x8f0], R0 ;  /* 0x0008f00001007387 */ /* 0x0009e40000100800 */
[----:B----4-:R-:W-:-:S02]  /*105e0*/  IMAD.MOV.U32 R0, RZ, RZ, R23 ;  /* 0x000000ffff007224 */ /* 0x010fc400078e0017 */
[----:B------:R0:W-:Y:S04]  /*105f0*/  STL [R1+0x8fc], R22 ;  /* 0x0008fc1601007387 */ /* 0x0001e80000100800 */
[----:B0-----:R-:W4:Y:S04]  /*10600*/  LDL.LU.64 R22, [R1+0x948] ;  /* 0x0009480001167983 */ /* 0x001f280000300a00 */
[----:B------:R0:W-:Y:S04]  /*10610*/  STL [R1+0x8f8], R0 ;  /* 0x0008f80001007387 */ /* 0x0001e80000100800 */
[----:B------:R-:W-:Y:S01]  /*10620*/  STL [R1+0x1238], R7 ;  /* 0x0012380701007387 */ /* 0x000fe20000100800 */
[----:B0-----:R-:W-:-:S03]  /*10630*/  IMAD.MOV.U32 R0, RZ, RZ, R29 ;  /* 0x000000ffff007224 */ /* 0x001fc600078e001d */
[----:B------:R0:W-:Y:S04]  /*10640*/  STL [R1+0x904], R28 ;  /* 0x0009041c01007387 */ /* 0x0001e80000100800 */
[----:B0-----:R-:W4:Y:S04]  /*10650*/  LDL.LU.64 R28, [R1+0x950] ;  /* 0x00095000011c7983 */ /* 0x001f280000300a00 */
[----:B------:R0:W-:Y:S04]  /*10660*/  STL [R1+0x900], R0 ;  /* 0x0009000001007387 */ /* 0x0001e80000100800 */
[----:B------:R-:W-:Y:S01]  /*10670*/  STL [R1+0x90c], R14 ;  /* 0x00090c0e01007387 */ /* 0x000fe20000100800 */
[----:B0-----:R-:W-:-:S05]  /*10680*/  IMAD.MOV.U32 R0, RZ, RZ, R15 ;  /* 0x000000ffff007224 */ /* 0x001fca00078e000f */
[----:B------:R0:W-:Y:S04]  /*10690*/  STL [R1+0x908], R0 ;  /* 0x0009080001007387 */ /* 0x0001e80000100800 */
[----:B------:R-:W-:Y:S04]  /*106a0*/  STL [R1+0x914], R10 ;  /* 0x0009140a01007387 */ /* 0x000fe80000100800 */
[----:B------:R-:W4:Y:S01]  /*106b0*/  LDL.LU.64 R18, [R1+0x188] ;  /* 0x0001880001127983 */ /* 0x000f220000300a00 */
[----:B0-----:R-:W-:-:S03]  /*106c0*/  IMAD.MOV.U32 R0, RZ, RZ, R11 ;  /* 0x000000ffff007224 */ /* 0x001fc600078e000b */
[----:B------:R-:W-:Y:S04]  /*106d0*/  STL [R1+0x91c], R24 ;  /* 0x00091c1801007387 */ /* 0x000fe80000100800 */
[----:B------:R0:W-:Y:S04]  /*106e0*/  STL [R1+0x910], R0 ;  /* 0x0009100001007387 */ /* 0x0001e80000100800 */
[----:B------:R-:W4:Y:S01]  /*106f0*/  LDL.LU.64 R14, [R1+0x960] ;  /* 0x00096000010e7983 */ /* 0x000f220000300a00 */
[----:B------:R-:W-:Y:S02]  /*10700*/  IMAD R8, R3, 0x2, R7 ;  /* 0x0000000203087824 */ /* 0x000fe400078e0207 */
[----:B0-----:R-:W-:-:S02]  /*10710*/  IMAD.MOV.U32 R0, RZ, RZ, R25 ;  /* 0x000000ffff007224 */ /* 0x001fc400078e0019 */
[C---:B------:R-:W-:Y:S01]  /*10720*/  IMAD R9, R3.reuse, 0x2, R8 ;  /* 0x0000000203097824 */ /* 0x040fe200078e0208 */
[----:B------:R-:W4:Y:S04]  /*10730*/  LDL.LU.64 R24, [R1+0x968] ;  /* 0x0009680001187983 */ /* 0x000f280000300a00 */
[----:B------:R3:W-:Y:S04]  /*10740*/  STL [R1+0x918], R0 ;  /* 0x0009180001007387 */ /* 0x0007e80000100800 */
[----:B------:R-:W-:Y:S04]  /*10750*/  STL [R1+0x1214], R9 ;  /* 0x0012140901007387 */ /* 0x000fe80000100800 */
[----:B------:R-:W-:Y:S01]  /*10760*/  STL [R1+0x1228], R8 ;  /* 0x0012280801007387 */ /* 0x000fe20000100800 */
[----:B------:R-:W-:-:S04]  /*10770*/  IMAD R10, R3, 0x2, R9 ;  /* 0x00000002030a7824 */ /* 0x000fc800078e0209 */
[----:B------:R-:W-:Y:S02]  /*10780*/  IMAD R11, R3, 0x2, R10 ;  /* 0x00000002030b7824 */ /* 0x000fe400078e020a */
[----:B---3--:R-:W-:Y:S01]  /*10790*/  IMAD.MOV.U32 R0, RZ, RZ, R27 ;  /* 0x000000ffff007224 */ /* 0x008fe200078e001b */
[----:B------:R0:W-:Y:S04]  /*107a0*/  STL [R1+0x924], R26 ;  /* 0x0009241a01007387 */ /* 0x0001e80000100800 */
[----:B------:R-:W-:Y:S04]  /*107b0*/  STL [R1+0x92c], R20 ;  /* 0x00092c1401007387 */ /* 0x000fe80000100800 */
[----:B------:R1:W-:Y:S04]  /*107c0*/  STL [R1+0x920], R0 ;  /* 0x0009200001007387 */ /* 0x0003e80000100800 */
[----:B0-----:R-:W3:Y:S01]  /*107d0*/  LDL.LU.64 R26, [R1+0x970] ;  /* 0x00097000011a7983 */ /* 0x001ee20000300a00 */
[----:B-1----:R-:W-:-:S05]  /*107e0*/  IMAD.MOV.U32 R0, RZ, RZ, R21 ;  /* 0x000000ffff007224 */ /* 0x002fca00078e0015 */
[----:B------:R0:W-:Y:S04]  /*107f0*/  STL [R1+0x928], R0 ;  /* 0x0009280001007387 */ /* 0x0001e80000100800 */
[----:B------:R-:W-:Y:S04]  /*10800*/  STL [R1+0x934], R16 ;  /* 0x0009341001007387 */ /* 0x000fe80000100800 */
[----:B------:R-:W3:Y:S01]  /*10810*/  LDL.LU.64 R4, [R1+0x160] ;  /* 0x0001600001047983 */ /* 0x000ee20000300a00 */
[----:B0-----:R-:W-:-:S05]  /*10820*/  IMAD.MOV.U32 R0, RZ, RZ, R17 ;  /* 0x000000ffff007224 */ /* 0x001fca00078e0011 */
[----:B------:R0:W-:Y:S04]  /*10830*/  STL [R1+0x930], R0 ;  /* 0x0009300001007387 */ /* 0x0001e80000100800 */
[----:B--2---:R1:W-:Y:S01]  /*10840*/  STL [R1+0x93c], R12 ;  /* 0x00093c0c01007387 */ /* 0x0043e20000100800 */
[----:B0-----:R-:W-:-:S03]  /*10850*/  IMAD.MOV.U32 R0, RZ, RZ, R13 ;  /* 0x000000ffff007224 */ /* 0x001fc600078e000d */
[----:B------:R-:W2:Y:S04]  /*10860*/  LDL.LU.64 R16, [R1+0x980] ;  /* 0x0009800001107983 */ /* 0x000ea80000300a00 */
[----:B------:R4:W-:Y:S04]  /*10870*/  STL [R1+0x938], R0 ;  /* 0x0009380001007387 */ /* 0x0009e80000100800 */
[----:B------:R-:W-:Y:S01]  /*10880*/  STL.64 [R1+0x1230], R10 ;  /* 0x0012300a01007387 */ /* 0x000fe20000100a00 */
[----:B-1----:R-:W-:Y:S02]  /*10890*/  IMAD R12, R3, 0x2, R11 ;  /* 0x00000002030c7824 */ /* 0x002fe400078e020b */
[----:B----4-:R-:W-:Y:S01]  /*108a0*/  IMAD.MOV.U32 R0, RZ, RZ, R23 ;  /* 0x000000ffff007224 */ /* 0x010fe200078e0017 */
[----:B------:R0:W-:Y:S04]  /*108b0*/  STL [R1+0x944], R22 ;  /* 0x0009441601007387 */ /* 0x0001e80000100800 */
[----:B0-----:R-:W4:Y:S04]  /*108c0*/  LDL.LU.64 R22, [R1+0x988] ;  /* 0x0009880001167983 */ /* 0x001f280000300a00 */
[----:B------:R0:W-:Y:S02]  /*108d0*/  STL [R1+0x940], R0 ;  /* 0x0009400001007387 */ /* 0x0001e40000100800 */
[----:B0-----:R-:W-:-:S02]  /*108e0*/  IMAD.MOV.U32 R0, RZ, RZ, R29 ;  /* 0x000000ffff007224 */ /* 0x001fc400078e001d */
[----:B------:R0:W-:Y:S04]  /*108f0*/  STL [R1+0x94c], R28 ;  /* 0x00094c1c01007387 */ /* 0x0001e80000100800 */
[----:B0-----:R-:W4:Y:S04]  /*10900*/  LDL.LU.64 R28, [R1+0x990] ;  /* 0x00099000011c7983 */ /* 0x001f280000300a00 */
[----:B------:R0:W-:Y:S04]  /*10910*/  STL [R1+0x948], R0 ;  /* 0x0009480001007387 */ /* 0x0001e80000100800 */
[----:B------:R-:W-:Y:S04]  /*10920*/  STL [R1+0x1210], R12 ;  /* 0x0012100c01007387 */ /* 0x000fe80000100800 */
[----:B------:R1:W-:Y:S01]  /*10930*/  STL [R1+0x954], R18 ;  /* 0x0009541201007387 */ /* 0x0003e20000100800 */
[----:B0-----:R-:W-:-:S03]  /*10940*/  IMAD.MOV.U32 R0, RZ, RZ, R19 ;  /* 0x000000ffff007224 */ /* 0x001fc600078e0013 */
[----:B------:R-:W4:Y:S04]  /*10950*/  LDL.LU.64 R8, [R1+0x138] ;  /* 0x0001380001087983 */ /* 0x000f280000300a00 */
[----:B------:R-:W-:Y:S04]  /*10960*/  STL [R1+0x95c], R14 ;  /* 0x00095c0e01007387 */ /* 0x000fe80000100800 */
[----:B------:R0:W-:Y:S04]  /*10970*/  STL [R1+0x950], R0 ;  /* 0x0009500001007387 */ /* 0x0001e80000100800 */
[----:B-1----:R-:W4:Y:S01]  /*10980*/  LDL.LU.64 R18, [R1+0x9a0] ;  /* 0x0009a00001127983 */ /* 0x002f220000300a00 */
[----:B------:R-:W-:-:S02]  /*10990*/  IMAD R13, R3, 0x2, R12 ;  /* 0x00000002030d7824 */ /* 0x000fc400078e020c */
[----:B0-----:R-:W-:-:S03]  /*109a0*/  IMAD.MOV.U32 R0, RZ, RZ, R15 ;  /* 0x000000ffff007224 */ /* 0x001fc600078e000f */
[----:B------:R-:W-:Y:S04]  /*109b0*/  STL [R1+0x1208], R13 ;  /* 0x0012080d01007387 */ /* 0x000fe80000100800 */
[----:B------:R0:W-:Y:S04]  /*109c0*/  STL [R1+0x958], R0 ;  /* 0x0009580001007387 */ /* 0x0001e80000100800 */
[----:B------:R1:W-:Y:S04]  /*109d0*/  STL [R1+0x964], R24 ;  /* 0x0009641801007387 */ /* 0x0003e80000100800 */
[----:B------:R-:W4:Y:S01]  /*109e0*/  LDL.LU.64 R6, [R1+0x9a8] ;  /* 0x0009a80001067983 */ /* 0x000f220000300a00 */
[----:B0-----:R-:W-:-:S03]  /*109f0*/  IMAD.MOV.U32 R0, RZ, RZ, R25 ;  /* 0x000000ffff007224 */ /* 0x001fc600078e0019 */
[----:B-1----:R-:W4:Y:S01]  /*10a00*/  LDL.LU.64 R24, [R1+0x9b0] ;  /* 0x0009b00001187983 */ /* 0x002f220000300a00 */
[----:B------:R-:W-:-:S03]  /*10a10*/  IMAD R14, R3, 0x2, R13 ;  /* 0x00000002030e7824 */ /* 0x000fc600078e020d */
[----:B------:R3:W-:Y:S01]  /*10a20*/  STL [R1+0x960], R0 ;  /* 0x0009600001007387 */ /* 0x0007e20000100800 */
[----:B------:R-:W-:Y:S02]  /*10a30*/  IMAD R15, R3, 0x2, R14 ;  /* 0x00000002030f7824 */ /* 0x000fe400078e020e */
[----:B---3--:R-:W-:Y:S01]  /*10a40*/  IMAD.MOV.U32 R0, RZ, RZ, R27 ;  /* 0x000000ffff007224 */ /* 0x008fe200078e001b */
[----:B------:R-:W-:Y:S04]  /*10a50*/  STL [R1+0x96c], R26 ;  /* 0x00096c1a01007387 */ /* 0x000fe80000100800 */
[----:B------:R-:W3:Y:S04]  /*10a60*/  LDL.LU.64 R20, [R1+0x110] ;  /* 0x0001100001147983 */ /* 0x000ee80000300a00 */
[----:B------:R0:W-:Y:S04]  /*10a70*/  STL [R1+0x968], R0 ;  /* 0x0009680001007387 */ /* 0x0001e80000100800 */
[----:B------:R-:W-:Y:S04]  /*10a80*/  STL [R1+0x120c], R14 ;  /* 0x00120c0e01007387 */ /* 0x000fe80000100800 */
[----:B------:R1:W-:Y:S01]  /*10a90*/  STL [R1+0x974], R4 ;  /* 0x0009740401007387 */ /* 0x0003e20000100800 */
[----:B0-----:R-:W-:-:S03]  /*10aa0*/  IMAD.MOV.U32 R0, RZ, RZ, R5 ;  /* 0x000000ffff007224 */ /* 0x001fc600078e0005 */
[----:B------:R-:W3:Y:S04]  /*10ab0*/  LDL.LU.64 R26, [R1+0x9c0] ;  /* 0x0009c000011a7983 */ /* 0x000ee80000300a00 */
[----:B--2---:R-:W-:Y:S04]  /*10ac0*/  STL [R1+0x97c], R16 ;  /* 0x00097c1001007387 */ /* 0x004fe80000100800 */
[----:B------:R0:W-:Y:S04]  /*10ad0*/  STL [R1+0x970], R0 ;  /* 0x0009700001007387 */ /* 0x0001e80000100800 */
[----:B-1----:R-:W2:Y:S01]  /*10ae0*/  LDL.LU.64 R4, [R1+0x9c8] ;  /* 0x0009c80001047983 */ /* 0x002ea20000300a00 */
[----:B0-----:R-:W-:-:S05]  /*10af0*/  IMAD.MOV.U32 R0, RZ, RZ, R17 ;  /* 0x000000ffff007224 */ /* 0x001fca00078e0011 */
[----:B------:R4:W-:Y:S04]  /*10b00*/  STL [R1+0x978], R0 ;  /* 0x0009780001007387 */ /* 0x0009e80000100800 */
[----:B------:R-:W-:Y:S01]  /*10b10*/  STL [R1+0x123c], R15 ;  /* 0x00123c0f01007387 */ /* 0x000fe20000100800 */
[----:B------:R-:W-:Y:S02]  /*10b20*/  IMAD R16, R3, 0x2, R15 ;  /* 0x0000000203107824 */ /* 0x000fe400078e020f */
        /* <DEDUP_REMOVED lines=15> */
[----:B0-----:R-:W-:-:S05]  /*10c20*/  IMAD.MOV.U32 R0, RZ, RZ, R19 ;  /* 0x000000ffff007224 */ /* 0x001fca00078e0013 */
[----:B------:R0:W-:Y:S04]  /*10c30*/  STL [R1+0x998], R0 ;  /* 0x0009980001007387 */ /* 0x0001e80000100800 */
[----:B------:R-:W-:Y:S01]  /*10c40*/  STL.64 [R1+0x1240], R16 ;  /* 0x0012401001007387 */ /* 0x000fe20000100a00 */
[----:B0-----:R-:W-:-:S03]  /*10c50*/  IMAD.MOV.U32 R0, RZ, RZ, R7 ;  /* 0x000000ffff007224 */ /* 0x001fc600078e0007 */
[----:B------:R-:W-:Y:S04]  /*10c60*/  STL [R1+0x9a4], R6 ;  /* 0x0009a40601007387 */ /* 0x000fe80000100800 */
[----:B------:R-:W-:Y:S04]  /*10c70*/  STL [R1+0x9ac], R24 ;  /* 0x0009ac1801007387 */ /* 0x000fe80000100800 */
[----:B------:R0:W-:Y:S02]  /*10c80*/  STL [R1+0x9a0], R0 ;  /* 0x0009a00001007387 */ /* 0x0001e40000100800 */
[----:B0-----:R-:W-:-:S02]  /*10c90*/  IMAD.MOV.U32 R0, RZ, RZ, R25 ;  /* 0x000000ffff007224 */ /* 0x001fc400078e0019 */
[----:B------:R-:W4:Y:S04]  /*10ca0*/  LDL.LU.64 R24, [R1+0x9f0] ;  /* 0x0009f00001187983 */ /* 0x000f280000300a00 */
[----:B------:R-:W4:Y:S04]  /*10cb0*/  LDL.LU.64 R10, [R1+0xd8] ;  /* 0x0000d800010a7983 */ /* 0x000f280000300a00 */
[----:B------:R3:W-:Y:S01]  /*10cc0*/  STL [R1+0x9a8], R0 ;  /* 0x0009a80001007387 */ /* 0x0007e20000100800 */
[----:B------:R-:W-:-:S04]  /*10cd0*/  IMAD R18, R3, 0x2, R17 ;  /* 0x0000000203127824 */ /* 0x000fc800078e0211 */
[----:B------:R-:W-:Y:S02]  /*10ce0*/  IMAD R19, R3, 0x2, R18 ;  /* 0x0000000203137824 */ /* 0x000fe400078e0212 */
[----:B---3--:R-:W-:Y:S01]  /*10cf0*/  IMAD.MOV.U32 R0, RZ, RZ, R21 ;  /* 0x000000ffff007224 */ /* 0x008fe200078e0015 */
[----:B------:R-:W-:Y:S04]  /*10d00*/  STL [R1+0x9b4], R20 ;  /* 0x0009b41401007387 */ /* 0x000fe80000100800 */
[----:B------:R-:W-:Y:S04]  /*10d10*/  STL [R1+0x9bc], R26 ;  /* 0x0009bc1a01007387 */ /* 0x000fe80000100800 */
[----:B------:R0:W-:Y:S04]  /*10d20*/  STL [R1+0x9b0], R0 ;  /* 0x0009b00001007387 */ /* 0x0001e80000100800 */
[----:B------:R-:W3:Y:S01]  /*10d30*/  LDL.LU.64 R6, [R1+0xa00] ;  /* 0x000a000001067983 */ /* 0x000ee20000300a00 */
[----:B0-----:R-:W-:-:S05]  /*10d40*/  IMAD.MOV.U32 R0, RZ, RZ, R27 ;  /* 0x000000ffff007224 */ /* 0x001fca00078e001b */
[----:B------:R2:W-:Y:S04]  /*10d50*/  STL [R1+0x9b8], R0 ;  /* 0x0009b80001007387 */ /* 0x0005e80000100800 */
[----:B------:R-:W-:Y:S01]  /*10d60*/  STL.64 [R1+0x1248], R18 ;  /* 0x0012481201007387 */ /* 0x000fe20000100a00 */
[C---:B------:R-:W-:Y:S02]  /*10d70*/  IMAD R20, R3.reuse, 0x2, R19 ;  /* 0x0000000203147824 */ /* 0x040fe400078e0213 */
[----:B--2---:R-:W-:Y:S01]  /*10d80*/  IMAD.MOV.U32 R0, RZ, RZ, R5 ;  /* 0x000000ffff007224 */ /* 0x004fe200078e0005 */
[----:B------:R-:W-:Y:S04]  /*10d90*/  STL [R1+0x9c4], R4 ;  /* 0x0009c40401007387 */ /* 0x000fe80000100800 */
[----:B------:R-:W2:Y:S04]  /*10da0*/  LDL.LU.64 R26, [R1+0xa08] ;  /* 0x000a0800011a7983 */ /* 0x000ea80000300a00 */
[----:B------:R-:W2:Y:S04]  /*10db0*/  LDL.LU.64 R8, [R1+0xa10] ;  /* 0x000a100001087983 */ /* 0x000ea80000300a00 */
[----:B------:R4:W-:Y:S01]  /*10dc0*/  STL [R1+0x9c0], R0 ;  /* 0x0009c00001007387 */ /* 0x0009e20000100800 */
[----:B------:R-:W-:-:S02]  /*10dd0*/  IMAD R21, R3, 0x2, R20 ;  /* 0x0000000203157824 */ /* 0x000fc400078e0214 */
[----:B----4-:R-:W-:Y:S01]  /*10de0*/  IMAD.MOV.U32 R0, RZ, RZ, R23 ;  /* 0x000000ffff007224 */ /* 0x010fe200078e0017 */
[----:B------:R0:W-:Y:S04]  /*10df0*/  STL [R1+0x9cc], R22 ;  /* 0x0009cc1601007387 */ /* 0x0001e80000100800 */
[----:B------:R1:W-:Y:S01]  /*10e00*/  STL [R1+0x9c8], R0 ;  /* 0x0009c80001007387 */ /* 0x0003e20000100800 */
[----:B0-----:R-:W-:Y:S02]  /*10e10*/  IMAD R22, R3, 0x2, R21 ;  /* 0x0000000203167824 */ /* 0x001fe400078e0215 */
[----:B-1----:R-:W-:Y:S01]  /*10e20*/  IMAD.MOV.U32 R0, RZ, RZ, R29 ;  /* 0x000000ffff007224 */ /* 0x002fe200078e001d */
[----:B------:R0:W-:Y:S04]  /*10e30*/  STL [R1+0x9d4], R28 ;  /* 0x0009d41c01007387 */ /* 0x0001e80000100800 */
[----:B------:R-:W4:Y:S04]  /*10e40*/  LDL.LU.64 R4, [R1+0xd0] ;  /* 0x0000d00001047983 */ /* 0x000f280000300a00 */
[----:B------:R-:W-:Y:S04]  /*10e50*/  STL [R1+0x9dc], R14 ;  /* 0x0009dc0e01007387 */ /* 0x000fe80000100800 */
[----:B------:R1:W-:Y:S04]  /*10e60*/  STL [R1+0x9d0], R0 ;  /* 0x0009d00001007387 */ /* 0x0003e80000100800 */
[----:B0-----:R-:W2:Y:S01]  /*10e70*/  LDL.LU.64 R28, [R1+0xa20] ;  /* 0x000a2000011c7983 */ /* 0x001ea20000300a00 */
[----:B-1----:R-:W-:-:S03]  /*10e80*/  IMAD.MOV.U32 R0, RZ, RZ, R15 ;  /* 0x000000ffff007224 */ /* 0x002fc600078e000f */
[----:B------:R0:W-:Y:S04]  /*10e90*/  STL.64 [R1+0x1250], R20 ;  /* 0x0012501401007387 */ /* 0x0001e80000100a00 */
[----:B------:R-:W-:Y:S04]  /*10ea0*/  STL [R1+0x9e4], R12 ;  /* 0x0009e40c01007387 */ /* 0x000fe80000100800 */
[----:B------:R1:W-:Y:S04]  /*10eb0*/  STL [R1+0x9d8], R0 ;  /* 0x0009d80001007387 */ /* 0x0003e80000100800 */
[----:B0-----:R-:W2:Y:S01]  /*10ec0*/  LDL.LU.64 R20, [R1+0xa30] ;  /* 0x000a300001147983 */ /* 0x001ea20000300a00 */
[----:B-1----:R-:W-:-:S03]  /*10ed0*/  IMAD.MOV.U32 R0, RZ, RZ, R13 ;  /* 0x000000ffff007224 */ /* 0x002fc600078e000d */
[----:B--2---:R0:W-:Y:S04]  /*10ee0*/  STL.64 [R1+0x1258], R20 ;  /* 0x0012581401007387 */ /* 0x0041e80000100a00 */
[----:B------:R1:W-:Y:S04]  /*10ef0*/  STL [R1+0x9e0], R0 ;  /* 0x0009e00001007387 */ /* 0x0003e80000100800 */
[----:B0-----:R-:W2:Y:S01]  /*10f00*/  LDL.LU.64 R20, [R1+0xa28] ;  /* 0x000a280001147983 */ /* 0x001ea20000300a00 */
[----:B-1----:R-:W-:-:S03]  /*10f10*/  IMAD.MOV.U32 R0, RZ, RZ, R25 ;  /* 0x000000ffff007224 */ /* 0x002fc600078e0019 */
[----:B------:R-:W-:Y:S04]  /*10f20*/  STL [R1+0x9ec], R24 ;  /* 0x0009ec1801007387 */ /* 0x000fe80000100800 */
[----:B------:R-:W-:Y:S04]  /*10f30*/  STL [R1+0x9f4], R10 ;  /* 0x0009f40a01007387 */ /* 0x000fe80000100800 */
[----:B------:R0:W-:Y:S04]  /*10f40*/  STL [R1+0x9e8], R0 ;  /* 0x0009e80001007387 */ /* 0x0001e80000100800 */
[----:B------:R-:W2:Y:S04]  /*10f50*/  LDL.LU.64 R18, [R1+0xc8] ;  /* 0x0000c80001127983 */ /* 0x000ea80000300a00 */
[----:B------:R-:W2:Y:S01]  /*10f60*/  LDL.LU.64 R16, [R1+0xa40] ;  /* 0x000a400001107983 */ /* 0x000ea20000300a00 */
[----:B0-----:R-:W-:-:S03]  /*10f70*/  IMAD.MOV.U32 R0, RZ, RZ, R11 ;  /* 0x000000ffff007224 */ /* 0x001fc600078e000b */
[----:B---3--:R-:W-:Y:S04]  /*10f80*/  STL [R1+0x9fc], R6 ;  /* 0x0009fc0601007387 */ /* 0x008fe80000100800 */
[----:B------:R0:W-:Y:S04]  /*10f90*/  STL [R1+0x9f0], R0 ;  /* 0x0009f00001007387 */ /* 0x0001e80000100800 */
[----:B------:R-:W3:Y:S01]  /*10fa0*/  LDL.LU.64 R14, [R1+0xa48] ;  /* 0x000a4800010e7983 */ /* 0x000ee20000300a00 */
[----:B0-----:R-:W-:-:S05]  /*10fb0*/  IMAD.MOV.U32 R0, RZ, RZ, R7 ;  /* 0x000000ffff007224 */ /* 0x001fca00078e0007 */
[----:B------:R0:W-:Y:S04]  /*10fc0*/  STL [R1+0x9f8], R0 ;  /* 0x0009f80001007387 */ /* 0x0001e80000100800 */
[----:B------:R-:W-:Y:S01]  /*10fd0*/  STL [R1+0xa04], R26 ;  /* 0x000a041a01007387 */ /* 0x000fe20000100800 */
[----:B0-----:R-:W-:-:S03]  /*10fe0*/  IMAD.MOV.U32 R0, RZ, RZ, R27 ;  /* 0x000000ffff007224 */ /* 0x001fc600078e001b */
[----:B------:R-:W-:Y:S04]  /*10ff0*/  STL [R1+0xa0c], R8 ;  /* 0x000a0c0801007387 */ /* 0x000fe80000100800 */
[----:B------:R0:W-:Y:S04]  /*11000*/  STL [R1+0xa00], R0 ;  /* 0x000a000001007387 */ /* 0x0001e80000100800 */
[----:B------:R-:W3:Y:S04]  /*11010*/  LDL.LU.64 R6, [R1+0xa50] ;  /* 0x000a500001067983 */ /* 0x000ee80000300a00 */
[----:B------:R-:W3:Y:S01]  /*11020*/  LDL.LU.64 R10, [R1+0xc0] ;  /* 0x0000c000010a7983 */ /* 0x000ee20000300a00 */
[----:B0-----:R-:W-:-:S03]  /*11030*/  IMAD.MOV.U32 R0, RZ, RZ, R9 ;  /* 0x000000ffff007224 */ /* 0x001fc600078e0009 */
[----:B----4-:R-:W-:Y:S04]  /*11040*/  STL [R1+0xa14], R4 ;  /* 0x000a140401007387 */ /* 0x010fe80000100800 */
[----:B------:R0:W-:Y:S04]  /*11050*/  STL [R1+0xa08], R0 ;  /* 0x000a080001007387 */ /* 0x0001e80000100800 */
[----:B------:R-:W4:Y:S01]  /*11060*/  LDL.LU.64 R8, [R1+0xa60] ;  /* 0x000a600001087983 */ /* 0x000f220000300a00 */
[----:B0-----:R-:W-:-:S05]  /*11070*/  IMAD.MOV.U32 R0, RZ, RZ, R5 ;  /* 0x000000ffff007224 */ /* 0x001fca00078e0005 */
[----:B------:R0:W-:Y:S04]  /*11080*/  STL [R1+0xa10], R0 ;  /* 0x000a100001007387 */ /* 0x0001e80000100800 */
[----:B------:R-:W-:Y:S01]  /*11090*/  STL [R1+0xa1c], R28 ;  /* 0x000a1c1c01007387 */ /* 0x000fe20000100800 */
[----:B0-----:R-:W-:-:S03]  /*110a0*/  IMAD.MOV.U32 R0, RZ, RZ, R29 ;  /* 0x000000ffff007224 */ /* 0x001fc600078e001d */
[----:B--2---:R-:W-:Y:S04]  /*110b0*/  STL [R1+0xa24], R20 ;  /* 0x000a241401007387 */ /* 0x004fe80000100800 */
[----:B------:R0:W-:Y:S04]  /*110c0*/  STL [R1+0xa18], R0 ;  /* 0x000a180001007387 */ /* 0x0001e80000100800 */
[----:B------:R-:W2:Y:S04]  /*110d0*/  LDL.LU.64 R12, [R1+0xa68] ;  /* 0x000a6800010c7983 */ /* 0x000ea80000300a00 */
[----:B------:R-:W2:Y:S01]  /*110e0*/  LDL.LU.64 R4, [R1+0xa70] ;  /* 0x000a700001047983 */ /* 0x000ea20000300a00 */
[----:B0-----:R-:W-:-:S03]  /*110f0*/  IMAD.MOV.U32 R0, RZ, RZ, R21 ;  /* 0x000000ffff007224 */ /* 0x001fc600078e0015 */
[----:B------:R-:W2:Y:S01]  /*11100*/  LDL.LU.64 R20, [R1+0x1258] ;  /* 0x0012580001147983 */ /* 0x000ea20000300a00 */
[----:B------:R-:W-:-:S04]  /*11110*/  IMAD R23, R3, 0x2, R22 ;  /* 0x0000000203177824 */ /* 0x000fc800078e0216 */
[----:B------:R-:W-:-:S04]  /*11120*/  IMAD R24, R3, 0x2, R23 ;  /* 0x0000000203187824 */ /* 0x000fc800078e0217 */
[----:B------:R-:W-:-:S04]  /*11130*/  IMAD R25, R3, 0x2, R24 ;  /* 0x0000000203197824 */ /* 0x000fc800078e0218 */
[----:B------:R-:W-:-:S04]  /*11140*/  IMAD R26, R3, 0x2, R25 ;  /* 0x00000002031a7824 */ /* 0x000fc800078e0219 */
[----:B------:R-:W-:-:S04]  /*11150*/  IMAD R27, R3, 0x2, R26 ;  /* 0x00000002031b7824 */ /* 0x000fc800078e021a */
[----:B------:R-:W-:-:S04]  /*11160*/  IMAD R28, R3, 0x2, R27 ;  /* 0x00000002031c7824 */ /* 0x000fc800078e021b */
[----:B------:R-:W-:Y:S01]  /*11170*/  IMAD R29, R3, 0x2, R28 ;  /* 0x00000002031d7824 */ /* 0x000fe200078e021c */
[----:B--2---:R-:W-:Y:S04]  /*11180*/  STL [R1+0xa2c], R20 ;  /* 0x000a2c1401007387 */ /* 0x004fe80000100800 */
[----:B------:R0:W-:Y:S04]  /*11190*/  STL [R1+0xa20], R0 ;  /* 0x000a200001007387 */ /* 0x0001e80000100800 */
[----:B------:R-:W2:Y:S01]  /*111a0*/  LDL R2, [R1+0xff4] ;  /* 0x000ff40001027983 */ /* 0x000ea20000100800 */
[----:B0-----:R-:W-:-:S03]  /*111b0*/  IMAD.MOV.U32 R0, RZ, RZ, R21 ;  /* 0x000000ffff007224 */ /* 0x001fc600078e0015 */
[----:B------:R-:W2:Y:S04]  /*111c0*/  LDL.LU.64 R20, [R1+0xb8] ;  /* 0x0000b80001147983 */ /* 0x000ea80000300a00 */
[----:B------:R0:W-:Y:S04]  /*111d0*/  STL [R1+0xa28], R0 ;  /* 0x000a280001007387 */ /* 0x0001e80000100800 */
[----:B------:R1:W-:Y:S01]  /*111e0*/  STL [R1+0xa34], R18 ;  /* 0x000a341201007387 */ /* 0x0003e20000100800 */
[----:B0-----:R-:W-:-:S03]  /*111f0*/  IMAD.MOV.U32 R0, RZ, RZ, R19 ;  /* 0x000000ffff007224 */ /* 0x001fc600078e0013 */
[----:B------:R-:W-:Y:S04]  /*11200*/  STL [R1+0xa3c], R16 ;  /* 0x000a3c1001007387 */ /* 0x000fe80000100800 */
[----:B------:R0:W-:Y:S04]  /*11210*/  STL [R1+0xa30], R0 ;  /* 0x000a300001007387 */ /* 0x0001e80000100800 */
[----:B-1----:R-:W2:Y:S04]  /*11220*/  LDL.LU.64 R18, [R1+0xa80] ;  /* 0x000a800001127983 */ /* 0x002ea80000300a00 */
[----:B------:R1:W-:Y:S01]  /*11230*/  STL [R1+0xa38], R17 ;  /* 0x000a381101007387 */ /* 0x0003e20000100800 */
[----:B0-----:R-:W-:-:S03]  /*11240*/  IMAD R0, R3, 0x2, R29 ;  /* 0x0000000203007824 */ /* 0x001fc600078e021d */
[----:B-1----:R-:W2:Y:S01]  /*11250*/  LDL.LU.64 R16, [R1+0xa88] ;  /* 0x000a880001107983 */ /* 0x002ea20000300a00 */
[----:B------:R-:W-:-:S03]  /*11260*/  IMAD R0, R3, 0x2, R0 ;  /* 0x0000000203007824 */ /* 0x000fc600078e0200 */
[----:B---3--:R-:W-:Y:S04]  /*11270*/  STL [R1+0xa44], R14 ;  /* 0x000a440e01007387 */ /* 0x008fe80000100800 */
[----:B------:R0:W-:Y:S04]  /*11280*/  STL [R1+0xa40], R15 ;  /* 0x000a400f01007387 */ /* 0x0001e80000100800 */
[----:B0-----:R-:W3:Y:S04]  /*11290*/  LDL.LU.64 R14, [R1+0xa90] ;  /* 0x000a9000010e7983 */ /* 0x001ee80000300a00 */
[----:B------:R0:W-:Y:S04]  /*112a0*/  STL [R1+0xa4c], R6 ;  /* 0x000a4c0601007387 */ /* 0x0001e80000100800 */
[----:B------:R1:W-:Y:S01]  /*112b0*/  STL [R1+0x4], R0 ;  /* 0x0000040001007387 */ /* 0x0003e20000100800 */
[----:B0-----:R-:W-:-:S05]  /*112c0*/  IMAD.MOV.U32 R6, RZ, RZ, R7 ;  /* 0x000000ffff067224 */ /* 0x001fca00078e0007 */
[----:B------:R0:W-:Y:S01]  /*112d0*/  STL [R1+0xa48], R6 ;  /* 0x000a480601007387 */ /* 0x0001e20000100800 */
[----:B-1----:R-:W-:-:S03]  /*112e0*/  IMAD R0, R3, 0x2, R0 ;  /* 0x0000000203007824 */ /* 0x002fc600078e0200 */
[----:B------:R1:W-:Y:S04]  /*112f0*/  STL [R1+0xa54], R10 ;  /* 0x000a540a01007387 */ /* 0x0003e80000100800 */
[----:B0-----:R-:W3:Y:S01]  /*11300*/  LDL.LU.64 R6, [R1+0xb0] ;  /* 0x0000b00001067983 */ /* 0x001ee20000300a00 */
[----:B-1----:R-:W-:-:S03]  /*11310*/  IMAD.MOV.U32 R10, RZ, RZ, R11 ;  /* 0x000000ffff0a7224 */ /* 0x002fc600078e000b */
[----:B----4-:R-:W-:Y:S04]  /*11320*/  STL [R1+0xa5c], R8 ;  /* 0x000a5c0801007387 */ /* 0x010fe80000100800 */
[----:B------:R0:W-:Y:S04]  /*11330*/  STL [R1+0xa50], R10 ;  /* 0x000a500a01007387 */ /* 0x0001e80000100800 */
[----:B0-----:R-:W4:Y:S04]  /*11340*/  LDL.LU.64 R10, [R1+0xaa0] ;  /* 0x000aa000010a7983 */ /* 0x001f280000300a00 */
[----:B------:R0:W-:Y:S04]  /*11350*/  STL [R1+0x8], R0 ;  /* 0x0000080001007387 */ /* 0x0001e80000100800 */
[----:B------:R1:W-:Y:S01]  /*11360*/  STL [R1+0xa58], R9 ;  /* 0x000a580901007387 */ /* 0x0003e20000100800 */
[----:B0-----:R-:W-:-:S03]  /*11370*/  IMAD R0, R3, 0x2, R0 ;  /* 0x0000000203007824 */ /* 0x001fc600078e0200 */
[----:B-1----:R-:W4:Y:S04]  /*11380*/  LDL.LU.64 R8, [R1+0xaa8] ;  /* 0x000aa80001087983 */ /* 0x002f280000300a00 */
[----:B------:R0:W-:Y:S04]  /*11390*/  STL [R1+0xa64], R12 ;  /* 0x000a640c01007387 */ /* 0x0001e80000100800 */
[----:B------:R1:W-:Y:S01]  /*113a0*/  STL [R1+0xc], R0 ;  /* 0x00000c0001007387 */ /* 0x0003e20000100800 */
[----:B0-----:R-:W-:Y:S02]  /*113b0*/  IMAD.MOV.U32 R12, RZ, RZ, R13 ;  /* 0x000000ffff0c7224 */ /* 0x001fe400078e000d */
[----:B-1----:R-:W-:-:S03]  /*113c0*/  IMAD R0, R3, 0x2, R0 ;  /* 0x0000000203007824 */ /* 0x002fc600078e0200 */
[----:B------:R0:W-:Y:S04]  /*113d0*/  STL [R1+0xa60], R12 ;  /* 0x000a600c01007387 */ /* 0x0001e80000100800 */
[----:B------:R1:W-:Y:S04]  /*113e0*/  STL [R1+0xa6c], R4 ;  /* 0x000a6c0401007387 */ /* 0x0003e80000100800 */
[----:B0-----:R-:W4:Y:S01]  /*113f0*/  LDL.LU.64 R12, [R1+0xab0] ;  /* 0x000ab000010c7983 */ /* 0x001f220000300a00 */
[----:B-1----:R-:W-:-:S03]  /*11400*/  IMAD.MOV.U32 R4, RZ, RZ, R5 ;  /* 0x000000ffff047224 */ /* 0x002fc600078e0005 */
[----:B------:R-:W-:Y:S04]  /*11410*/  STL [R1+0x10], R0 ;  /* 0x0000100001007387 */ /* 0x000fe80000100800 */
[----:B------:R0:W-:Y:S04]  /*11420*/  STL [R1+0xa68], R4 ;  /* 0x000a680401007387 */ /* 0x0001e80000100800 */
[----:B--2---:R1:W-:Y:S04]  /*11430*/  STL [R1+0xa74], R20 ;  /* 0x000a741401007387 */ /* 0x0043e80000100800 */
[----:B0-----:R-:W2:Y:S01]  /*11440*/  LDL.LU.64 R4, [R1+0xab8] ;  /* 0x000ab80001047983 */ /* 0x001ea20000300a00 */
[----:B------:R-:W-:Y:S01]  /*11450*/  ISETP.GE.AND P1, PT, R2, RZ, PT ;  /* 0x000000ff0200720c */ /* 0x000fe20003f26270 */
[----:B------:R-:W-:-:S02]  /*11460*/  IMAD R0, R3, 0x2, R0 ;  /* 0x0000000203007824 */ /* 0x000fc400078e0200 */
[----:B------:R-:W-:Y:S02]  /*11470*/  IMAD.MOV.U32 R2, RZ, RZ, R21 ;  /* 0x000000ffff027224 */ /* 0x000fe400078e0015 */
[----:B-1----:R-:W2:Y:S04]  /*11480*/  LDL.LU.64 R20, [R1+0x1250] ;  /* 0x0012500001147983 */ /* 0x002ea80000300a00 */
[----:B------:R-:W-:Y:S04]  /*11490*/  STL [R1+0x14], R0 ;  /* 0x0000140001007387 */ /* 0x000fe80000100800 */
[----:B------:R0:W-:Y:S04]  /*114a0*/  STL [R1+0xa70], R2 ;  /* 0x000a700201007387 */ /* 0x0001e80000100800 */
[----:B------:R1:W-:Y:S01]  /*114b0*/  STL [R1+0xa7c], R18 ;  /* 0x000a7c1201007387 */ /* 0x0003e20000100800 */
[----:B0-----:R-:W-:-:S02]  /*114c0*/  IMAD.MOV.U32 R2, RZ, RZ, R19 ;  /* 0x000000ffff027224 */ /* 0x001fc400078e0013 */
[----:B------:R-:W-:Y:S01]  /*114d0*/  IMAD R0, R3, 0x2, R0 ;  /* 0x0000000203007824 */ /* 0x000fe200078e0200 */
[----:B-1----:R-:W2:Y:S04]  /*114e0*/  LDL.LU.64 R18, [R1+0x1248] ;  /* 0x0012480001127983 */ /* 0x002ea80000300a00 */
[----:B------:R-:W-:Y:S04]  /*114f0*/  STL [R1+0xa84], R16 ;  /* 0x000a841001007387 */ /* 0x000fe80000100800 */
[----:B------:R0:W-:Y:S02]  /*11500*/  STL [R1+0xa78], R2 ;  /* 0x000a780201007387 */ /* 0x0001e40000100800 */
[----:B0-----:R-:W-:-:S02]  /*11510*/  IMAD.MOV.U32 R2, RZ, RZ, R17 ;  /* 0x000000ffff027224 */ /* 0x001fc400078e0011 */
[----:B------:R-:W2:Y:S04]  /*11520*/  LDL.LU.64 R16, [R1+0x1240] ;  /* 0x0012400001107983 */ /* 0x000ea80000300a00 */
[----:B------:R-:W-:Y:S04]  /*11530*/  STL [R1+0x18], R0 ;  /* 0x0000180001007387 */ /* 0x000fe80000100800 */
[----:B------:R0:W-:Y:S02]  /*11540*/  STL [R1+0xa80], R2 ;  /* 0x000a800201007387 */ /* 0x0001e40000100800 */
[----:B0-----:R-:W-:-:S02]  /*11550*/  IMAD R2, R3, 0x2, R0 ;  /* 0x0000000203027824 */ /* 0x001fc400078e0200 */
[----:B------:R-:W2:Y:S04]  /*11560*/  LDL.LU R0, [R1+0x384] ;  /* 0x0003840001007983 */ /* 0x000ea80000300800 */
[----:B---3--:R0:W-:Y:S02]  /*11570*/  STL [R1+0xa8c], R14 ;  /* 0x000a8c0e01007387 */ /* 0x0081e40000100800 */
[----:B0-----:R-:W-:Y:S02]  /*11580*/  IMAD.MOV.U32 R14, RZ, RZ, R15 ;  /* 0x000000ffff0e7224 */ /* 0x001fe400078e000f */
[----:B------:R-:W3:Y:S04]  /*11590*/  LDL.LU R15, [R1+0x123c] ;  /* 0x00123c00010f7983 */ /* 0x000ee80000300800 */
[----:B------:R0:W-:Y:S04]  /*115a0*/  STL [R1+0x1c], R2 ;  /* 0x00001c0201007387 */ /* 0x0001e80000100800 */
[----:B------:R4:W-:Y:S04]  /*115b0*/  STL [R1+0xa88], R14 ;  /* 0x000a880e01007387 */ /* 0x0009e80000100800 */
[----:B------:R1:W-:Y:S01]  /*115c0*/  STL [R1+0xa94], R6 ;  /* 0x000a940601007387 */ /* 0x0003e20000100800 */
[----:B0-----:R-:W-:-:S02]  /*115d0*/  IMAD R2, R3, 0x2, R2 ;  /* 0x0000000203027824 */ /* 0x001fc400078e0202 */
[----:B----4-:R-:W-:Y:S02]  /*115e0*/  IMAD.MOV.U32 R14, RZ, RZ, R11 ;  /* 0x000000ffff0e7224 */ /* 0x010fe400078e000b */
[----:B-1----:R-:W-:Y:S02]  /*115f0*/  IMAD.MOV.U32 R6, RZ, RZ, R7 ;  /* 0x000000ffff067224 */ /* 0x002fe400078e0007 */
[----:B------:R-:W4:Y:S04]  /*11600*/  LDL.LU R7, [R1+0x1238] ;  /* 0x0012380001077983 */ /* 0x000f280000300800 */
[----:B------:R0:W-:Y:S04]  /*11610*/  STL [R1+0x20], R2 ;  /* 0x0000200201007387 */ /* 0x0001e80000100800 */
[----:B------:R-:W-:Y:S01]  /*11620*/  STL [R1+0xa90], R6 ;  /* 0x000a900601007387 */ /* 0x000fe20000100800 */
[----:B0-----:R-:W-:-:S03]  /*11630*/  IMAD R2, R3, 0x2, R2 ;  /* 0x0000000203027824 */ /* 0x001fc600078e0202 */
[----:B------:R0:W-:Y:S04]  /*11640*/  STL [R1+0xa9c], R10 ;  /* 0x000a9c0a01007387 */ /* 0x0001e80000100800 */
[----:B------:R1:W-:Y:S04]  /*11650*/  STL [R1+0x24], R2 ;  /* 0x0000240201007387 */ /* 0x0003e80000100800 */
[----:B0-----:R-:W3:Y:S01]  /*11660*/  LDL.LU.64 R10, [R1+0x1230] ;  /* 0x00123000010a7983 */ /* 0x001ee20000300a00 */
[----:B-1----:R-:W-:-:S03]  /*11670*/  IMAD R2, R3, 0x2, R2 ;  /* 0x0000000203027824 */ /* 0x002fc600078e0202 */
[----:B------:R-:W-:Y:S04]  /*11680*/  STL [R1+0xa98], R14 ;  /* 0x000a980e01007387 */ /* 0x000fe80000100800 */
[----:B------:R0:W-:Y:S04]  /*11690*/  STL [R1+0xaa4], R8 ;  /* 0x000aa40801007387 */ /* 0x0001e80000100800 */
[----:B0-----:R-:W3:Y:S04]  /*116a0*/  LDL.LU R8, [R1+0x1228] ;  /* 0x0012280001087983 */ /* 0x001ee80000300800 */
[----:B------:R0:W-:Y:S04]  /*116b0*/  STL [R1+0x2c], R2 ;  /* 0x00002c0201007387 */ /* 0x0001e80000100800 */
[----:B------:R1:W-:Y:S01]  /*116c0*/  STL [R1+0xaa0], R9 ;  /* 0x000aa00901007387 */ /* 0x0003e20000100800 */
[----:B0-----:R-:W-:-:S03]  /*116d0*/  IMAD R2, R3, 0x2, R2 ;  /* 0x0000000203027824 */ /* 0x001fc600078e0202 */
[----:B------:R0:W-:Y:S01]  /*116e0*/  STL [R1+0xaac], R12 ;  /* 0x000aac0c01007387 */ /* 0x0001e20000100800 */
[----:B-1----:R-:W-:-:S03]  /*116f0*/  IMAD.MOV.U32 R9, RZ, RZ, R13 ;  /* 0x000000ffff097224 */ /* 0x002fc600078e000d */
[----:B------:R-:W-:Y:S04]  /*11700*/  STL [R1+0x28], R2 ;  /* 0x0000280201007387 */ /* 0x000fe80000100800 */
[----:B------:R-:W-:Y:S04]  /*11710*/  STL [R1+0xaa8], R9 ;  /* 0x000aa80901007387 */ /* 0x000fe80000100800 */
[----:B--2---:R1:W-:Y:S01]  /*11720*/  STL [R1+0xab4], R4 ;  /* 0x000ab40401007387 */ /* 0x0043e20000100800 */
[----:B0-----:R-:W-:-:S03]  /*11730*/  IMAD.MOV.U32 R12, RZ, RZ, R5 ;  /* 0x000000ffff0c7224 */ /* 0x001fc600078e0005 */
[----:B-1----:R-:W2:Y:S04]  /*11740*/  LDL.LU.64 R4, [R1+0x1220] ;  /* 0x0012200001047983 */ /* 0x002ea80000300a00 */
[----:B------:R-:W0:Y:S01]  /*11750*/  S2R R6, SR_TID.X ;  /* 0x0000000000067919 */ /* 0x000e220000002100 */
[----:B------:R-:W-:Y:S01]  /*11760*/  ISETP.NE.AND P0, PT, RZ, c[0x0][0x178], PT ;  /* 0x00005e00ff007a0c */ /* 0x000fe20003f05270 */
[----:B------:R-:W-:-:S05]  /*11770*/  IMAD R9, R3, 0x2, R2 ;  /* 0x0000000203097824 */ /* 0x000fca00078e0202 */
[----:B------:R1:W-:Y:S04]  /*11780*/  STL [R1+0x30], R9 ;  /* 0x0000300901007387 */ /* 0x0003e80000100800 */
[----:B------:R-:W-:Y:S01]  /*11790*/  STL [R1+0xab0], R12 ;  /* 0x000ab00c01007387 */ /* 0x000fe20000100800 */
[----:B0-----:R-:W-:-:S04]  /*117a0*/  SHF.R.U32.HI R6, RZ, 0x6, R6 ;  /* 0x00000006ff067819 */ /* 0x001fc80000011606 */
[----:B------:R-:W-:Y:S01]  /*117b0*/  SGXT.U32 R6, R6, 0x1 ;  /* 0x000000010606781a */ /* 0x000fe20000000000 */
[----:B-1----:R-:W-:-:S04]  /*117c0*/  IMAD R9, R3, 0x2, R9 ;  /* 0x0000000203097824 */ /* 0x002fc800078e0209 */
[----:B------:R-:W-:Y:S01]  /*117d0*/  IMAD R13, R6, c[0x0][0x188], RZ ;  /* 0x00006200060d7a24 */ /* 0x000fe200078e02ff */
[----:B------:R0:W-:Y:S01]  /*117e0*/  STL [R1+0x34], R9 ;  /* 0x0000340901007387 */ /* 0x0001e20000100800 */
[----:B------:R-:W-:Y:S01]  /*117f0*/  @!P1 IMAD.MOV R0, RZ, RZ, -R0 ;  /* 0x000000ffff009224 */ /* 0x000fe200078e0a00 */
[----:B------:R-:W-:-:S05]  /*11800*/  @!P0 LOP3.LUT R0, RZ, c[0x0][0x178], RZ, 0x33, !PT ;  /* 0x00005e00ff008a12 */ /* 0x000fca00078e33ff */
[----:B------:R-:W-:-:S05]  /*11810*/  IMAD R0, R0, c[0x0][0x184], RZ ;  /* 0x0000610000007a24 */ /* 0x000fca00078e02ff */
[----:B------:R-:W-:-:S04]  /*11820*/  LEA R2, P0, R0, c[0x0][0x160], 0x1 ;  /* 0x0000580000027a11 */ /* 0x000fc800078008ff */
[----:B------:R-:W-:Y:S02]  /*11830*/  LEA.HI.X.SX32 R0, R0, c[0x0][0x164], 0x1, P0 ;  /* 0x0000590000007a11 */ /* 0x000fe400000f0eff */
[----:B------:R-:W-:-:S05]  /*11840*/  LEA R14, P6, R13, R2, 0x1 ;  /* 0x000000020d0e7211 */ /* 0x000fca00078c08ff */
[----:B------:R1:W-:Y:S01]  /*11850*/  STL [R1+0xea0], R14 ;  /* 0x000ea00e01007387 */ /* 0x0003e20000100800 */
[C---:B0-----:R-:W-:Y:S02]  /*11860*/  IMAD R9, R3.reuse, 0x2, R9 ;  /* 0x0000000203097824 */ /* 0x041fe400078e0209 */
[----:B--2---:R-:W-:Y:S01]  /*11870*/  IMAD R12, R3, 0x2, R4 ;  /* 0x00000002030c7824 */ /* 0x004fe200078e0204 */
[----:B------:R-:W-:-:S04]  /*11880*/  LEA R13, P0, R4, R2, 0x1 ;  /* 0x00000002040d7211 */ /* 0x000fc800078008ff */
[----:B------:R-:W-:Y:S01]  /*11890*/  LEA R12, P1, R12, R2, 0x1 ;  /* 0x000000020c0c7211 */ /* 0x000fe200078208ff */
[----:B------:R0:W-:Y:S01]  /*118a0*/  STL [R1+0xabc], R13 ;  /* 0x000abc0d01007387 */ /* 0x0001e20000100800 */
[----:B-1----:R-:W-:-:S03]  /*118b0*/  IMAD R14, R3, 0x2, R4 ;  /* 0x00000002030e7824 */ /* 0x002fc600078e0204 */
[----:B------:R1:W-:Y:S01]  /*118c0*/  STL [R1+0xac4], R12 ;  /* 0x000ac40c01007387 */ /* 0x0003e20000100800 */
[----:B0-----:R-:W-:-:S04]  /*118d0*/  IMAD R13, R3, 0x2, R4 ;  /* 0x00000002030d7824 */ /* 0x001fc800078e0204 */
[C---:B------:R-:W-:Y:S02]  /*118e0*/  IMAD R13, R3.reuse, 0x2, R13 ;  /* 0x00000002030d7824 */ /* 0x040fe400078e020d */
[C---:B-1----:R-:W-:Y:S02]  /*118f0*/  IMAD R12, R3.reuse, 0x2, R4 ;  /* 0x00000002030c7824 */ /* 0x042fe400078e0204 */
[C---:B------:R-:W-:Y:S02]  /*11900*/  IMAD R14, R3.reuse, 0x2, R14 ;  /* 0x00000002030e7824 */ /* 0x040fe400078e020e */
[C---:B------:R-:W-:Y:S02]  /*11910*/  IMAD R12, R3.reuse, 0x2, R12 ;  /* 0x00000002030c7824 */ /* 0x040fe400078e020c */
[C---:B------:R-:W-:Y:S02]  /*11920*/  IMAD R13, R3.reuse, 0x2, R13 ;  /* 0x00000002030d7824 */ /* 0x040fe400078e020d */
[----:B------:R-:W-:-:S02]  /*11930*/  IMAD R12, R3, 0x2, R12 ;  /* 0x00000002030c7824 */ /* 0x000fc400078e020c */
[----:B------:R-:W-:Y:S01]  /*11940*/  IMAD R13, R3, 0x2, R13 ;  /* 0x00000002030d7824 */ /* 0x000fe200078e020d */
[-C--:B------:R-:W-:Y:S01]  /*11950*/  LEA R3, P2, R14, R2.reuse, 0x1 ;  /* 0x000000020e037211 */ /* 0x080fe200078408ff */
[----:B------:R-:W-:Y:S04]  /*11960*/  STL [R1+0x38], R9 ;  /* 0x0000380901007387 */ /* 0x000fe80000100800 */
[----:B------:R0:W-:Y:S02]  /*11970*/  STL [R1+0xacc], R3 ;  /* 0x000acc0301007387 */ /* 0x0001e40000100800 */
[----:B0-----:R-:W-:-:S05]  /*11980*/  LEA R3, P3, R12, R2, 0x1 ;  /* 0x000000020c037211 */ /* 0x001fca00078608ff */
[----:B------:R0:W-:Y:S02]  /*11990*/  STL [R1+0xad4], R3 ;  /* 0x000ad40301007387 */ /* 0x0001e40000100800 */
[----:B0-----:R-:W-:-:S04]  /*119a0*/  IMAD.MOV R3, RZ, RZ, -c[0x0][0x188] ;  /* 0x80006200ff037624 */ /* 0x001fc800078e02ff */
[----:B------:R-:W-:Y:S02]  /*119b0*/  IMAD R9, R3, 0x2, R9 ;  /* 0x0000000203097824 */ /* 0x000fe400078e0209 */
[----:B------:R-:W-:Y:S01]  /*119c0*/  IMAD R3, R6, c[0x0][0x188], RZ ;  /* 0x0000620006037a24 */ /* 0x000fe200078e02ff */
[----:B------:R-:W-:-:S05]  /*119d0*/  LEA R6, P4, R13, R2, 0x1 ;  /* 0x000000020d067211 */ /* 0x000fca00078808ff */
[----:B------:R0:W-:Y:S02]  /*119e0*/  STL [R1+0xadc], R6 ;  /* 0x000adc0601007387 */ /* 0x0001e40000100800 */
[----:B0-----:R-:W-:-:S05]  /*119f0*/  LEA R6, P5, R5, R2, 0x1 ;  /* 0x0000000205067211 */ /* 0x001fca00078a08ff */
[----:B------:R0:W-:Y:S04]  /*11a00*/  STL [R1+0xae4], R6 ;  /* 0x000ae40601007387 */ /* 0x0001e80000100800 */
[----:B0-----:R-:W2:Y:S01]  /*11a10*/  LDL.LU R6, [R1+0x1218] ;  /* 0x0012180001067983 */ /* 0x001ea20000300800 */
[----:B------:R-:W-:-:S05]  /*11a20*/  LEA.HI.X.SX32 R3, R3, R0, 0x1, P6 ;  /* 0x0000000003037211 */ /* 0x000fca00030f0eff */
[----:B------:R0:W-:Y:S01]  /*11a30*/  STL [R1+0xe9c], R3 ;  /* 0x000e9c0301007387 */ /* 0x0001e20000100800 */
[----:B------:R-:W-:-:S03]  /*11a40*/  LEA.HI.X.SX32 R4, R4, R0, 0x1, P0 ;  /* 0x0000000004047211 */ /* 0x000fc600000f0eff */
[----:B------:R1:W-:Y:S01]  /*11a50*/  STL [R1+0x3c], R9 ;  /* 0x00003c0901007387 */ /* 0x0003e20000100800 */
[----:B0-----:R-:W-:-:S04]  /*11a60*/  IMAD.MOV R3, RZ, RZ, -c[0x0][0x188] ;  /* 0x80006200ff037624 */ /* 0x001fc800078e02ff */
[----:B-1----:R-:W-:Y:S01]  /*11a70*/  IMAD R9, R3, 0x2, R9 ;  /* 0x0000000203097824 */ /* 0x002fe200078e0209 */
[----:B--2---:R-:W-:-:S05]  /*11a80*/  LEA R3, P6, R6, R2, 0x1 ;  /* 0x0000000206037211 */ /* 0x004fca00078c08ff */
[----:B------:R0:W-:Y:S04]  /*11a90*/  STL [R1+0xaec], R3 ;  /* 0x000aec0301007387 */ /* 0x0001e80000100800 */
[----:B------:R4:W-:Y:S04]  /*11aa0*/  STL [R1+0xab8], R4 ;  /* 0x000ab80401007387 */ /* 0x0009e80000100800 */
[----:B------:R-:W-:Y:S01]  /*11ab0*/  STL [R1+0x40], R9 ;  /* 0x0000400901007387 */ /* 0x000fe20000100800 */
[----:B0-----:R-:W-:Y:S01]  /*11ac0*/  IMAD.MOV R3, RZ, RZ, -c[0x0][0x188] ;  /* 0x80006200ff037624 */ /* 0x001fe200078e02ff */
[----:B----4-:R-:W-:-:S05]  /*11ad0*/  LEA R4, P0, R7, R2, 0x1 ;  /* 0x0000000207047211 */ /* 0x010fca00078008ff */
[----:B------:R0:W-:Y:S02]  /*11ae0*/  STL [R1+0xaf4], R4 ;  /* 0x000af40401007387 */ /* 0x0001e40000100800 */
[----:B0-----:R-:W-:Y:S02]  /*11af0*/  IMAD R4, R3, 0x2, R9 ;  /* 0x0000000203047824 */ /* 0x001fe400078e0209 */
[----:B------:R-:W2:Y:S04]  /*11b00*/  LDL.LU R9, [R1+0x1214] ;  /* 0x0012140001097983 */ /* 0x000ea80000300800 */
[----:B------:R-:W4:Y:S01]  /*11b10*/  LDL.LU R3, [R1+0x4c] ;  /* 0x00004c0001037983 */ /* 0x000f220000300800 */
[-C--:B------:R-:W-:Y:S02]  /*11b20*/  LEA.HI.X.SX32 R14, R14, R0.reuse, 0x1, P2 ;  /* 0x000000000e0e7211 */ /* 0x080fe400010f0eff */
[----:B----4-:R-:W-:-:S05]  /*11b30*/  LEA.HI.X.SX32 R3, R3, R0, 0x1, P1 ;  /* 0x0000000003037211 */ /* 0x010fca00008f0eff */
[----:B------:R3:W-:Y:S02]  /*11b40*/  STL [R1+0xac0], R3 ;  /* 0x000ac00301007387 */ /* 0x0007e40000100800 */
[----:B---3--:R-:W-:-:S05]  /*11b50*/  LEA R3, P1, R8, R2, 0x1 ;  /* 0x0000000208037211 */ /* 0x008fca00078208ff */
[----:B------:R0:W-:Y:S04]  /*11b60*/  STL [R1+0xafc], R3 ;  /* 0x000afc0301007387 */ /* 0x0001e80000100800 */
[----:B------:R1:W-:Y:S01]  /*11b70*/  STL [R1+0xac8], R14 ;  /* 0x000ac80e01007387 */ /* 0x0003e20000100800 */
[----:B0-----:R-:W-:-:S03]  /*11b80*/  IMAD.MOV R3, RZ, RZ, -c[0x0][0x188] ;  /* 0x80006200ff037624 */ /* 0x001fc600078e02ff */
[----:B------:R2:W-:Y:S01]  /*11b90*/  STL [R1+0x11fc], R4 ;  /* 0x0011fc0401007387 */ /* 0x0005e20000100800 */
[----:B-1----:R-:W-:Y:S01]  /*11ba0*/  IMAD R14, R3, 0x2, R4 ;  /* 0x00000002030e7824 */ /* 0x002fe200078e0204 */
[----:B--2---:R-:W-:-:S05]  /*11bb0*/  LEA R4, P2, R9, R2, 0x1 ;  /* 0x0000000209047211 */ /* 0x004fca00078408ff */
[----:B------:R0:W-:Y:S02]  /*11bc0*/  STL [R1+0xb04], R4 ;  /* 0x000b040401007387 */ /* 0x0001e40000100800 */
[----:B0-----:R-:W-:Y:S02]  /*11bd0*/  LEA.HI.X.SX32 R4, R12, R0, 0x1, P3 ;  /* 0x000000000c047211 */ /* 0x001fe400018f0eff */
[----:B------:R-:W2:Y:S04]  /*11be0*/  LDL.LU R12, [R1+0x1210] ;  /* 0x00121000010c7983 */ /* 0x000ea80000300800 */
[----:B------:R0:W-:Y:S02]  /*11bf0*/  STL [R1+0xad0], R4 ;  /* 0x000ad00401007387 */ /* 0x0001e40000100800 */
[----:B0-----:R-:W-:-:S05]  /*11c00*/  LEA R4, P3, R10, R2, 0x1 ;  /* 0x000000020a047211 */ /* 0x001fca00078608ff */
[----:B------:R0:W-:Y:S02]  /*11c10*/  STL [R1+0xb0c], R4 ;  /* 0x000b0c0401007387 */ /* 0x0001e40000100800 */
[----:B0-----:R-:W-:Y:S01]  /*11c20*/  IMAD R4, R3, 0x2, R14 ;  /* 0x0000000203047824 */ /* 0x001fe200078e020e */
[-C--:B------:R-:W-:Y:S01]  /*11c30*/  LEA.HI.X.SX32 R3, R13, R0.reuse, 0x1, P4 ;  /* 0x000000000d037211 */ /* 0x080fe200020f0eff */
[----:B------:R-:W3:Y:S04]  /*11c40*/  LDL.LU R14, [R1+0x120c] ;  /* 0x00120c00010e7983 */ /* 0x000ee80000300800 */
[----:B------:R-:W4:Y:S04]  /*11c50*/  LDL.LU R13, [R1+0x1208] ;  /* 0x00120800010d7983 */ /* 0x000f280000300800 */
[----:B------:R0:W-:Y:S01]  /*11c60*/  STL [R1+0xad8], R3 ;  /* 0x000ad80301007387 */ /* 0x0001e20000100800 */
[----:B------:R-:W-:-:S02]  /*11c70*/  LEA.HI.X.SX32 R5, R5, R0, 0x1, P5 ;  /* 0x0000000005057211 */ /* 0x000fc400028f0eff */
[----:B0-----:R-:W-:-:S05]  /*11c80*/  LEA R3, P4, R11, R2, 0x1 ;  /* 0x000000020b037211 */ /* 0x001fca00078808ff */
[----:B------:R0:W-:Y:S04]  /*11c90*/  STL [R1+0xb14], R3 ;  /* 0x000b140301007387 */ /* 0x0001e80000100800 */
[----:B------:R1:W-:Y:S01]  /*11ca0*/  STL [R1+0xae0], R5 ;  /* 0x000ae00501007387 */ /* 0x0003e20000100800 */
[----:B0-----:R-:W-:-:S04]  /*11cb0*/  IMAD.MOV R3, RZ, RZ, -c[0x0][0x188] ;  /* 0x80006200ff037624 */ /* 0x001fc800078e02ff */
[----:B-1----:R-:W-:Y:S01]  /*11cc0*/  IMAD R5, R3, 0x2, R4 ;  /* 0x0000000203057824 */ /* 0x002fe200078e0204 */
[----:B------:R-:W-:Y:S02]  /*11cd0*/  LEA.HI.X.SX32 R7, R7, R0, 0x1, P0 ;  /* 0x0000000007077211 */ /* 0x000fe400000f0eff */
[----:B--2---:R-:W-:-:S05]  /*11ce0*/  LEA R4, P5, R12, R2, 0x1 ;  /* 0x000000020c047211 */ /* 0x004fca00078a08ff */
[----:B------:R0:W-:Y:S02]  /*11cf0*/  STL [R1+0xb1c], R4 ;  /* 0x000b1c0401007387 */ /* 0x0001e40000100800 */
[----:B0-----:R-:W-:-:S05]  /*11d00*/  LEA.HI.X.SX32 R4, R6, R0, 0x1, P6 ;  /* 0x0000000006047211 */ /* 0x001fca00030f0eff */
[----:B------:R0:W-:Y:S04]  /*11d10*/  STL [R1+0xae8], R4 ;  /* 0x000ae80401007387 */ /* 0x0001e80000100800 */
[----:B------:R1:W-:Y:S01]  /*11d20*/  STL [R1+0x1200], R5 ;  /* 0x0012000501007387 */ /* 0x0003e20000100800 */
[----:B----4-:R-:W-:Y:S01]  /*11d30*/  LEA R6, P6, R13, R2, 0x1 ;  /* 0x000000020d067211 */ /* 0x010fe200078c08ff */
[----:B0-----:R-:W-:Y:S01]  /*11d40*/  IMAD R4, R3, 0x2, R5 ;  /* 0x0000000203047824 */ /* 0x001fe200078e0205 */
[----:B-1----:R-:W-:-:S03]  /*11d50*/  LEA.HI.X.SX32 R5, R8, R0, 0x1, P1 ;  /* 0x0000000008057211 */ /* 0x002fc600008f0eff */
[----:B------:R3:W-:Y:S04]  /*11d60*/  STL [R1+0xb24], R6 ;  /* 0x000b240601007387 */ /* 0x0007e80000100800 */
[----:B------:R-:W-:Y:S01]  /*11d70*/  STL [R1+0xaf0], R7 ;  /* 0x000af00701007387 */ /* 0x000fe20000100800 */
[----:B---3--:R-:W-:Y:S01]  /*11d80*/  LEA R6, P0, R14, R2, 0x1 ;  /* 0x000000020e067211 */ /* 0x008fe200078008ff */
[----:B------:R-:W-:-:S04]  /*11d90*/  IMAD R8, R3, 0x2, R4 ;  /* 0x0000000203087824 */ /* 0x000fc800078e0204 */
[----:B------:R0:W-:Y:S04]  /*11da0*/  STL [R1+0xb2c], R6 ;  /* 0x000b2c0601007387 */ /* 0x0001e80000100800 */
[----:B------:R1:W-:Y:S01]  /*11db0*/  STL [R1+0xaf8], R5 ;  /* 0x000af80501007387 */ /* 0x0003e20000100800 */
[----:B0-----:R-:W-:Y:S02]  /*11dc0*/  LEA R6, P1, R15, R2, 0x1 ;  /* 0x000000020f067211 */ /* 0x001fe400078208ff */
[----:B-1----:R-:W-:Y:S02]  /*11dd0*/  LEA.HI.X.SX32 R5, R9, R0, 0x1, P2 ;  /* 0x0000000009057211 */ /* 0x002fe400010f0eff */
[----:B------:R-:W-:Y:S01]  /*11de0*/  LEA R4, P2, R16, R2, 0x1 ;  /* 0x0000000210047211 */ /* 0x000fe200078408ff */
[----:B------:R-:W-:Y:S04]  /*11df0*/  STL [R1+0xb34], R6 ;  /* 0x000b340601007387 */ /* 0x000fe80000100800 */
[----:B------:R0:W-:Y:S04]  /*11e00*/  STL [R1+0xb00], R5 ;  /* 0x000b000501007387 */ /* 0x0001e80000100800 */
[----:B------:R-:W-:Y:S04]  /*11e10*/  STL [R1+0x1204], R8 ;  /* 0x0012040801007387 */ /* 0x000fe80000100800 */
[----:B------:R1:W-:Y:S01]  /*11e20*/  STL [R1+0xb3c], R4 ;  /* 0x000b3c0401007387 */ /* 0x0003e20000100800 */
[-C--:B0-----:R-:W-:Y:S01]  /*11e30*/  LEA.HI.X.SX32 R5, R11, R0.reuse, 0x1, P4 ;  /* 0x000000000b057211 */ /* 0x081fe200020f0eff */
[----:B------:R-:W-:Y:S01]  /*11e40*/  IMAD R7, R3, 0x2, R8 ;  /* 0x0000000203077824 */ /* 0x000fe200078e0208 */
[----:B-1----:R-:W-:-:S02]  /*11e50*/  LEA.HI.X.SX32 R4, R10, R0, 0x1, P3 ;  /* 0x000000000a047211 */ /* 0x002fc400018f0eff */
[-C--:B------:R-:W-:Y:S02]  /*11e60*/  LEA R6, P3, R17, R2.reuse, 0x1 ;  /* 0x0000000211067211 */ /* 0x080fe400078608ff */
[----:B------:R-:W-:Y:S01]  /*11e70*/  LEA R8, P4, R18, R2, 0x1 ;  /* 0x0000000212087211 */ /* 0x000fe200078808ff */
[----:B------:R-:W-:Y:S04]  /*11e80*/  STL [R1+0xb08], R4 ;  /* 0x000b080401007387 */ /* 0x000fe80000100800 */
[----:B------:R0:W-:Y:S04]  /*11e90*/  STL [R1+0xb44], R6 ;  /* 0x000b440601007387 */ /* 0x0001e80000100800 */
[----:B------:R1:W-:Y:S01]  /*11ea0*/  STL [R1+0xb10], R5 ;  /* 0x000b100501007387 */ /* 0x0003e20000100800 */
[----:B0-----:R-:W-:-:S03]  /*11eb0*/  LEA.HI.X.SX32 R6, R12, R0, 0x1, P5 ;  /* 0x000000000c067211 */ /* 0x001fc600028f0eff */
[----:B------:R0:W-:Y:S01]  /*11ec0*/  STL [R1+0xb4c], R8 ;  /* 0x000b4c0801007387 */ /* 0x0001e20000100800 */
[----:B-1----:R-:W-:-:S03]  /*11ed0*/  LEA R5, P5, R19, R2, 0x1 ;  /* 0x0000000213057211 */ /* 0x002fc600078a08ff */
[----:B------:R1:W-:Y:S01]  /*11ee0*/  STL [R1+0xb18], R6 ;  /* 0x000b180601007387 */ /* 0x0003e20000100800 */
[----:B------:R-:W-:-:S03]  /*11ef0*/  IMAD R4, R3, 0x2, R7 ;  /* 0x0000000203047824 */ /* 0x000fc600078e0207 */
[----:B------:R2:W-:Y:S01]  /*11f00*/  STL [R1+0xb54], R5 ;  /* 0x000b540501007387 */ /* 0x0005e20000100800 */
[----:B0-----:R-:W-:Y:S02]  /*11f10*/  LEA.HI.X.SX32 R8, R13, R0, 0x1, P6 ;  /* 0x000000000d087211 */ /* 0x001fe400030f0eff */
[----:B-1----:R-:W-:Y:S01]  /*11f20*/  LEA R6, P6, R20, R2, 0x1 ;  /* 0x0000000214067211 */ /* 0x002fe200078c08ff */
[C---:B------:R-:W-:Y:S01]  /*11f30*/  IMAD R4, R3.reuse, 0x2, R4 ;  /* 0x0000000203047824 */ /* 0x040fe200078e0204 */
[-C--:B--2---:R-:W-:Y:S01]  /*11f40*/  LEA.HI.X.SX32 R5, R14, R0.reuse, 0x1, P0 ;  /* 0x000000000e057211 */ /* 0x084fe200000f0eff */
[----:B------:R-:W-:Y:S02]  /*11f50*/  STL [R1+0xb20], R8 ;  /* 0x000b200801007387 */ /* 0x000fe40000100800 */
[----:B------:R-:W-:Y:S02]  /*11f60*/  IMAD R11, R3, 0x2, R4 ;  /* 0x00000002030b7824 */ /* 0x000fe400078e0204 */
[----:B------:R0:W-:Y:S01]  /*11f70*/  STL [R1+0xb5c], R6 ;  /* 0x000b5c0601007387 */ /* 0x0001e20000100800 */
[----:B------:R-:W-:-:S03]  /*11f80*/  LEA.HI.X.SX32 R4, R17, R0, 0x1, P3 ;  /* 0x0000000011047211 */ /* 0x000fc600018f0eff */
[----:B------:R1:W-:Y:S01]  /*11f90*/  STL [R1+0xb28], R5 ;  /* 0x000b280501007387 */ /* 0x0003e20000100800 */
[-C--:B0-----:R-:W-:Y:S02]  /*11fa0*/  LEA.HI.X.SX32 R6, R15, R0.reuse, 0x1, P1 ;  /* 0x000000000f067211 */ /* 0x081fe400008f0eff */
[----:B-1----:R-:W-:-:S03]  /*11fb0*/  LEA.HI.X.SX32 R5, R16, R0, 0x1, P2 ;  /* 0x0000000010057211 */ /* 0x002fc600010f0eff */
[----:B------:R0:W-:Y:S04]  /*11fc0*/  STL [R1+0xb30], R6 ;  /* 0x000b300601007387 */ /* 0x0001e80000100800 */
[----:B------:R1:W-:Y:S04]  /*11fd0*/  STL [R1+0xb38], R5 ;  /* 0x000b380501007387 */ /* 0x0003e80000100800 */
[----:B------:R2:W-:Y:S01]  /*11fe0*/  STL [R1+0xb40], R4 ;  /* 0x000b400401007387 */ /* 0x0005e20000100800 */
[-C--:B0-----:R-:W-:Y:S02]  /*11ff0*/  LEA.HI.X.SX32 R6, R18, R0.reuse, 0x1, P4 ;  /* 0x0000000012067211 */ /* 0x081fe400020f0eff */
[----:B-1----:R-:W-:-:S03]  /*12000*/  LEA.HI.X.SX32 R5, R19, R0, 0x1, P5 ;  /* 0x0000000013057211 */ /* 0x002fc600028f0eff */
[----:B------:R-:W-:Y:S01]  /*12010*/  STL [R1+0xb48], R6 ;  /* 0x000b480601007387 */ /* 0x000fe20000100800 */
[----:B--2---:R-:W-:-:S03]  /*12020*/  LEA.HI.X.SX32 R4, R20, R0, 0x1, P6 ;  /* 0x0000000014047211 */ /* 0x004fc600030f0eff */
[----:B------:R0:W-:Y:S01]  /*12030*/  STL [R1+0xb50], R5 ;  /* 0x000b500501007387 */ /* 0x0001e20000100800 */
[----:B------:R-:W-:-:S03]  /*12040*/  LEA R8, P0, R21, R2, 0x1 ;  /* 0x0000000215087211 */ /* 0x000fc600078008ff */
[----:B------:R1:W-:Y:S01]  /*12050*/  STL [R1+0xb58], R4 ;  /* 0x000b580401007387 */ /* 0x0003e20000100800 */
[----:B------:R-:W-:Y:S01]  /*12060*/  IMAD R13, R3, 0x2, R11 ;  /* 0x00000002030d7824 */ /* 0x000fe200078e020b */
[-C--:B0-----:R-:W-:Y:S02]  /*12070*/  LEA R5, P1, R22, R2.reuse, 0x1 ;  /* 0x0000000216057211 */ /* 0x081fe400078208ff */
[----:B------:R-:W-:Y:S01]  /*12080*/  STL [R1+0xb64], R8 ;  /* 0x000b640801007387 */ /* 0x000fe20000100800 */
[----:B-1----:R-:W-:-:S03]  /*12090*/  LEA R4, P2, R23, R2, 0x1 ;  /* 0x0000000217047211 */ /* 0x002fc600078408ff */
[----:B------:R0:W-:Y:S01]  /*120a0*/  STL [R1+0xb6c], R5 ;  /* 0x000b6c0501007387 */ /* 0x0001e20000100800 */
[----:B------:R-:W-:-:S03]  /*120b0*/  IMAD R6, R3, 0x2, R13 ;  /* 0x0000000203067824 */ /* 0x000fc600078e020d */
[----:B------:R1:W-:Y:S01]  /*120c0*/  STL [R1+0xb74], R4 ;  /* 0x000b740401007387 */ /* 0x0003e20000100800 */
[----:B0-----:R-:W-:-:S03]  /*120d0*/  LEA.HI.X.SX32 R5, R21, R0, 0x1, P0 ;  /* 0x0000000015057211 */ /* 0x001fc600000f0eff */
[----:B------:R-:W2:Y:S01]  /*120e0*/  LDL.LU R21, [R1+0x4] ;  /* 0x0000040001157983 */ /* 0x000ea20000300800 */
[----:B-1----:R-:W-:-:S03]  /*120f0*/  LEA.HI.X.SX32 R4, R22, R0, 0x1, P1 ;  /* 0x0000000016047211 */ /* 0x002fc600008f0eff */
[----:B------:R-:W-:Y:S01]  /*12100*/  STL [R1+0xb60], R5 ;  /* 0x000b600501007387 */ /* 0x000fe20000100800 */
[----:B------:R-:W-:-:S03]  /*12110*/  IMAD R10, R3, 0x2, R6 ;  /* 0x00000002030a7824 */ /* 0x000fc600078e0206 */
[----:B------:R-:W3:Y:S04]  /*12120*/  LDL.LU R18, [R1+0x8] ;  /* 0x0000080001127983 */ /* 0x000ee80000300800 */
[----:B------:R0:W-:Y:S01]  /*12130*/  STL [R1+0xb68], R4 ;  /* 0x000b680401007387 */ /* 0x0001e20000100800 */
[----:B------:R-:W-:-:S03]  /*12140*/  LEA R8, P0, R24, R2, 0x1 ;  /* 0x0000000218087211 */ /* 0x000fc600078008ff */
[----:B------:R-:W-:Y:S01]  /*12150*/  STL [R1+0x11f8], R10 ;  /* 0x0011f80a01007387 */ /* 0x000fe20000100800 */
[----:B0-----:R-:W-:-:S05]  /*12160*/  LEA.HI.X.SX32 R4, R23, R0, 0x1, P2 ;  /* 0x0000000017047211 */ /* 0x001fca00010f0eff */
[----:B------:R0:W-:Y:S01]  /*12170*/  STL [R1+0xb70], R4 ;  /* 0x000b700401007387 */ /* 0x0001e20000100800 */
[----:B------:R-:W-:-:S03]  /*12180*/  LEA R5, P2, R26, R2, 0x1 ;  /* 0x000000021a057211 */ /* 0x000fc600078408ff */
[----:B------:R1:W-:Y:S01]  /*12190*/  STL [R1+0xb7c], R8 ;  /* 0x000b7c0801007387 */ /* 0x0003e20000100800 */
[----:B0-----:R-:W-:-:S05]  /*121a0*/  LEA R4, P1, R25, R2, 0x1 ;  /* 0x0000000219047211 */ /* 0x001fca00078208ff */
[----:B------:R0:W-:Y:S04]  /*121b0*/  STL [R1+0xb84], R4 ;  /* 0x000b840401007387 */ /* 0x0001e80000100800 */
[----:B------:R4:W-:Y:S04]  /*121c0*/  STL [R1+0xb8c], R5 ;  /* 0x000b8c0501007387 */ /* 0x0009e80000100800 */
[----:B-1----:R-:W3:Y:S01]  /*121d0*/  LDL.LU R8, [R1+0xc] ;  /* 0x00000c0001087983 */ /* 0x002ee20000300800 */
[----:B0-----:R-:W-:-:S03]  /*121e0*/  LEA.HI.X.SX32 R4, R24, R0, 0x1, P0 ;  /* 0x0000000018047211 */ /* 0x001fc600000f0eff */
[----:B------:R-:W3:Y:S01]  /*121f0*/  LDL.LU R16, [R1+0x14] ;  /* 0x0000140001107983 */ /* 0x000ee20000300800 */
[----:B----4-:R-:W-:-:S03]  /*12200*/  LEA.HI.X.SX32 R5, R25, R0, 0x1, P1 ;  /* 0x0000000019057211 */ /* 0x010fc600008f0eff */
[----:B------:R0:W-:Y:S04]  /*12210*/  STL [R1+0xb78], R4 ;  /* 0x000b780401007387 */ /* 0x0001e80000100800 */
[----:B------:R-:W4:Y:S04]  /*12220*/  LDL.LU R25, [R1+0x10] ;  /* 0x0000100001197983 */ /* 0x000f280000300800 */
[----:B------:R1:W-:Y:S01]  /*12230*/  STL [R1+0xb80], R5 ;  /* 0x000b800501007387 */ /* 0x0003e20000100800 */
[----:B0-----:R-:W-:Y:S01]  /*12240*/  LEA.HI.X.SX32 R4, R26, R0, 0x1, P2 ;  /* 0x000000001a047211 */ /* 0x001fe200010f0eff */
[----:B------:R-:W-:Y:S01]  /*12250*/  IMAD R12, R3, 0x2, R10 ;  /* 0x00000002030c7824 */ /* 0x000fe200078e020a */
[----:B------:R-:W-:-:S02]  /*12260*/  LEA R10, P1, R28, R2, 0x1 ;  /* 0x000000021c0a7211 */ /* 0x000fc400078208ff */
[-C--:B-1----:R-:W-:Y:S01]  /*12270*/  LEA R5, P0, R27, R2.reuse, 0x1 ;  /* 0x000000021b057211 */ /* 0x082fe200078008ff */
[----:B------:R-:W-:Y:S04]  /*12280*/  STL [R1+0xb88], R4 ;  /* 0x000b880401007387 */ /* 0x000fe80000100800 */
[----:B------:R0:W-:Y:S04]  /*12290*/  STL [R1+0xb94], R5 ;  /* 0x000b940501007387 */ /* 0x0001e80000100800 */
[----:B0-----:R-:W4:Y:S01]  /*122a0*/  LDL.LU R5, [R1+0x18] ;  /* 0x0000180001057983 */ /* 0x001f220000300800 */
[----:B------:R-:W-:-:S03]  /*122b0*/  LEA R4, P2, R29, R2, 0x1 ;  /* 0x000000021d047211 */ /* 0x000fc600078408ff */
[----:B------:R0:W-:Y:S04]  /*122c0*/  STL [R1+0xb9c], R10 ;  /* 0x000b9c0a01007387 */ /* 0x0001e80000100800 */
[----:B------:R-:W4:Y:S04]  /*122d0*/  LDL.LU R23, [R1+0x1c] ;  /* 0x00001c0001177983 */ /* 0x000f280000300800 */
[----:B------:R1:W-:Y:S04]  /*122e0*/  STL [R1+0xba4], R4 ;  /* 0x000ba40401007387 */ /* 0x0003e80000100800 */
[----:B------:R-:W4:Y:S01]  /*122f0*/  LDL.LU R20, [R1+0x20] ;  /* 0x0000200001147983 */ /* 0x000f220000300800 */
[----:B0-----:R-:W-:-:S02]  /*12300*/  LEA.HI.X.SX32 R10, R28, R0, 0x1, P1 ;  /* 0x000000001c0a7211 */ /* 0x001fc400008f0eff */
[----:B-1----:R-:W-:-:S05]  /*12310*/  LEA.HI.X.SX32 R4, R27, R0, 0x1, P0 ;  /* 0x000000001b047211 */ /* 0x002fca00000f0eff */
[----:B------:R0:W-:Y:S01]  /*12320*/  STL [R1+0xb90], R4 ;  /* 0x000b900401007387 */ /* 0x0001e20000100800 */
[----:B------:R-:W-:-:S03]  /*12330*/  IMAD R22, R3, 0x2, R29 ;  /* 0x0000000203167824 */ /* 0x000fc600078e021d */
[----:B------:R1:W-:Y:S01]  /*12340*/  STL [R1+0xb98], R10 ;  /* 0x000b980a01007387 */ /* 0x0003e20000100800 */
[----:B0-----:R-:W-:-:S05]  /*12350*/  LEA.HI.X.SX32 R4, R29, R0, 0x1, P2 ;  /* 0x000000001d047211 */ /* 0x001fca00010f0eff */
[----:B------:R0:W-:Y:S01]  /*12360*/  STL [R1+0xba0], R4 ;  /* 0x000ba00401007387 */ /* 0x0001e20000100800 */
[----:B-1----:R-:W-:-:S03]  /*12370*/  LEA R10, P0, R22, R2, 0x1 ;  /* 0x00000002160a7211 */ /* 0x002fc600078008ff */
[----:B0-----:R-:W4:Y:S04]  /*12380*/  LDL.LU R4, [R1+0x24] ;  /* 0x0000240001047983 */ /* 0x001f280000300800 */
[----:B------:R-:W4:Y:S04]  /*12390*/  LDL.LU R26, [R1+0x2c] ;  /* 0x00002c00011a7983 */ /* 0x000f280000300800 */
[----:B------:R3:W-:Y:S04]  /*123a0*/  STL [R1+0xbac], R10 ;  /* 0x000bac0a01007387 */ /* 0x0007e80000100800 */
[----:B------:R-:W4:Y:S01]  /*123b0*/  LDL.LU R24, [R1+0x28] ;  /* 0x0000280001187983 */ /* 0x000f220000300800 */
[----:B------:R-:W-:Y:S01]  /*123c0*/  IMAD R15, R3, 0x2, R12 ;  /* 0x00000002030f7824 */ /* 0x000fe200078e020c */
[----:B------:R-:W-:-:S03]  /*123d0*/  LEA.HI.X.SX32 R22, R22, R0, 0x1, P0 ;  /* 0x0000000016167211 */ /* 0x000fc600000f0eff */
[----:B------:R-:W-:-:S04]  /*123e0*/  IMAD R9, R3, 0x2, R15 ;  /* 0x0000000203097824 */ /* 0x000fc800078e020f */
[----:B------:R-:W-:-:S04]  /*123f0*/  IMAD R19, R3, 0x2, R9 ;  /* 0x0000000203137824 */ /* 0x000fc800078e0209 */
[----:B------:R-:W-:-:S04]  /*12400*/  IMAD R14, R3, 0x2, R19 ;  /* 0x00000002030e7824 */ /* 0x000fc800078e0213 */
[----:B------:R-:W-:Y:S01]  /*12410*/  IMAD R17, R3, 0x2, R14 ;  /* 0x0000000203117824 */ /* 0x000fe200078e020e */
[-C--:B--2---:R-:W-:Y:S02]  /*12420*/  LEA R27, P1, R21, R2.reuse, 0x1 ;  /* 0x00000002151b7211 */ /* 0x084fe400078208ff */
[----:B---3--:R-:W-:-:S03]  /*12430*/  LEA R10, P2, R18, R2, 0x1 ;  /* 0x00000002120a7211 */ /* 0x008fc600078408ff */
[----:B------:R-:W-:Y:S04]  /*12440*/  STL [R1+0xbb4], R27 ;  /* 0x000bb41b01007387 */ /* 0x000fe80000100800 */
[----:B------:R0:W-:Y:S04]  /*12450*/  STL [R1+0xbbc], R10 ;  /* 0x000bbc0a01007387 */ /* 0x0001e80000100800 */
[----:B------:R-:W2:Y:S01]  /*12460*/  LDL.LU R29, [R1+0x30] ;  /* 0x00003000011d7983 */ /* 0x000ea20000300800 */
[----:B0-----:R-:W-:-:S03]  /*12470*/  LEA.HI.X.SX32 R10, R21, R0, 0x1, P1 ;  /* 0x00000000150a7211 */ /* 0x001fc600008f0eff */
[----:B------:R0:W-:Y:S04]  /*12480*/  STL [R1+0xba8], R22 ;  /* 0x000ba81601007387 */ /* 0x0001e80000100800 */
[----:B------:R-:W3:Y:S04]  /*12490*/  LDL.LU R28, [R1+0x34] ;  /* 0x00003400011c7983 */ /* 0x000ee80000300800 */
[----:B------:R1:W-:Y:S04]  /*124a0*/  STL [R1+0xbb0], R10 ;  /* 0x000bb00a01007387 */ /* 0x0003e80000100800 */
[----:B0-----:R-:W3:Y:S01]  /*124b0*/  LDL.LU R22, [R1+0x38] ;  /* 0x0000380001167983 */ /* 0x001ee20000300800 */
[----:B-1----:R-:W-:-:S05]  /*124c0*/  LEA.HI.X.SX32 R10, R18, R0, 0x1, P2 ;  /* 0x00000000120a7211 */ /* 0x002fca00010f0eff */
[----:B------:R4:W-:Y:S01]  /*124d0*/  STL [R1+0xbb8], R10 ;  /* 0x000bb80a01007387 */ /* 0x0009e20000100800 */
[-C--:B------:R-:W-:Y:S01]  /*124e0*/  LEA R27, P0, R8, R2.reuse, 0x1 ;  /* 0x00000002081b7211 */ /* 0x080fe200078008ff */
[----:B------:R-:W-:Y:S01]  /*124f0*/  IMAD R18, R3, 0x2, R17 ;  /* 0x0000000203127824 */ /* 0x000fe200078e0211 */
[----:B------:R-:W-:-:S03]  /*12500*/  LEA R21, P2, R16, R2, 0x1 ;  /* 0x0000000210157211 */ /* 0x000fc600078408ff */
[----:B------:R0:W-:Y:S01]  /*12510*/  STL [R1+0xbc4], R27 ;  /* 0x000bc41b01007387 */ /* 0x0001e20000100800 */
[----:B----4-:R-:W-:-:S03]  /*12520*/  LEA R10, P1, R25, R2, 0x1 ;  /* 0x00000002190a7211 */ /* 0x010fc600078208ff */
[----:B0-----:R-:W4:Y:S04]  /*12530*/  LDL.LU R27, [R1+0x3c] ;  /* 0x00003c00011b7983 */ /* 0x001f280000300800 */
[----:B------:R0:W-:Y:S01]  /*12540*/  STL [R1+0xbcc], R10 ;  /* 0x000bcc0a01007387 */ /* 0x0001e20000100800 */
[----:B------:R-:W-:-:S03]  /*12550*/  LEA.HI.X.SX32 R25, R25, R0, 0x1, P1 ;  /* 0x0000000019197211 */ /* 0x000fc600008f0eff */
[----:B0-----:R-:W4:Y:S04]  /*12560*/  LDL.LU R10, [R1+0x40] ;  /* 0x00004000010a7983 */ /* 0x001f280000300800 */
[----:B------:R0:W-:Y:S02]  /*12570*/  STL [R1+0xbd4], R21 ;  /* 0x000bd41501007387 */ /* 0x0001e40000100800 */
[----:B0-----:R-:W-:Y:S01]  /*12580*/  IMAD R21, R3, 0x2, R18 ;  /* 0x0000000203157824 */ /* 0x001fe200078e0212 */
[-C--:B------:R-:W-:Y:S02]  /*12590*/  LEA.HI.X.SX32 R3, R8, R0.reuse, 0x1, P0 ;  /* 0x0000000008037211 */ /* 0x080fe400000f0eff */
[----:B------:R-:W4:Y:S04]  /*125a0*/  LDL.LU R8, [R1+0x1204] ;  /* 0x0012040001087983 */ /* 0x000f280000300800 */
[----:B------:R-:W-:Y:S04]  /*125b0*/  STL [R1+0xbc0], R3 ;  /* 0x000bc00301007387 */ /* 0x000fe80000100800 */
[----:B------:R0:W-:Y:S02]  /*125c0*/  STL [R1+0xbc8], R25 ;  /* 0x000bc81901007387 */ /* 0x0001e40000100800 */
[----:B0-----:R-:W-:-:S05]  /*125d0*/  LEA.HI.X.SX32 R25, R16, R0, 0x1, P2 ;  /* 0x0000000010197211 */ /* 0x001fca00010f0eff */
[----:B------:R0:W-:Y:S02]  /*125e0*/  STL [R1+0xbd0], R25 ;  /* 0x000bd01901007387 */ /* 0x0001e40000100800 */
[----:B0-----:R-:W-:-:S05]  /*125f0*/  LEA R25, P0, R5, R2, 0x1 ;  /* 0x0000000205197211 */ /* 0x001fca00078008ff */
[----:B------:R0:W-:Y:S01]  /*12600*/  STL [R1+0xbdc], R25 ;  /* 0x000bdc1901007387 */ /* 0x0001e20000100800 */
[----:B------:R-:W-:Y:S01]  /*12610*/  IMAD.MOV R3, RZ, RZ, -c[0x0][0x188] ;  /* 0x80006200ff037624 */ /* 0x000fe200078e02ff */
[----:B0-----:R-:W-:-:S03]  /*12620*/  LEA R25, P1, R23, R2, 0x1 ;  /* 0x0000000217197211 */ /* 0x001fc600078208ff */
[----:B------:R-:W-:Y:S02]  /*12630*/  IMAD R16, R3, 0x2, R21 ;  /* 0x0000000203107824 */ /* 0x000fe400078e0215 */
[----:B------:R0:W-:Y:S01]  /*12640*/  STL [R1+0xbe4], R25 ;  /* 0x000be41901007387 */ /* 0x0001e20000100800 */
[----:B------:R-:W-:Y:S02]  /*12650*/  LEA.HI.X.SX32 R23, R23, R0, 0x1, P1 ;  /* 0x0000000017177211 */ /* 0x000fe400008f0eff */
[----:B0-----:R-:W-:-:S05]  /*12660*/  LEA R25, P2, R20, R2, 0x1 ;  /* 0x0000000214197211 */ /* 0x001fca00078408ff */
        /* <DEDUP_REMOVED lines=13> */
[----:B------:R0:W-:Y:S02]  /*12740*/  STL [R1+0xbfc], R23 ;  /* 0x000bfc1701007387 */ /* 0x0001e40000100800 */
[----:B0-----:R-:W-:-:S05]  /*12750*/  LEA R23, P2, R24, R2, 0x1 ;  /* 0x0000000218177211 */ /* 0x001fca00078408ff */
[----:B------:R0:W-:Y:S02]  /*12760*/  STL [R1+0xc04], R23 ;  /* 0x000c041701007387 */ /* 0x0001e40000100800 */
[----:B0-----:R-:W-:Y:S01]  /*12770*/  IMAD R23, R3, 0x2, R20 ;  /* 0x0000000203177824 */ /* 0x001fe200078e0214 */
[-C--:B------:R-:W-:Y:S02]  /*12780*/  LEA.HI.X.SX32 R3, R4, R0.reuse, 0x1, P0 ;  /* 0x0000000004037211 */ /* 0x080fe400000f0eff */
[----:B------:R-:W4:Y:S01]  /*12790*/  LDL.LU R4, [R1+0x11fc] ;  /* 0x0011fc0001047983 */ /* 0x000f220000300800 */
[----:B------:R-:W-:-:S03]  /*127a0*/  LEA.HI.X.SX32 R26, R26, R0, 0x1, P1 ;  /* 0x000000001a1a7211 */ /* 0x000fc600008f0eff */
[----:B------:R-:W-:Y:S04]  /*127b0*/  STL [R1+0xbf0], R3 ;  /* 0x000bf00301007387 */ /* 0x000fe80000100800 */
[----:B------:R0:W-:Y:S02]  /*127c0*/  STL [R1+0xbf8], R26 ;  /* 0x000bf81a01007387 */ /* 0x0001e40000100800 */
[----:B0-----:R-:W-:-:S05]  /*127d0*/  LEA.HI.X.SX32 R26, R24, R0, 0x1, P2 ;  /* 0x00000000181a7211 */ /* 0x001fca00010f0eff */
[----:B------:R2:W-:Y:S02]  /*127e0*/  STL [R1+0xc00], R26 ;  /* 0x000c001a01007387 */ /* 0x0005e40000100800 */
[----:B--2---:R-:W-:-:S05]  /*127f0*/  LEA R26, P0, R29, R2, 0x1 ;  /* 0x000000021d1a7211 */ /* 0x004fca00078008ff */
[----:B------:R3:W-:Y:S01]  /*12800*/  STL [R1+0xc0c], R26 ;  /* 0x000c0c1a01007387 */ /* 0x0007e20000100800 */
[----:B------:R-:W-:Y:S02]  /*12810*/  LEA.HI.X.SX32 R29, R29, R0, 0x1, P0 ;  /* 0x000000001d1d7211 */ /* 0x000fe400000f0eff */
[----:B---3--:R-:W-:-:S05]  /*12820*/  LEA R26, P1, R28, R2, 0x1 ;  /* 0x000000021c1a7211 */ /* 0x008fca00078208ff */
[----:B------:R0:W-:Y:S01]  /*12830*/  STL [R1+0xc14], R26 ;  /* 0x000c141a01007387 */ /* 0x0001e20000100800 */
[----:B------:R-:W-:Y:S02]  /*12840*/  LEA.HI.X.SX32 R28, R28, R0, 0x1, P1 ;  /* 0x000000001c1c7211 */ /* 0x000fe400008f0eff */
[----:B0-----:R-:W-:-:S05]  /*12850*/  LEA R26, P2, R22, R2, 0x1 ;  /* 0x00000002161a7211 */ /* 0x001fca00078408ff */
[----:B------:R-:W-:Y:S04]  /*12860*/  STL [R1+0xc1c], R26 ;  /* 0x000c1c1a01007387 */ /* 0x000fe80000100800 */
[----:B------:R0:W-:Y:S04]  /*12870*/  STL [R1+0xc08], R29 ;  /* 0x000c081d01007387 */ /* 0x0001e80000100800 */
[----:B------:R4:W-:Y:S01]  /*12880*/  STL [R1+0xc10], R28 ;  /* 0x000c101c01007387 */ /* 0x0009e20000100800 */
[----:B0-----:R-:W-:Y:S02]  /*12890*/  LEA.HI.X.SX32 R29, R22, R0, 0x1, P2 ;  /* 0x00000000161d7211 */ /* 0x001fe400010f0eff */
[----:B----4-:R-:W-:-:S03]  /*128a0*/  LEA R28, P0, R27, R2, 0x1 ;  /* 0x000000021b1c7211 */ /* 0x010fc600078008ff */
[----:B------:R0:W-:Y:S04]  /*128b0*/  STL [R1+0xc18], R29 ;  /* 0x000c181d01007387 */ /* 0x0001e80000100800 */
[----:B------:R-:W-:Y:S01]  /*128c0*/  STL [R1+0xc24], R28 ;  /* 0x000c241c01007387 */ /* 0x000fe20000100800 */
[----:B0-----:R-:W-:-:S05]  /*128d0*/  LEA R29, P1, R10, R2, 0x1 ;  /* 0x000000020a1d7211 */ /* 0x001fca00078208ff */
[----:B------:R0:W-:Y:S01]  /*128e0*/  STL [R1+0xc2c], R29 ;  /* 0x000c2c1d01007387 */ /* 0x0001e20000100800 */
[----:B------:R-:W-:-:S04]  /*128f0*/  IMAD.MOV R3, RZ, RZ, -c[0x0][0x188] ;  /* 0x80006200ff037624 */ /* 0x000fc800078e02ff */
[----:B------:R-:W-:-:S04]  /*12900*/  IMAD R24, R3, 0x2, R23 ;  /* 0x0000000203187824 */ /* 0x000fc800078e0217 */
[----:B------:R-:W-:-:S04]  /*12910*/  IMAD R26, R3, 0x2, R24 ;  /* 0x00000002031a7824 */ /* 0x000fc800078e0218 */
[----:B------:R-:W-:-:S04]  /*12920*/  IMAD R22, R3, 0x2, R26 ;  /* 0x0000000203167824 */ /* 0x000fc800078e021a */
[----:B0-----:R-:W-:Y:S01]  /*12930*/  IMAD R29, R3, 0x2, R22 ;  /* 0x00000002031d7824 */ /* 0x001fe200078e0216 */
[----:B------:R-:W-:-:S05]  /*12940*/  LEA R28, P2, R4, R2, 0x1 ;  /* 0x00000002041c7211 */ /* 0x000fca00078408ff */
[----:B------:R0:W-:Y:S02]  /*12950*/  STL [R1+0xc34], R28 ;  /* 0x000c341c01007387 */ /* 0x0001e40000100800 */
[-C--:B0-----:R-:W-:Y:S02]  /*12960*/  LEA.HI.X.SX32 R28, R27, R0.reuse, 0x1, P0 ;  /* 0x000000001b1c7211 */ /* 0x081fe400000f0eff */
[----:B------:R-:W-:-:S03]  /*12970*/  LEA.HI.X.SX32 R27, R10, R0, 0x1, P1 ;  /* 0x000000000a1b7211 */ /* 0x000fc600008f0eff */
[----:B------:R0:W-:Y:S01]  /*12980*/  STL [R1+0xc20], R28 ;  /* 0x000c201c01007387 */ /* 0x0001e20000100800 */
[----:B------:R-:W-:-:S03]  /*12990*/  IMAD R10, R3, 0x2, R4 ;  /* 0x00000002030a7824 */ /* 0x000fc600078e0204 */
[----:B------:R1:W-:Y:S01]  /*129a0*/  STL [R1+0xc28], R27 ;  /* 0x000c281b01007387 */ /* 0x0003e20000100800 */
[----:B0-----:R-:W-:Y:S01]  /*129b0*/  IMAD R28, R3, 0x2, R4 ;  /* 0x00000002031c7824 */ /* 0x001fe200078e0204 */
[----:B-1----:R-:W-:-:S03]  /*129c0*/  LEA.HI.X.SX32 R27, R4, R0, 0x1, P2 ;  /* 0x00000000041b7211 */ /* 0x002fc600010f0eff */
[----:B------:R-:W-:Y:S02]  /*129d0*/  IMAD R28, R3, 0x2, R28 ;  /* 0x00000002031c7824 */ /* 0x000fe400078e021c */
[----:B------:R0:W-:Y:S02]  /*129e0*/  STL [R1+0xc30], R27 ;  /* 0x000c301b01007387 */ /* 0x0001e40000100800 */
[----:B0-----:R-:W-:-:S05]  /*129f0*/  LEA R27, P0, R10, R2, 0x1 ;  /* 0x000000020a1b7211 */ /* 0x001fca00078008ff */
[----:B------:R0:W-:Y:S01]  /*12a00*/  STL [R1+0xc3c], R27 ;  /* 0x000c3c1b01007387 */ /* 0x0001e20000100800 */
[----:B------:R-:W-:Y:S02]  /*12a10*/  LEA.HI.X.SX32 R10, R10, R0, 0x1, P0 ;  /* 0x000000000a0a7211 */ /* 0x000fe400000f0eff */
[----:B0-----:R-:W-:-:S05]  /*12a20*/  LEA R27, P1, R28, R2, 0x1 ;  /* 0x000000021c1b7211 */ /* 0x001fca00078208ff */
[----:B------:R0:W-:Y:S01]  /*12a30*/  STL [R1+0xc44], R27 ;  /* 0x000c441b01007387 */ /* 0x0001e20000100800 */
[----:B------:R-:W-:Y:S02]  /*12a40*/  LEA.HI.X.SX32 R28, R28, R0, 0x1, P1 ;  /* 0x000000001c1c7211 */ /* 0x000fe400008f0eff */
[----:B0-----:R-:W-:-:S05]  /*12a50*/  LEA R27, P2, R5, R2, 0x1 ;  /* 0x00000002051b7211 */ /* 0x001fca00078408ff */
[----:B------:R-:W-:Y:S04]  /*12a60*/  STL [R1+0xc4c], R27 ;  /* 0x000c4c1b01007387 */ /* 0x000fe80000100800 */
[----:B------:R0:W-:Y:S04]  /*12a70*/  STL [R1+0xc38], R10 ;  /* 0x000c380a01007387 */ /* 0x0001e80000100800 */
[----:B------:R-:W-:Y:S01]  /*12a80*/  STL [R1+0xc40], R28 ;  /* 0x000c401c01007387 */ /* 0x000fe20000100800 */
[----:B0-----:R-:W-:Y:S01]  /*12a90*/  IMAD R10, R3, 0x2, R5 ;  /* 0x00000002030a7824 */ /* 0x001fe200078e0205 */
[----:B------:R-:W-:-:S05]  /*12aa0*/  LEA.HI.X.SX32 R5, R5, R0, 0x1, P2 ;  /* 0x0000000005057211 */ /* 0x000fca00010f0eff */
[----:B------:R0:W-:Y:S02]  /*12ab0*/  STL [R1+0xc48], R5 ;  /* 0x000c480501007387 */ /* 0x0001e40000100800 */
[----:B0-----:R-:W-:-:S05]  /*12ac0*/  LEA R5, P0, R10, R2, 0x1 ;  /* 0x000000020a057211 */ /* 0x001fca00078008ff */
[----:B------:R0:W-:Y:S01]  /*12ad0*/  STL [R1+0xc54], R5 ;  /* 0x000c540501007387 */ /* 0x0001e20000100800 */
[----:B------:R-:W-:Y:S02]  /*12ae0*/  LEA.HI.X.SX32 R10, R10, R0, 0x1, P0 ;  /* 0x000000000a0a7211 */ /* 0x000fe400000f0eff */
[----:B0-----:R-:W-:-:S05]  /*12af0*/  LEA R5, P1, R8, R2, 0x1 ;  /* 0x0000000208057211 */ /* 0x001fca00078208ff */
[----:B------:R0:W-:Y:S02]  /*12b00*/  STL [R1+0xc5c], R5 ;  /* 0x000c5c0501007387 */ /* 0x0001e40000100800 */
[----:B0-----:R-:W-:-:S05]  /*12b10*/  LEA R5, P2, R7, R2, 0x1 ;  /* 0x0000000207057211 */ /* 0x001fca00078408ff */
[----:B------:R-:W-:Y:S04]  /*12b20*/  STL [R1+0xc64], R5 ;  /* 0x000c640501007387 */ /* 0x000fe80000100800 */
[----:B------:R0:W-:Y:S02]  /*12b30*/  STL [R1+0xc50], R10 ;  /* 0x000c500a01007387 */ /* 0x0001e40000100800 */
[----:B0-----:R-:W-:Y:S01]  /*12b40*/  LEA.HI.X.SX32 R10, R8, R0, 0x1, P1 ;  /* 0x00000000080a7211 */ /* 0x001fe200008f0eff */
[----:B------:R-:W-:-:S04]  /*12b50*/  IMAD R8, R3, 0x2, R7 ;  /* 0x0000000203087824 */ /* 0x000fc800078e0207 */
[----:B------:R0:W-:Y:S01]  /*12b60*/  STL [R1+0xc58], R10 ;  /* 0x000c580a01007387 */ /* 0x0001e20000100800 */
[C---:B------:R-:W-:Y:S02]  /*12b70*/  IMAD R4, R3.reuse, 0x2, R29 ;  /* 0x0000000203047824 */ /* 0x040fe400078e021d */
[----:B0-----:R-:W-:Y:S01]  /*12b80*/  IMAD R10, R3, 0x2, R7 ;  /* 0x00000002030a7824 */ /* 0x001fe200078e0207 */
[----:B------:R-:W-:Y:S01]  /*12b90*/  LEA.HI.X.SX32 R7, R7, R0, 0x1, P2 ;  /* 0x0000000007077211 */ /* 0x000fe200010f0eff */
[----:B------:R-:W-:-:S04]  /*12ba0*/  IMAD R8, R3, 0x2, R8 ;  /* 0x0000000203087824 */ /* 0x000fc800078e0208 */
[----:B------:R0:W-:Y:S01]  /*12bb0*/  STL [R1+0xc60], R7 ;  /* 0x000c600701007387 */ /* 0x0001e20000100800 */
[----:B------:R-:W-:Y:S01]  /*12bc0*/  IMAD R27, R3, 0x2, R4 ;  /* 0x00000002031b7824 */ /* 0x000fe200078e0204 */
[----:B0-----:R-:W-:-:S03]  /*12bd0*/  LEA R7, P0, R10, R2, 0x1 ;  /* 0x000000020a077211 */ /* 0x001fc600078008ff */
[C---:B------:R-:W-:Y:S02]  /*12be0*/  IMAD R28, R3.reuse, 0x2, R27 ;  /* 0x00000002031c7824 */ /* 0x040fe400078e021b */
[----:B------:R0:W-:Y:S02]  /*12bf0*/  STL [R1+0xc6c], R7 ;  /* 0x000c6c0701007387 */ /* 0x0001e40000100800 */
[----:B------:R-:W-:Y:S01]  /*12c00*/  IMAD R5, R3, 0x2, R28 ;  /* 0x0000000203057824 */ /* 0x000fe200078e021c */
[----:B0-----:R-:W-:-:S03]  /*12c10*/  LEA R7, P1, R8, R2, 0x1 ;  /* 0x0000000208077211 */ /* 0x001fc600078208ff */
[----:B------:R-:W-:Y:S02]  /*12c20*/  IMAD R5, R3, 0x2, R5 ;  /* 0x0000000203057824 */ /* 0x000fe400078e0205 */
[----:B------:R0:W-:Y:S02]  /*12c30*/  STL [R1+0xc74], R7 ;  /* 0x000c740701007387 */ /* 0x0001e40000100800 */
[----:B0-----:R-:W-:-:S05]  /*12c40*/  LEA R7, P2, R11, R2, 0x1 ;  /* 0x000000020b077211 */ /* 0x001fca00078408ff */
[----:B------:R0:W-:Y:S02]  /*12c50*/  STL [R1+0xc7c], R7 ;  /* 0x000c7c0701007387 */ /* 0x0001e40000100800 */
[----:B0-----:R-:W-:Y:S01]  /*12c60*/  IMAD R7, R3, 0x2, R5 ;  /* 0x0000000203077824 */ /* 0x001fe200078e0205 */
[-C--:B------:R-:W-:Y:S02]  /*12c70*/  LEA.HI.X.SX32 R3, R10, R0.reuse, 0x1, P0 ;  /* 0x000000000a037211 */ /* 0x080fe400000f0eff */
[----:B------:R-:W2:Y:S01]  /*12c80*/  LDL.LU R10, [R1+0x11f8] ;  /* 0x0011f800010a7983 */ /* 0x000ea20000300800 */
[----:B------:R-:W-:-:S03]  /*12c90*/  LEA.HI.X.SX32 R8, R8, R0, 0x1, P1 ;  /* 0x0000000008087211 */ /* 0x000fc600008f0eff */
[----:B------:R-:W-:Y:S04]  /*12ca0*/  STL [R1+0xc68], R3 ;  /* 0x000c680301007387 */ /* 0x000fe80000100800 */
[----:B------:R0:W-:Y:S02]  /*12cb0*/  STL [R1+0xc70], R8 ;  /* 0x000c700801007387 */ /* 0x0001e40000100800 */
[----:B0-----:R-:W-:Y:S02]  /*12cc0*/  LEA.HI.X.SX32 R8, R11, R0, 0x1, P2 ;  /* 0x000000000b087211 */ /* 0x001fe400010f0eff */
[----:B------:R-:W-:-:S03]  /*12cd0*/  LEA R11, P0, R13, R2, 0x1 ;  /* 0x000000020d0b7211 */ /* 0x000fc600078008ff */
[----:B------:R0:W-:Y:S04]  /*12ce0*/  STL [R1+0xc78], R8 ;  /* 0x000c780801007387 */ /* 0x0001e80000100800 */
[----:B------:R-:W-:Y:S01]  /*12cf0*/  STL [R1+0xc84], R11 ;  /* 0x000c840b01007387 */ /* 0x000fe20000100800 */
[----:B0-----:R-:W-:Y:S02]  /*12d00*/  LEA R8, P1, R6, R2, 0x1 ;  /* 0x0000000206087211 */ /* 0x001fe400078208ff */
[----:B------:R-:W-:-:S03]  /*12d10*/  LEA.HI.X.SX32 R13, R13, R0, 0x1, P0 ;  /* 0x000000000d0d7211 */ /* 0x000fc600000f0eff */
[----:B------:R0:W-:Y:S01]  /*12d20*/  STL [R1+0xc8c], R8 ;  /* 0x000c8c0801007387 */ /* 0x0001e20000100800 */
[----:B------:R-:W-:-:S04]  /*12d30*/  IMAD.MOV R3, RZ, RZ, -c[0x0][0x188] ;  /* 0x80006200ff037624 */ /* 0x000fc800078e02ff */
[----:B------:R-:W-:-:S04]  /*12d40*/  IMAD R7, R3, 0x2, R7 ;  /* 0x0000000203077824 */ /* 0x000fc800078e0207 */
[----:B0-----:R-:W-:Y:S01]  /*12d50*/  IMAD R8, R3, 0x2, R7 ;  /* 0x0000000203087824 */ /* 0x001fe200078e0207 */
[----:B--2---:R-:W-:-:S05]  /*12d60*/  LEA R11, P2, R10, R2, 0x1 ;  /* 0x000000020a0b7211 */ /* 0x004fca00078408ff */
[----:B------:R0:W-:Y:S04]  /*12d70*/  STL [R1+0xc94], R11 ;  /* 0x000c940b01007387 */ /* 0x0001e80000100800 */
[----:B------:R1:W-:Y:S01]  /*12d80*/  STL [R1+0xc80], R13 ;  /* 0x000c800d01007387 */ /* 0x0003e20000100800 */
[-C--:B0-----:R-:W-:Y:S02]  /*12d90*/  LEA.HI.X.SX32 R11, R6, R0.reuse, 0x1, P1 ;  /* 0x00000000060b7211 */ /* 0x081fe400008f0eff */
[----:B------:R-:W-:-:S03]  /*12da0*/  LEA.HI.X.SX32 R6, R10, R0, 0x1, P2 ;  /* 0x000000000a067211 */ /* 0x000fc600010f0eff */
[----:B------:R0:W-:Y:S04]  /*12db0*/  STL [R1+0xc88], R11 ;  /* 0x000c880b01007387 */ /* 0x0001e80000100800 */
[----:B------:R2:W-:Y:S01]  /*12dc0*/  STL [R1+0xc90], R6 ;  /* 0x000c900601007387 */ /* 0x0005e20000100800 */
[-C--:B-1----:R-:W-:Y:S02]  /*12dd0*/  LEA R13, P2, R9, R2.reuse, 0x1 ;  /* 0x00000002090d7211 */ /* 0x082fe400078408ff */
[-C--:B0-----:R-:W-:Y:S02]  /*12de0*/  LEA R11, P0, R12, R2.reuse, 0x1 ;  /* 0x000000020c0b7211 */ /* 0x081fe400078008ff */
[----:B--2---:R-:W-:-:S03]  /*12df0*/  LEA R6, P1, R15, R2, 0x1 ;  /* 0x000000020f067211 */ /* 0x004fc600078208ff */
[----:B------:R-:W-:Y:S01]  /*12e00*/  STL [R1+0xc9c], R11 ;  /* 0x000c9c0b01007387 */ /* 0x000fe20000100800 */
[----:B------:R-:W-:-:S03]  /*12e10*/  LEA.HI.X.SX32 R9, R9, R0, 0x1, P2 ;  /* 0x0000000009097211 */ /* 0x000fc600010f0eff */
[----:B------:R0:W-:Y:S04]  /*12e20*/  STL [R1+0xca4], R6 ;  /* 0x000ca40601007387 */ /* 0x0001e80000100800 */
[----:B------:R1:W-:Y:S01]  /*12e30*/  STL [R1+0xcac], R13 ;  /* 0x000cac0d01007387 */ /* 0x0003e20000100800 */
[-C--:B0-----:R-:W-:Y:S02]  /*12e40*/  LEA.HI.X.SX32 R6, R12, R0.reuse, 0x1, P0 ;  /* 0x000000000c067211 */ /* 0x081fe400000f0eff */
[----:B------:R-:W-:-:S03]  /*12e50*/  LEA.HI.X.SX32 R12, R15, R0, 0x1, P1 ;  /* 0x000000000f0c7211 */ /* 0x000fc600008f0eff */
[----:B------:R-:W-:Y:S01]  /*12e60*/  STL [R1+0xc98], R6 ;  /* 0x000c980601007387 */ /* 0x000fe20000100800 */
[----:B-1----:R-:W-:-:S03]  /*12e70*/  LEA R13, P0, R19, R2, 0x1 ;  /* 0x00000002130d7211 */ /* 0x002fc600078008ff */
[----:B------:R0:W-:Y:S04]  /*12e80*/  STL [R1+0xca0], R12 ;  /* 0x000ca00c01007387 */ /* 0x0001e80000100800 */
[----:B------:R1:W-:Y:S04]  /*12e90*/  STL [R1+0xca8], R9 ;  /* 0x000ca80901007387 */ /* 0x0003e80000100800 */
[----:B------:R2:W-:Y:S01]  /*12ea0*/  STL [R1+0xcb4], R13 ;  /* 0x000cb40d01007387 */ /* 0x0005e20000100800 */
[-C--:B0-----:R-:W-:Y:S02]  /*12eb0*/  LEA R12, P2, R17, R2.reuse, 0x1 ;  /* 0x00000002110c7211 */ /* 0x081fe400078408ff */
[----:B-1----:R-:W-:-:S05]  /*12ec0*/  LEA R9, P1, R14, R2, 0x1 ;  /* 0x000000020e097211 */ /* 0x002fca00078208ff */
[----:B------:R0:W-:Y:S01]  /*12ed0*/  STL [R1+0xcbc], R9 ;  /* 0x000cbc0901007387 */ /* 0x0001e20000100800 */
[----:B--2---:R-:W-:-:S03]  /*12ee0*/  LEA.HI.X.SX32 R13, R14, R0, 0x1, P1 ;  /* 0x000000000e0d7211 */ /* 0x004fc600008f0eff */
[----:B------:R1:W-:Y:S01]  /*12ef0*/  STL [R1+0xcc4], R12 ;  /* 0x000cc40c01007387 */ /* 0x0003e20000100800 */
[-C--:B0-----:R-:W-:Y:S02]  /*12f00*/  LEA.HI.X.SX32 R9, R19, R0.reuse, 0x1, P0 ;  /* 0x0000000013097211 */ /* 0x081fe400000f0eff */
[----:B-1----:R-:W-:-:S03]  /*12f10*/  LEA.HI.X.SX32 R12, R17, R0, 0x1, P2 ;  /* 0x00000000110c7211 */ /* 0x002fc600010f0eff */
[----:B------:R-:W-:Y:S01]  /*12f20*/  STL [R1+0xcb0], R9 ;  /* 0x000cb00901007387 */ /* 0x000fe20000100800 */
[----:B------:R-:W-:-:S03]  /*12f30*/  LEA R14, P1, R21, R2, 0x1 ;  /* 0x00000002150e7211 */ /* 0x000fc600078208ff */
[----:B------:R0:W-:Y:S04]  /*12f40*/  STL [R1+0xcb8], R13 ;  /* 0x000cb80d01007387 */ /* 0x0001e80000100800 */
[----:B------:R1:W-:Y:S01]  /*12f50*/  STL [R1+0xcc0], R12 ;  /* 0x000cc00c01007387 */ /* 0x0003e20000100800 */
[-C--:B0-----:R-:W-:Y:S02]  /*12f60*/  LEA R13, P0, R18, R2.reuse, 0x1 ;  /* 0x00000002120d7211 */ /* 0x081fe400078008ff */
[----:B-1----:R-:W-:-:S03]  /*12f70*/  LEA R12, P2, R16, R2, 0x1 ;  /* 0x00000002100c7211 */ /* 0x002fc600078408ff */
[----:B------:R-:W-:Y:S01]  /*12f80*/  STL [R1+0xccc], R13 ;  /* 0x000ccc0d01007387 */ /* 0x000fe20000100800 */
[----:B------:R-:W-:-:S03]  /*12f90*/  LEA.HI.X.SX32 R17, R21, R0, 0x1, P1 ;  /* 0x0000000015117211 */ /* 0x000fc600008f0eff */
[----:B------:R0:W-:Y:S04]  /*12fa0*/  STL [R1+0xcd4], R14 ;  /* 0x000cd40e01007387 */ /* 0x0001e80000100800 */
[----:B------:R1:W-:Y:S01]  /*12fb0*/  STL [R1+0xcdc], R12 ;  /* 0x000cdc0c01007387 */ /* 0x0003e20000100800 */
[-C--:B0-----:R-:W-:Y:S02]  /*12fc0*/  LEA.HI.X.SX32 R14, R18, R0.reuse, 0x1, P0 ;  /* 0x00000000120e7211 */ /* 0x081fe400000f0eff */
[----:B-1----:R-:W-:-:S03]  /*12fd0*/  LEA.HI.X.SX32 R12, R16, R0, 0x1, P2 ;  /* 0x00000000100c7211 */ /* 0x002fc600010f0eff */
[----:B------:R-:W-:Y:S04]  /*12fe0*/  STL [R1+0xcc8], R14 ;  /* 0x000cc80e01007387 */ /* 0x000fe80000100800 */
[----:B------:R0:W-:Y:S01]  /*12ff0*/  STL [R1+0xcd0], R17 ;  /* 0x000cd01101007387 */ /* 0x0001e20000100800 */
[----:B------:R-:W-:-:S03]  /*13000*/  LEA R16, P2, R23, R2, 0x1 ;  /* 0x0000000217107211 */ /* 0x000fc600078408ff */
[----:B------:R1:W-:Y:S01]  /*13010*/  STL [R1+0xcd8], R12 ;  /* 0x000cd80c01007387 */ /* 0x0003e20000100800 */
[-C--:B0-----:R-:W-:Y:S02]  /*13020*/  LEA R17, P0, R25, R2.reuse, 0x1 ;  /* 0x0000000219117211 */ /* 0x081fe400078008ff */
[----:B-1----:R-:W-:-:S03]  /*13030*/  LEA R12, P1, R20, R2, 0x1 ;  /* 0x00000002140c7211 */ /* 0x002fc600078208ff */
[----:B------:R-:W-:Y:S04]  /*13040*/  STL [R1+0xce4], R17 ;  /* 0x000ce41101007387 */ /* 0x000fe80000100800 */
[----:B------:R0:W-:Y:S01]  /*13050*/  STL [R1+0xcec], R12 ;  /* 0x000cec0c01007387 */ /* 0x0001e20000100800 */
[----:B------:R-:W-:-:S03]  /*13060*/  LEA.HI.X.SX32 R18, R20, R0, 0x1, P1 ;  /* 0x0000000014127211 */ /* 0x000fc600008f0eff */
        /* <DEDUP_REMOVED lines=8> */
[----:B-1----:R-:W-:Y:S01]  /*130f0*/  LEA R16, P1, R26, R2, 0x1 ;  /* 0x000000021a107211 */ /* 0x002fe200078208ff */
[----:B------:R0:W-:Y:S04]  /*13100*/  STL [R1+0xcfc], R19 ;  /* 0x000cfc1301007387 */ /* 0x0001e80000100800 */
[----:B------:R1:W-:Y:S04]  /*13110*/  STL [R1+0xd04], R16 ;  /* 0x000d041001007387 */ /* 0x0003e80000100800 */
[----:B------:R2:W-:Y:S01]  /*13120*/  STL [R1+0xd0c], R18 ;  /* 0x000d0c1201007387 */ /* 0x0005e20000100800 */
[----:B0-----:R-:W-:-:S02]  /*13130*/  LEA.HI.X.SX32 R19, R22, R0, 0x1, P2 ;  /* 0x0000000016137211 */ /* 0x001fc400010f0eff */
[-C--:B-1----:R-:W-:Y:S02]  /*13140*/  LEA.HI.X.SX32 R16, R24, R0.reuse, 0x1, P0 ;  /* 0x0000000018107211 */ /* 0x082fe400000f0eff */
[----:B--2---:R-:W-:-:S03]  /*13150*/  LEA.HI.X.SX32 R18, R26, R0, 0x1, P1 ;  /* 0x000000001a127211 */ /* 0x004fc600008f0eff */
[----:B------:R-:W-:Y:S01]  /*13160*/  STL [R1+0xcf8], R16 ;  /* 0x000cf81001007387 */ /* 0x000fe20000100800 */
[----:B------:R-:W-:-:S03]  /*13170*/  LEA R21, P1, R4, R2, 0x1 ;  /* 0x0000000204157211 */ /* 0x000fc600078208ff */
[----:B------:R0:W-:Y:S04]  /*13180*/  STL [R1+0xd00], R18 ;  /* 0x000d001201007387 */ /* 0x0001e80000100800 */
[----:B------:R1:W-:Y:S01]  /*13190*/  STL [R1+0xd08], R19 ;  /* 0x000d081301007387 */ /* 0x0003e20000100800 */
[-C--:B0-----:R-:W-:Y:S02]  /*131a0*/  LEA R18, P0, R29, R2.reuse, 0x1 ;  /* 0x000000021d127211 */ /* 0x081fe400078008ff */
[----:B-1----:R-:W-:-:S03]  /*131b0*/  LEA R19, P2, R27, R2, 0x1 ;  /* 0x000000021b137211 */ /* 0x002fc600078408ff */
[----:B------:R-:W-:Y:S04]  /*131c0*/  STL [R1+0xd14], R18 ;  /* 0x000d141201007387 */ /* 0x000fe80000100800 */
[----:B------:R0:W-:Y:S01]  /*131d0*/  STL [R1+0xd1c], R21 ;  /* 0x000d1c1501007387 */ /* 0x0001e20000100800 */
[----:B------:R-:W-:-:S03]  /*131e0*/  IMAD R23, R3, 0x2, R28 ;  /* 0x0000000203177824 */ /* 0x000fc600078e021c */
[----:B------:R1:W-:Y:S01]  /*131f0*/  STL [R1+0xd24], R19 ;  /* 0x000d241301007387 */ /* 0x0003e20000100800 */
[-C--:B0-----:R-:W-:Y:S02]  /*13200*/  LEA.HI.X.SX32 R21, R29, R0.reuse, 0x1, P0 ;  /* 0x000000001d157211 */ /* 0x081fe400000f0eff */
[-C--:B-1----:R-:W-:Y:S02]  /*13210*/  LEA.HI.X.SX32 R19, R4, R0.reuse, 0x1, P1 ;  /* 0x0000000004137211 */ /* 0x082fe400008f0eff */
[----:B------:R-:W-:Y:S01]  /*13220*/  LEA.HI.X.SX32 R4, R27, R0, 0x1, P2 ;  /* 0x000000001b047211 */ /* 0x000fe200010f0eff */
[----:B------:R0:W-:Y:S01]  /*13230*/  STL [R1+0xd10], R21 ;  /* 0x000d101501007387 */ /* 0x0001e20000100800 */
[----:B------:R-:W-:-:S03]  /*13240*/  LEA R22, P2, R5, R2, 0x1 ;  /* 0x0000000205167211 */ /* 0x000fc600078408ff */
[----:B------:R-:W-:Y:S04]  /*13250*/  STL [R1+0xd18], R19 ;  /* 0x000d181301007387 */ /* 0x000fe80000100800 */
[----:B------:R1:W-:Y:S01]  /*13260*/  STL [R1+0xd20], R4 ;  /* 0x000d200401007387 */ /* 0x0003e20000100800 */
[-C--:B0-----:R-:W-:Y:S01]  /*13270*/  LEA R21, P0, R28, R2.reuse, 0x1 ;  /* 0x000000021c157211 */ /* 0x081fe200078008ff */
[----:B------:R-:W-:Y:S01]  /*13280*/  IMAD R25, R3, 0x2, R5 ;  /* 0x0000000203197824 */ /* 0x000fe200078e0205 */
        /* <DEDUP_REMOVED lines=8> */
[----:B------:R0:W-:Y:S04]  /*13310*/  STL [R1+0xd30], R22 ;  /* 0x000d301601007387 */ /* 0x0001e80000100800 */
[----:B------:R1:W-:Y:S01]  /*13320*/  STL [R1+0xd38], R5 ;  /* 0x000d380501007387 */ /* 0x0003e20000100800 */
[----:B------:R-:W-:Y:S01]  /*13330*/  IMAD R10, R3, 0x2, R8 ;  /* 0x00000002030a7824 */ /* 0x000fe200078e0208 */
[----:B0-----:R-:W-:-:S02]  /*13340*/  LEA R22, P0, R25, R2, 0x1 ;  /* 0x0000000219167211 */ /* 0x001fc400078008ff */
[----:B-1----:R-:W-:-:S03]  /*13350*/  LEA R5, P1, R7, R2, 0x1 ;  /* 0x0000000207057211 */ /* 0x002fc600078208ff */
[----:B------:R-:W-:Y:S01]  /*13360*/  STL [R1+0xd44], R22 ;  /* 0x000d441601007387 */ /* 0x000fe20000100800 */
[----:B------:R-:W-:-:S03]  /*13370*/  LEA R23, P2, R8, R2, 0x1 ;  /* 0x0000000208177211 */ /* 0x000fc600078408ff */
[----:B------:R0:W-:Y:S01]  /*13380*/  STL [R1+0xd4c], R5 ;  /* 0x000d4c0501007387 */ /* 0x0001e20000100800 */
[-C--:B------:R-:W-:Y:S01]  /*13390*/  LEA.HI.X.SX32 R7, R7, R0.reuse, 0x1, P1 ;  /* 0x0000000007077211 */ /* 0x080fe200008f0eff */
[----:B------:R-:W-:Y:S01]  /*133a0*/  IMAD R11, R3, 0x2, R10 ;  /* 0x00000002030b7824 */ /* 0x000fe200078e020a */
[-C--:B------:R-:W-:Y:S01]  /*133b0*/  LEA.HI.X.SX32 R8, R8, R0.reuse, 0x1, P2 ;  /* 0x0000000008087211 */ /* 0x080fe200010f0eff */
[----:B------:R1:W-:Y:S01]  /*133c0*/  STL [R1+0xd54], R23 ;  /* 0x000d541701007387 */ /* 0x0003e20000100800 */
[----:B0-----:R-:W-:Y:S01]  /*133d0*/  LEA.HI.X.SX32 R5, R25, R0, 0x1, P0 ;  /* 0x0000000019057211 */ /* 0x001fe200000f0eff */
[----:B------:R-:W-:-:S04]  /*133e0*/  IMAD R6, R3, 0x2, R11 ;  /* 0x0000000203067824 */ /* 0x000fc800078e020b */
[----:B------:R-:W-:Y:S04]  /*133f0*/  STL [R1+0xd40], R5 ;  /* 0x000d400501007387 */ /* 0x000fe80000100800 */
[----:B------:R0:W-:Y:S01]  /*13400*/  STL [R1+0xd48], R7 ;  /* 0x000d480701007387 */ /* 0x0001e20000100800 */
[----:B------:R-:W-:-:S03]  /*13410*/  IMAD R15, R3, 0x2, R6 ;  /* 0x00000002030f7824 */ /* 0x000fc600078e0206 */
[----:B------:R2:W-:Y:S01]  /*13420*/  STL [R1+0xd50], R8 ;  /* 0x000d500801007387 */ /* 0x0005e20000100800 */
[-C--:B-1----:R-:W-:Y:S02]  /*13430*/  LEA R23, P2, R6, R2.reuse, 0x1 ;  /* 0x0000000206177211 */ /* 0x082fe400078408ff */
[-C--:B0-----:R-:W-:Y:S02]  /*13440*/  LEA R7, P0, R10, R2.reuse, 0x1 ;  /* 0x000000020a077211 */ /* 0x081fe400078008ff */
[----:B--2---:R-:W-:-:S03]  /*13450*/  LEA R8, P1, R11, R2, 0x1 ;  /* 0x000000020b087211 */ /* 0x004fc600078208ff */
[----:B------:R-:W-:Y:S01]  /*13460*/  STL [R1+0xd5c], R7 ;  /* 0x000d5c0701007387 */ /* 0x000fe20000100800 */
[----:B------:R-:W-:-:S03]  /*13470*/  IMAD R9, R3, 0x2, R15 ;  /* 0x0000000203097824 */ /* 0x000fc600078e020f */
[----:B------:R0:W-:Y:S01]  /*13480*/  STL [R1+0xd64], R8 ;  /* 0x000d640801007387 */ /* 0x0001e20000100800 */
[-C--:B------:R-:W-:Y:S01]  /*13490*/  LEA.HI.X.SX32 R6, R6, R0.reuse, 0x1, P2 ;  /* 0x0000000006067211 */ /* 0x080fe200010f0eff */
[----:B------:R-:W-:Y:S02]  /*134a0*/  IMAD R13, R3, 0x2, R9 ;  /* 0x00000002030d7824 */ /* 0x000fe400078e0209 */
[----:B------:R-:W-:Y:S01]  /*134b0*/  STL [R1+0xd6c], R23 ;  /* 0x000d6c1701007387 */ /* 0x000fe20000100800 */
[-C--:B0-----:R-:W-:Y:S02]  /*134c0*/  LEA.HI.X.SX32 R8, R10, R0.reuse, 0x1, P0 ;  /* 0x000000000a087211 */ /* 0x081fe400000f0eff */
[----:B------:R-:W-:-:S03]  /*134d0*/  LEA.HI.X.SX32 R10, R11, R0, 0x1, P1 ;  /* 0x000000000b0a7211 */ /* 0x000fc600008f0eff */
[----:B------:R-:W-:Y:S01]  /*134e0*/  STL [R1+0xd58], R8 ;  /* 0x000d580801007387 */ /* 0x000fe20000100800 */
[----:B------:R-:W-:-:S03]  /*134f0*/  LEA R11, P2, R13, R2, 0x1 ;  /* 0x000000020d0b7211 */ /* 0x000fc600078408ff */
[----:B------:R0:W-:Y:S01]  /*13500*/  STL [R1+0xd60], R10 ;  /* 0x000d600a01007387 */ /* 0x0001e20000100800 */
[----:B------:R-:W-:-:S03]  /*13510*/  IMAD R14, R3, 0x2, R13 ;  /* 0x00000002030e7824 */ /* 0x000fc600078e020d */
[----:B------:R1:W-:Y:S01]  /*13520*/  STL [R1+0xd68], R6 ;  /* 0x000d680601007387 */ /* 0x0003e20000100800 */
[-C--:B0-----:R-:W-:Y:S02]  /*13530*/  LEA R10, P0, R15, R2.reuse, 0x1 ;  /* 0x000000020f0a7211 */ /* 0x081fe400078008ff */
[----:B-1----:R-:W-:-:S03]  /*13540*/  LEA R6, P1, R9, R2, 0x1 ;  /* 0x0000000209067211 */ /* 0x002fc600078208ff */
[----:B------:R-:W-:Y:S01]  /*13550*/  STL [R1+0xd74], R10 ;  /* 0x000d740a01007387 */ /* 0x000fe20000100800 */
[----:B------:R-:W-:-:S03]  /*13560*/  IMAD R17, R3, 0x2, R14 ;  /* 0x0000000203117824 */ /* 0x000fc600078e020e */
[----:B------:R0:W-:Y:S04]  /*13570*/  STL [R1+0xd7c], R6 ;  /* 0x000d7c0601007387 */ /* 0x0001e80000100800 */
[----:B------:R1:W-:Y:S01]  /*13580*/  STL [R1+0xd84], R11 ;  /* 0x000d840b01007387 */ /* 0x0003e20000100800 */
[----:B------:R-:W-:Y:S01]  /*13590*/  IMAD R12, R3, 0x2, R17 ;  /* 0x00000002030c7824 */ /* 0x000fe200078e0211 */
[-C--:B0-----:R-:W-:Y:S02]  /*135a0*/  LEA.HI.X.SX32 R6, R15, R0.reuse, 0x1, P0 ;  /* 0x000000000f067211 */ /* 0x081fe400000f0eff */
[-C--:B-1----:R-:W-:Y:S02]  /*135b0*/  LEA.HI.X.SX32 R11, R9, R0.reuse, 0x1, P1 ;  /* 0x00000000090b7211 */ /* 0x082fe400008f0eff */
[----:B------:R-:W-:Y:S01]  /*135c0*/  LEA.HI.X.SX32 R9, R13, R0, 0x1, P2 ;  /* 0x000000000d097211 */ /* 0x000fe200010f0eff */
[----:B------:R-:W-:Y:S01]  /*135d0*/  STL [R1+0xd70], R6 ;  /* 0x000d700601007387 */ /* 0x000fe20000100800 */
[----:B------:R-:W-:-:S03]  /*135e0*/  LEA R13, P0, R14, R2, 0x1 ;  /* 0x000000020e0d7211 */ /* 0x000fc600078008ff */
[----:B------:R0:W-:Y:S01]  /*135f0*/  STL [R1+0xd78], R11 ;  /* 0x000d780b01007387 */ /* 0x0001e20000100800 */
[----:B------:R-:W-:-:S03]  /*13600*/  IMAD R20, R3, 0x2, R12 ;  /* 0x0000000203147824 */ /* 0x000fc600078e020c */
[----:B------:R1:W-:Y:S01]  /*13610*/  STL [R1+0xd80], R9 ;  /* 0x000d800901007387 */ /* 0x0003e20000100800 */
[----:B------:R-:W-:Y:S01]  /*13620*/  IMAD R16, R3, 0x2, R20 ;  /* 0x0000000203107824 */ /* 0x000fe200078e0214 */
[CC--:B0-----:R-:W-:Y:S02]  /*13630*/  LEA R11, P2, R12.reuse, R2.reuse, 0x1 ;  /* 0x000000020c0b7211 */ /* 0x0c1fe400078408ff */
[----:B-1----:R-:W-:Y:S01]  /*13640*/  LEA R9, P1, R17, R2, 0x1 ;  /* 0x0000000211097211 */ /* 0x002fe200078208ff */
[----:B------:R-:W-:Y:S01]  /*13650*/  STL [R1+0xd8c], R13 ;  /* 0x000d8c0d01007387 */ /* 0x000fe20000100800 */
[----:B------:R-:W-:-:S03]  /*13660*/  LEA.HI.X.SX32 R12, R12, R0, 0x1, P2 ;  /* 0x000000000c0c7211 */ /* 0x000fc600010f0eff */
[----:B------:R0:W-:Y:S04]  /*13670*/  STL [R1+0xd94], R9 ;  /* 0x000d940901007387 */ /* 0x0001e80000100800 */
[----:B------:R1:W-:Y:S01]  /*13680*/  STL [R1+0xd9c], R11 ;  /* 0x000d9c0b01007387 */ /* 0x0003e20000100800 */
[----:B------:R-:W-:Y:S01]  /*13690*/  IMAD R18, R3, 0x2, R16 ;  /* 0x0000000203127824 */ /* 0x000fe200078e0210 */
[-C--:B0-----:R-:W-:Y:S02]  /*136a0*/  LEA.HI.X.SX32 R9, R14, R0.reuse, 0x1, P0 ;  /* 0x000000000e097211 */ /* 0x081fe400000f0eff */
[----:B-1----:R-:W-:-:S03]  /*136b0*/  LEA.HI.X.SX32 R11, R17, R0, 0x1, P1 ;  /* 0x00000000110b7211 */ /* 0x002fc600008f0eff */
        /* <DEDUP_REMOVED lines=9> */
[----:B------:R0:W-:Y:S01]  /*13750*/  STL [R1+0xdac], R12 ;  /* 0x000dac0c01007387 */ /* 0x0001e20000100800 */
[----:B------:R-:W-:-:S03]  /*13760*/  LEA.HI.X.SX32 R15, R18, R0, 0x1, P2 ;  /* 0x00000000120f7211 */ /* 0x000fc600010f0eff */
        /* <DEDUP_REMOVED lines=12> */
[----:B------:R-:W-:Y:S01]  /*13830*/  IMAD R5, R3, 0x2, R22 ;  /* 0x0000000203057824 */ /* 0x000fe200078e0216 */
[----:B------:R-:W-:Y:S02]  /*13840*/  LEA.HI.X.SX32 R17, R19, R0, 0x1, P0 ;  /* 0x0000000013117211 */ /* 0x000fe400000f0eff */
[----:B------:R0:W-:Y:S04]  /*13850*/  STL [R1+0xdc4], R16 ;  /* 0x000dc41001007387 */ /* 0x0001e80000100800 */
[----:B------:R1:W-:Y:S01]  /*13860*/  STL [R1+0xdcc], R15 ;  /* 0x000dcc0f01007387 */ /* 0x0003e20000100800 */
[----:B------:R-:W-:-:S03]  /*13870*/  IMAD R7, R3, 0x2, R5 ;  /* 0x0000000203077824 */ /* 0x000fc600078e0205 */
[----:B------:R2:W-:Y:S01]  /*13880*/  STL [R1+0xdb8], R17 ;  /* 0x000db81101007387 */ /* 0x0005e20000100800 */
[-C--:B0-----:R-:W-:Y:S02]  /*13890*/  LEA.HI.X.SX32 R16, R4, R0.reuse, 0x1, P2 ;  /* 0x0000000004107211 */ /* 0x081fe400010f0eff */
[----:B-1----:R-:W-:Y:S01]  /*138a0*/  LEA.HI.X.SX32 R15, R21, R0, 0x1, P1 ;  /* 0x00000000150f7211 */ /* 0x002fe200008f0eff */
[----:B------:R-:W-:-:S04]  /*138b0*/  IMAD R8, R3, 0x2, R7 ;  /* 0x0000000203087824 */ /* 0x000fc800078e0207 */
[----:B------:R0:W-:Y:S01]  /*138c0*/  STL [R1+0xdc0], R15 ;  /* 0x000dc00f01007387 */ /* 0x0001e20000100800 */
[----:B--2---:R-:W-:-:S03]  /*138d0*/  LEA R17, P1, R5, R2, 0x1 ;  /* 0x0000000205117211 */ /* 0x004fc600078208ff */
[----:B------:R1:W-:Y:S01]  /*138e0*/  STL [R1+0xdc8], R16 ;  /* 0x000dc81001007387 */ /* 0x0003e20000100800 */
[----:B------:R-:W-:Y:S01]  /*138f0*/  IMAD R10, R3, 0x2, R8 ;  /* 0x00000002030a7824 */ /* 0x000fe200078e0208 */
[-C--:B0-----:R-:W-:Y:S02]  /*13900*/  LEA R15, P0, R22, R2.reuse, 0x1 ;  /* 0x00000002160f7211 */ /* 0x081fe400078008ff */
[----:B-1----:R-:W-:-:S03]  /*13910*/  LEA R16, P2, R7, R2, 0x1 ;  /* 0x0000000207107211 */ /* 0x002fc600078408ff */
[----:B------:R-:W-:Y:S01]  /*13920*/  STL [R1+0xdd4], R15 ;  /* 0x000dd40f01007387 */ /* 0x000fe20000100800 */
[----:B------:R-:W-:-:S03]  /*13930*/  LEA.HI.X.SX32 R18, R22, R0, 0x1, P0 ;  /* 0x0000000016127211 */ /* 0x000fc600000f0eff */
[----:B------:R0:W-:Y:S01]  /*13940*/  STL [R1+0xddc], R17 ;  /* 0x000ddc1101007387 */ /* 0x0001e20000100800 */
[----:B------:R-:W-:-:S03]  /*13950*/  IMAD R6, R3, 0x2, R10 ;  /* 0x0000000203067824 */ /* 0x000fc600078e020a */
[----:B------:R1:W-:Y:S01]  /*13960*/  STL [R1+0xde4], R16 ;  /* 0x000de41001007387 */ /* 0x0003e20000100800 */
[----:B0-----:R-:W-:-:S03]  /*13970*/  LEA.HI.X.SX32 R17, R5, R0, 0x1, P1 ;  /* 0x0000000005117211 */ /* 0x001fc600008f0eff */
[----:B------:R-:W-:Y:S01]  /*13980*/  STL [R1+0xdd0], R18 ;  /* 0x000dd01201007387 */ /* 0x000fe20000100800 */
[----:B-1----:R-:W-:-:S03]  /*13990*/  LEA.HI.X.SX32 R16, R7, R0, 0x1, P2 ;  /* 0x0000000007107211 */ /* 0x002fc600010f0eff */
[----:B------:R0:W-:Y:S01]  /*139a0*/  STL [R1+0xdd8], R17 ;  /* 0x000dd81101007387 */ /* 0x0001e20000100800 */
[C---:B------:R-:W-:Y:S01]  /*139b0*/  LEA R7, P0, R8.reuse, R2, 0x1 ;  /* 0x0000000208077211 */ /* 0x040fe200078008ff */
[C---:B------:R-:W-:Y:S02]  /*139c0*/  IMAD R13, R3.reuse, 0x2, R6 ;  /* 0x00000002030d7824 */ /* 0x040fe400078e0206 */
[----:B------:R1:W-:Y:S01]  /*139d0*/  STL [R1+0xde0], R16 ;  /* 0x000de01001007387 */ /* 0x0003e20000100800 */
[----:B------:R-:W-:Y:S01]  /*139e0*/  LEA.HI.X.SX32 R8, R8, R0, 0x1, P0 ;  /* 0x0000000008087211 */ /* 0x000fe200000f0eff */
[----:B------:R-:W-:Y:S01]  /*139f0*/  IMAD R9, R3, 0x2, R13 ;  /* 0x0000000203097824 */ /* 0x000fe200078e020d */
[-C--:B0-----:R-:W-:Y:S02]  /*13a00*/  LEA R17, P1, R10, R2.reuse, 0x1 ;  /* 0x000000020a117211 */ /* 0x081fe400078208ff */
[----:B-1----:R-:W-:Y:S01]  /*13a10*/  LEA R16, P2, R6, R2, 0x1 ;  /* 0x0000000206107211 */ /* 0x002fe200078408ff */
[----:B------:R-:W-:Y:S01]  /*13a20*/  STL [R1+0xdec], R7 ;  /* 0x000dec0701007387 */ /* 0x000fe20000100800 */
[----:B------:R-:W-:-:S02]  /*13a30*/  LEA.HI.X.SX32 R10, R10, R0, 0x1, P1 ;  /* 0x000000000a0a7211 */ /* 0x000fc400008f0eff */
[----:B------:R-:W-:Y:S01]  /*13a40*/  LEA.HI.X.SX32 R6, R6, R0, 0x1, P2 ;  /* 0x0000000006067211 */ /* 0x000fe200010f0eff */
[----:B------:R-:W-:Y:S01]  /*13a50*/  STL [R1+0xdf4], R17 ;  /* 0x000df41101007387 */ /* 0x000fe20000100800 */
[----:B------:R-:W-:-:S03]  /*13a60*/  IMAD R11, R3, 0x2, R9 ;  /* 0x00000002030b7824 */ /* 0x000fc600078e0209 */
[----:B------:R0:W-:Y:S04]  /*13a70*/  STL [R1+0xdfc], R16 ;  /* 0x000dfc1001007387 */ /* 0x0001e80000100800 */
[----:B------:R-:W-:Y:S01]  /*13a80*/  STL [R1+0xde8], R8 ;  /* 0x000de80801007387 */ /* 0x000fe20000100800 */
[----:B------:R-:W-:-:S03]  /*13a90*/  IMAD R12, R3, 0x2, R11 ;  /* 0x00000002030c7824 */ /* 0x000fc600078e020b */
[----:B------:R1:W-:Y:S04]  /*13aa0*/  STL [R1+0xdf0], R10 ;  /* 0x000df00a01007387 */ /* 0x0003e80000100800 */
[----:B------:R2:W-:Y:S01]  /*13ab0*/  STL [R1+0xdf8], R6 ;  /* 0x000df80601007387 */ /* 0x0005e20000100800 */
[-C--:B0-----:R-:W-:Y:S02]  /*13ac0*/  LEA R16, P2, R11, R2.reuse, 0x1 ;  /* 0x000000020b107211 */ /* 0x081fe400078408ff */
[-C--:B-1----:R-:W-:Y:S02]  /*13ad0*/  LEA R10, P0, R13, R2.reuse, 0x1 ;  /* 0x000000020d0a7211 */ /* 0x082fe400078008ff */
[----:B--2---:R-:W-:-:S03]  /*13ae0*/  LEA R6, P1, R9, R2, 0x1 ;  /* 0x0000000209067211 */ /* 0x004fc600078208ff */
[----:B------:R-:W-:Y:S01]  /*13af0*/  STL [R1+0xe04], R10 ;  /* 0x000e040a01007387 */ /* 0x000fe20000100800 */
[----:B------:R-:W-:-:S03]  /*13b00*/  IMAD R14, R3, 0x2, R12 ;  /* 0x00000002030e7824 */ /* 0x000fc600078e020c */
[----:B------:R0:W-:Y:S01]  /*13b10*/  STL [R1+0xe0c], R6 ;  /* 0x000e0c0601007387 */ /* 0x0001e20000100800 */
[----:B------:R-:W-:-:S03]  /*13b20*/  IMAD R4, R3, 0x2, R14 ;  /* 0x0000000203047824 */ /* 0x000fc600078e020e */
[----:B------:R-:W-:Y:S01]  /*13b30*/  STL [R1+0xe14], R16 ;  /* 0x000e141001007387 */ /* 0x000fe20000100800 */
[-C--:B0-----:R-:W-:Y:S02]  /*13b40*/  LEA.HI.X.SX32 R6, R13, R0.reuse, 0x1, P0 ;  /* 0x000000000d067211 */ /* 0x081fe400000f0eff */
[-C--:B------:R-:W-:Y:S02]  /*13b50*/  LEA.HI.X.SX32 R13, R9, R0.reuse, 0x1, P1 ;  /* 0x00000000090d7211 */ /* 0x080fe400008f0eff */
[----:B------:R-:W-:Y:S01]  /*13b60*/  LEA.HI.X.SX32 R9, R11, R0, 0x1, P2 ;  /* 0x000000000b097211 */ /* 0x000fe200010f0eff */
[----:B------:R-:W-:Y:S01]  /*13b70*/  STL [R1+0xe00], R6 ;  /* 0x000e000601007387 */ /* 0x000fe20000100800 */
[----:B------:R-:W-:-:S03]  /*13b80*/  LEA R11, P0, R12, R2, 0x1 ;  /* 0x000000020c0b7211 */ /* 0x000fc600078008ff */
[----:B------:R0:W-:Y:S01]  /*13b90*/  STL [R1+0xe08], R13 ;  /* 0x000e080d01007387 */ /* 0x0001e20000100800 */
[----:B------:R-:W-:-:S03]  /*13ba0*/  IMAD R15, R3, 0x2, R4 ;  /* 0x00000002030f7824 */ /* 0x000fc600078e0204 */
[----:B------:R1:W-:Y:S01]  /*13bb0*/  STL [R1+0xe10], R9 ;  /* 0x000e100901007387 */ /* 0x0003e20000100800 */
[----:B0-----:R-:W-:-:S03]  /*13bc0*/  LEA R13, P1, R14, R2, 0x1 ;  /* 0x000000020e0d7211 */ /* 0x001fc600078208ff */
[----:B------:R-:W-:Y:S01]  /*13bd0*/  STL [R1+0xe1c], R11 ;  /* 0x000e1c0b01007387 */ /* 0x000fe20000100800 */
[----:B-1----:R-:W-:-:S03]  /*13be0*/  LEA R9, P2, R4, R2, 0x1 ;  /* 0x0000000204097211 */ /* 0x002fc600078408ff */
[----:B------:R0:W-:Y:S01]  /*13bf0*/  STL [R1+0xe24], R13 ;  /* 0x000e240d01007387 */ /* 0x0001e20000100800 */
[----:B------:R-:W-:-:S03]  /*13c00*/  IMAD R5, R3, 0x2, R15 ;  /* 0x0000000203057824 */ /* 0x000fc600078e020f */
[----:B------:R1:W-:Y:S01]  /*13c10*/  STL [R1+0xe2c], R9 ;  /* 0x000e2c0901007387 */ /* 0x0003e20000100800 */
[----:B------:R-:W-:Y:S01]  /*13c20*/  IMAD R7, R3, 0x2, R5 ;  /* 0x0000000203077824 */ /* 0x000fe200078e0205 */
[-C--:B0-----:R-:W-:Y:S02]  /*13c30*/  LEA.HI.X.SX32 R13, R12, R0.reuse, 0x1, P0 ;  /* 0x000000000c0d7211 */ /* 0x081fe400000f0eff */
[-C--:B------:R-:W-:Y:S02]  /*13c40*/  LEA.HI.X.SX32 R12, R4, R0.reuse, 0x1, P2 ;  /* 0x00000000040c7211 */ /* 0x080fe400010f0eff */
[----:B-1----:R-:W-:Y:S01]  /*13c50*/  LEA.HI.X.SX32 R9, R14, R0, 0x1, P1 ;  /* 0x000000000e097211 */ /* 0x002fe200008f0eff */
[----:B------:R0:W-:Y:S04]  /*13c60*/  STL [R1+0xe18], R13 ;  /* 0x000e180d01007387 */ /* 0x0001e80000100800 */
[----:B------:R1:W-:Y:S04]  /*13c70*/  STL [R1+0xe20], R9 ;  /* 0x000e200901007387 */ /* 0x0003e80000100800 */
[----:B------:R2:W-:Y:S01]  /*13c80*/  STL [R1+0xe28], R12 ;  /* 0x000e280c01007387 */ /* 0x0005e20000100800 */
[----:B0-----:R-:W-:-:S02]  /*13c90*/  LEA R13, P1, R5, R2, 0x1 ;  /* 0x00000002050d7211 */ /* 0x001fc400078208ff */
[-C--:B-1----:R-:W-:Y:S01]  /*13ca0*/  LEA R9, P0, R15, R2.reuse, 0x1 ;  /* 0x000000020f097211 */ /* 0x082fe200078008ff */
[----:B------:R-:W-:Y:S01]  /*13cb0*/  IMAD R8, R3, 0x2, R7 ;  /* 0x0000000203087824 */ /* 0x000fe200078e0207 */
[----:B--2---:R-:W-:-:S03]  /*13cc0*/  LEA R12, P2, R7, R2, 0x1 ;  /* 0x00000002070c7211 */ /* 0x004fc600078408ff */
[----:B------:R-:W-:Y:S01]  /*13cd0*/  STL [R1+0xe34], R9 ;  /* 0x000e340901007387 */ /* 0x000fe20000100800 */
[----:B------:R-:W-:-:S03]  /*13ce0*/  IMAD R10, R3, 0x2, R8 ;  /* 0x00000002030a7824 */ /* 0x000fc600078e0208 */
[----:B------:R0:W-:Y:S04]  /*13cf0*/  STL [R1+0xe3c], R13 ;  /* 0x000e3c0d01007387 */ /* 0x0001e80000100800 */
[----:B------:R1:W-:Y:S01]  /*13d00*/  STL [R1+0xe44], R12 ;  /* 0x000e440c01007387 */ /* 0x0003e20000100800 */
[-C--:B0-----:R-:W-:Y:S02]  /*13d10*/  LEA.HI.X.SX32 R13, R15, R0.reuse, 0x1, P0 ;  /* 0x000000000f0d7211 */ /* 0x081fe400000f0eff */
[-C--:B-1----:R-:W-:Y:S02]  /*13d20*/  LEA.HI.X.SX32 R12, R5, R0.reuse, 0x1, P1 ;  /* 0x00000000050c7211 */ /* 0x082fe400008f0eff */
[----:B------:R-:W-:Y:S01]  /*13d30*/  LEA.HI.X.SX32 R5, R7, R0, 0x1, P2 ;  /* 0x0000000007057211 */ /* 0x000fe200010f0eff */
[----:B------:R-:W-:Y:S01]  /*13d40*/  STL [R1+0xe30], R13 ;  /* 0x000e300d01007387 */ /* 0x000fe20000100800 */
[----:B------:R-:W-:-:S03]  /*13d50*/  IMAD R6, R3, 0x2, R10 ;  /* 0x0000000203067824 */ /* 0x000fc600078e020a */
[----:B------:R0:W-:Y:S01]  /*13d60*/  STL [R1+0xe38], R12 ;  /* 0x000e380c01007387 */ /* 0x0001e20000100800 */
[----:B------:R-:W-:-:S03]  /*13d70*/  IMAD R11, R3, 0x2, R6 ;  /* 0x00000002030b7824 */ /* 0x000fc600078e0206 */
[----:B------:R1:W-:Y:S01]  /*13d80*/  STL [R1+0xe40], R5 ;  /* 0x000e400501007387 */ /* 0x0003e20000100800 */
[-C--:B0-----:R-:W-:Y:S02]  /*13d90*/  LEA R12, P0, R8, R2.reuse, 0x1 ;  /* 0x00000002080c7211 */ /* 0x081fe400078008ff */
[----:B-1----:R-:W-:-:S03]  /*13da0*/  LEA R5, P1, R10, R2, 0x1 ;  /* 0x000000020a057211 */ /* 0x002fc600078208ff */
[----:B------:R-:W-:Y:S01]  /*13db0*/  STL [R1+0xe4c], R12 ;  /* 0x000e4c0c01007387 */ /* 0x000fe20000100800 */
[C---:B------:R-:W-:Y:S01]  /*13dc0*/  LEA R13, P2, R6.reuse, R2, 0x1 ;  /* 0x00000002060d7211 */ /* 0x040fe200078408ff */
[C---:B------:R-:W-:Y:S02]  /*13dd0*/  IMAD R4, R3.reuse, 0x2, R11 ;  /* 0x0000000203047824 */ /* 0x040fe400078e020b */
        /* <DEDUP_REMOVED lines=8> */
[----:B------:R0:W-:Y:S04]  /*13e60*/  STL [R1+0xe50], R8 ;  /* 0x000e500801007387 */ /* 0x0001e80000100800 */
        /* <DEDUP_REMOVED lines=12> */
[----:B------:R-:W-:-:S03]  /*13f30*/  IMAD R5, R3, 0x2, R12 ;  /* 0x0000000203057824 */ /* 0x000fc600078e020c */
[----:B------:R0:W-:Y:S04]  /*13f40*/  STL [R1+0xe68], R6 ;  /* 0x000e680601007387 */ /* 0x0001e80000100800 */
[----:B------:R1:W-:Y:S01]  /*13f50*/  STL [R1+0xe70], R9 ;  /* 0x000e700901007387 */ /* 0x0003e20000100800 */
[----:B------:R-:W-:Y:S01]  /*13f60*/  IMAD R8, R3, 0x2, R5 ;  /* 0x0000000203087824 */ /* 0x000fe200078e0205 */
[-C--:B0-----:R-:W-:Y:S02]  /*13f70*/  LEA R6, P0, R7, R2.reuse, 0x1 ;  /* 0x0000000207067211 */ /* 0x081fe400078008ff */
[----:B------:R-:W0:Y:S01]  /*13f80*/  S2R R25, SR_TID.X ;  /* 0x0000000000197919 */ /* 0x000e220000002100 */
[----:B-1----:R-:W-:-:S03]  /*13f90*/  LEA R9, P1, R12, R2, 0x1 ;  /* 0x000000020c097211 */ /* 0x002fc600078208ff */
[----:B------:R-:W-:Y:S01]  /*13fa0*/  STL [R1+0xe7c], R6 ;  /* 0x000e7c0601007387 */ /* 0x000fe20000100800 */
[----:B------:R-:W-:Y:S01]  /*13fb0*/  LEA R10, P2, R5, R2, 0x1 ;  /* 0x00000002050a7211 */ /* 0x000fe200078408ff */
[----:B------:R-:W-:Y:S02]  /*13fc0*/  IMAD R4, R3, 0x2, R8 ;  /* 0x0000000203047824 */ /* 0x000fe400078e0208 */
[----:B------:R1:W-:Y:S01]  /*13fd0*/  STL [R1+0xe84], R9 ;  /* 0x000e840901007387 */ /* 0x0003e20000100800 */
[----:B------:R-:W-:-:S03]  /*13fe0*/  LEA.HI.X.SX32 R5, R5, R0, 0x1, P2 ;  /* 0x0000000005057211 */ /* 0x000fc600010f0eff */
[----:B------:R-:W-:Y:S01]  /*13ff0*/  STL [R1+0xe8c], R10 ;  /* 0x000e8c0a01007387 */ /* 0x000fe20000100800 */
[-C--:B-1----:R-:W-:Y:S02]  /*14000*/  LEA.HI.X.SX32 R9, R7, R0.reuse, 0x1, P0 ;  /* 0x0000000007097211 */ /* 0x082fe400000f0eff */
[----:B------:R-:W-:Y:S01]  /*14010*/  LEA.HI.X.SX32 R7, R12, R0, 0x1, P1 ;  /* 0x000000000c077211 */ /* 0x000fe200008f0eff */
[C---:B------:R-:W-:Y:S02]  /*14020*/  IMAD R6, R3.reuse, 0x2, R4 ;  /* 0x0000000203067824 */ /* 0x040fe400078e0204 */
[----:B------:R1:W-:Y:S04]  /*14030*/  STL [R1+0xe78], R9 ;  /* 0x000e780901007387 */ /* 0x0003e80000100800 */
[----:B------:R-:W-:Y:S01]  /*14040*/  STL [R1+0xe80], R7 ;  /* 0x000e800701007387 */ /* 0x000fe20000100800 */
[----:B------:R-:W-:-:S03]  /*14050*/  IMAD R3, R3, 0x2, R6 ;  /* 0x0000000203037824 */ /* 0x000fc600078e0206 */
[----:B------:R2:W-:Y:S01]  /*14060*/  STL [R1+0xe88], R5 ;  /* 0x000e880501007387 */ /* 0x0005e20000100800 */
[-C--:B-1----:R-:W-:Y:S02]  /*14070*/  LEA R9, P0, R8, R2.reuse, 0x1 ;  /* 0x0000000208097211 */ /* 0x082fe400078008ff */
[----:B--2---:R-:W-:-:S03]  /*14080*/  LEA R5, P1, R4, R2, 0x1 ;  /* 0x0000000204057211 */ /* 0x004fc600078208ff */
[----:B------:R-:W-:Y:S01]  /*14090*/  STL [R1+0xe90], R9 ;  /* 0x000e900901007387 */ /* 0x000fe20000100800 */
[----:B------:R-:W-:-:S03]  /*140a0*/  LEA R7, P2, R6, R2, 0x1 ;  /* 0x0000000206077211 */ /* 0x000fc600078408ff */
[----:B------:R1:W-:Y:S01]  /*140b0*/  STL [R1+0xe94], R5 ;  /* 0x000e940501007387 */ /* 0x0003e20000100800 */
[----:B0-----:R-:W-:-:S03]  /*140c0*/  SHF.R.U32.HI R25, RZ, 0x6, R25 ;  /* 0x00000006ff197819 */ /* 0x001fc60000011619 */
[----:B------:R-:W-:Y:S01]  /*140d0*/  STL [R1+0xe98], R7 ;  /* 0x000e980701007387 */ /* 0x000fe20000100800 */
[----:B-1----:R-:W-:Y:S02]  /*140e0*/  LEA R5, P3, R3, R2, 0x1 ;  /* 0x0000000203057211 */ /* 0x002fe400078608ff */
[-C--:B------:R-:W-:Y:S02]  /*140f0*/  LEA.HI.X.SX32 R2, R8, R0.reuse, 0x1, P0 ;  /* 0x0000000008027211 */ /* 0x080fe400000f0eff */
[----:B------:R-:W-:Y:S01]  /*14100*/  LEA.HI.X.SX32 R4, R4, R0, 0x1, P1 ;  /* 0x0000000004047211 */ /* 0x000fe200008f0eff */
[----:B------:R-:W-:Y:S04]  /*14110*/  STL [R1+0x420], R5 ;  /* 0x0004200501007387 */ /* 0x000fe80000100800 */
[----:B------:R0:W-:Y:S01]  /*14120*/  STL [R1+0x410], R2 ;  /* 0x0004100201007387 */ /* 0x0001e20000100800 */
[----:B------:R-:W-:-:S03]  /*14130*/  SGXT.U32 R25, R25, 0x1 ;  /* 0x000000011919781a */ /* 0x000fc60000000000 */
[----:B------:R-:W-:Y:S01]  /*14140*/  STL [R1+0x418], R4 ;  /* 0x0004180401007387 */ /* 0x000fe20000100800 */
[-C--:B0-----:R-:W-:Y:S02]  /*14150*/  LEA.HI.X.SX32 R2, R6, R0.reuse, 0x1, P2 ;  /* 0x0000000006027211 */ /* 0x081fe400010f0eff */
[----:B------:R-:W-:-:S03]  /*14160*/  LEA.HI.X.SX32 R0, R3, R0, 0x1, P3 ;  /* 0x0000000003007211 */ /* 0x000fc600018f0eff */
[----:B------:R0:W-:Y:S01]  /*14170*/  STL [R1+0x41c], R2 ;  /* 0x00041c0201007387 */ /* 0x0001e20000100800 */
[----:B------:R-:W-:-:S03]  /*14180*/  LOP3.LUT R3, R25, 0x2, RZ, 0xfc, !PT ;  /* 0x0000000219037812 */ /* 0x000fc600078efcff */
[----:B------:R1:W-:Y:S01]  /*14190*/  STL [R1+0x414], R0 ;  /* 0x0004140001007387 */ /* 0x0003e20000100800 */
[C---:B------:R-:W-:Y:S02]  /*141a0*/  LOP3.LUT R3, R25.reuse, 0x8, RZ, 0xfc, !PT ;  /* 0x0000000819037812 */ /* 0x040fe400078efcff */
[C---:B------:R-:W-:Y:S01]  /*141b0*/  LOP3.LUT R3, R25.reuse, 0xe, RZ, 0xfc, !PT ;  /* 0x0000000e19037812 */ /* 0x040fe200078efcff */
[----:B------:R-:W-:Y:S01]  /*141c0*/  STL [R1+0x2a0], RZ ;  /* 0x0002a0ff01007387 */ /* 0x000fe20000100800 */
[C---:B0-----:R-:W-:Y:S02]  /*141d0*/  LOP3.LUT R2, R25.reuse, 0x4, RZ, 0xfc, !PT ;  /* 0x0000000419027812 */ /* 0x041fe400078efcff */
[C---:B------:R-:W-:Y:S02]  /*141e0*/  LOP3.LUT R2, R25.reuse, 0xa, RZ, 0xfc, !PT ;  /* 0x0000000a19027812 */ /* 0x040fe400078efcff */
[C---:B-1----:R-:W-:Y:S02]  /*141f0*/  LOP3.LUT R0, R25.reuse, 0x6, RZ, 0xfc, !PT ;  /* 0x0000000619007812 */ /* 0x042fe400078efcff */
[C---:B------:R-:W-:Y:S01]  /*14200*/  LOP3.LUT R0, R25.reuse, 0xc, RZ, 0xfc, !PT ;  /* 0x0000000c19007812 */ /* 0x040fe200078efcff */
[----:B------:R-:W-:Y:S01]  /*14210*/  STL [R1+0x2a4], RZ ;  /* 0x0002a4ff01007387 */ /* 0x000fe20000100800 */
[----:B------:R-:W-:-:S02]  /*14220*/  LOP3.LUT R2, R25, 0x10, RZ, 0xfc, !PT ;  /* 0x0000001019027812 */ /* 0x000fc400078efcff */
[C---:B------:R-:W-:Y:S01]  /*14230*/  LOP3.LUT R0, R25.reuse, 0x12, RZ, 0xfc, !PT ;  /* 0x0000001219007812 */ /* 0x040fe200078efcff */
[----:B------:R-:W-:Y:S01]  /*14240*/  STL [R1+0x2a8], RZ ;  /* 0x0002a8ff01007387 */ /* 0x000fe20000100800 */
[C---:B------:R-:W-:Y:S02]  /*14250*/  LOP3.LUT R3, R25.reuse, 0x14, RZ, 0xfc, !PT ;  /* 0x0000001419037812 */ /* 0x040fe400078efcff */
[C---:B------:R-:W-:Y:S02]  /*14260*/  LOP3.LUT R2, R25.reuse, 0x16, RZ, 0xfc, !PT ;  /* 0x0000001619027812 */ /* 0x040fe400078efcff */
[C---:B------:R-:W-:Y:S01]  /*14270*/  LOP3.LUT R0, R25.reuse, 0x18, RZ, 0xfc, !PT ;  /* 0x0000001819007812 */ /* 0x040fe200078efcff */
[----:B------:R-:W-:Y:S01]  /*14280*/  STL [R1+0x2ac], RZ ;  /* 0x0002acff01007387 */ /* 0x000fe20000100800 */
[C---:B------:R-:W-:Y:S02]  /*14290*/  LOP3.LUT R3, R25.reuse, 0x1a, RZ, 0xfc, !PT ;  /* 0x0000001a19037812 */ /* 0x040fe400078efcff */
        /* <DEDUP_REMOVED lines=130> */
[----:B------:R-:W-:Y:S01]  /*14ac0*/  IMAD.MOV.U32 R23, RZ, RZ, c[0x0][0x180] ;  /* 0x00006000ff177624 */ /* 0x000fe200078e00ff */
[C---:B------:R-:W-:Y:S01]  /*14ad0*/  LOP3.LUT R3, R25.reuse, 0xe0, RZ, 0xfc, !PT ;  /* 0x000000e019037812 */ /* 0x040fe200078efcff */
[----:B------:R-:W-:Y:S01]  /*14ae0*/  STL [R1+0x280], RZ ;  /* 0x000280ff01007387 */ /* 0x000fe20000100800 */
        /* <DEDUP_REMOVED lines=17> */
[----:B------:R-:W-:Y:S01]  /*14c00*/  LOP3.LUT R0, R25, 0xfc, RZ, 0xfc, !PT ;  /* 0x000000fc19007812 */ /* 0x000fe200078efcff */
[----:B------:R-:W-:Y:S01]  /*14c10*/  IMAD.MOV.U32 R25, RZ, RZ, c[0x0][0x18c] ;  /* 0x00006300ff197624 */ /* 0x000fe200078e00ff */
[----:B------:R-:W-:Y:S01]  /*14c20*/  IADD3 R23, R23, 0xff, RZ ;  /* 0x000000ff17177810 */ /* 0x000fe20007ffe0ff */
[----:B------:R-:W-:Y:S02]  /*14c30*/  STL [R1+0x274], RZ ;  /* 0x000274ff01007387 */ /* 0x000fe40000100800 */
[----:B------:R-:W-:-:S02]  /*14c40*/  IMAD.SHL.U32 R2, R25, 0x100, RZ ;  /* 0x0000010019027824 */ /* 0x000fc400078e00ff */
[----:B------:R-:W-:Y:S01]  /*14c50*/  STL [R1+0x278], RZ ;  /* 0x000278ff01007387 */ /* 0x000fe20000100800 */
[----:B------:R-:W-:-:S03]  /*14c60*/  SHF.R.S32.HI R25, RZ, 0x1f, R23 ;  /* 0x0000001fff197819 */ /* 0x000fc60000011417 */
[----:B------:R-:W-:Y:S04]  /*14c70*/  STL [R1+0x27c], RZ ;  /* 0x00027cff01007387 */ /* 0x000fe80000100800 */
[----:B------:R-:W2:Y:S01]  /*14c80*/  LDL R24, [R1+0x1e0] ;  /* 0x0001e00001187983 */ /* 0x000ea20000100800 */
[----:B------:R-:W-:-:S03]  /*14c90*/  LEA.HI R25, R25, R23, RZ, 0x8 ;  /* 0x0000001719197211 */ /* 0x000fc600078f40ff */
[----:B------:R-:W3:Y:S01]  /*14ca0*/  LDL R23, [R1+0x1e8] ;  /* 0x0001e80001177983 */ /* 0x000ee20000100800 */
[----:B------:R-:W-:-:S03]  /*14cb0*/  SHF.R.S32.HI R3, RZ, 0x8, R25 ;  /* 0x00000008ff037819 */ /* 0x000fc60000011419 */
[----:B------:R-:W-:Y:S04]  /*14cc0*/  STL [R1+0x260], RZ ;  /* 0x000260ff01007387 */ /* 0x000fe80000100800 */
[----:B------:R-:W-:Y:S04]  /*14cd0*/  STL [R1+0x264], RZ ;  /* 0x000264ff01007387 */ /* 0x000fe80000100800 */
[----:B------:R-:W-:Y:S04]  /*14ce0*/  STL [R1+0x268], RZ ;  /* 0x000268ff01007387 */ /* 0x000fe80000100800 */
[----:B------:R-:W-:Y:S04]  /*14cf0*/  STL [R1+0x26c], RZ ;  /* 0x00026cff01007387 */ /* 0x000fe80000100800 */
[----:B------:R-:W4:Y:S04]  /*14d00*/  LDL R25, [R1+0x1f0] ;  /* 0x0001f00001197983 */ /* 0x000f280000100800 */
[----:B------:R-:W0:Y:S01]  /*14d10*/  S2R R26, SR_TID.X ;  /* 0x00000000001a7919 */ /* 0x000e220000002100 */
[----:B------:R-:W-:-:S03]  /*14d20*/  SHF.R.S32.HI R0, RZ, 0x1f, R2 ;  /* 0x0000001fff007819 */ /* 0x000fc60000011402 */
[----:B------:R-:W-:Y:S01]  /*14d30*/  STL [R1+0x250], RZ ;  /* 0x000250ff01007387 */ /* 0x000fe20000100800 */
[----:B------:R-:W-:-:S03]  /*14d40*/  SHF.L.U64.HI R0, R2, 0x1, R0 ;  /* 0x0000000102007819 */ /* 0x000fc60000010200 */
[----:B------:R-:W-:Y:S04]  /*14d50*/  STL [R1+0x254], RZ ;  /* 0x000254ff01007387 */ /* 0x000fe80000100800 */
[----:B------:R-:W-:Y:S04]  /*14d60*/  STL [R1+0x258], RZ ;  /* 0x000258ff01007387 */ /* 0x000fe80000100800 */
[----:B------:R-:W-:Y:S01]  /*14d70*/  STL [R1+0x25c], RZ ;  /* 0x00025cff01007387 */ /* 0x000fe20000100800 */
[----:B0-----:R-:W-:-:S03]  /*14d80*/  LOP3.LUT R26, R26, 0x7f, RZ, 0xc0, !PT ;  /* 0x0000007f1a1a7812 */ /* 0x001fc600078ec0ff */
[----:B------:R-:W-:Y:S02]  /*14d90*/  STL [R1+0x100], RZ ;  /* 0x000100ff01007387 */ /* 0x000fe40000100800 */
[----:B------:R-:W-:Y:S02]  /*14da0*/  IMAD.SHL.U32 R2, R26, 0x2, RZ ;  /* 0x000000021a027824 */ /* 0x000fe400078e00ff */
[----:B------:R-:W-:Y:S04]  /*14db0*/  STL [R1+0x104], RZ ;  /* 0x000104ff01007387 */ /* 0x000fe80000100800 */
[----:B------:R-:W-:Y:S01]  /*14dc0*/  STL [R1+0x108], RZ ;  /* 0x000108ff01007387 */ /* 0x000fe20000100800 */
[----:B------:R-:W-:-:S03]  /*14dd0*/  LOP3.LUT R3, R2, 0x10, RZ, 0x3c, !PT ;  /* 0x0000001002037812 */ /* 0x000fc600078e3cff */
[----:B------:R-:W-:Y:S01]  /*14de0*/  STL [R1+0x10c], RZ ;  /* 0x00010cff01007387 */ /* 0x000fe20000100800 */
[C---:B------:R-:W-:Y:S02]  /*14df0*/  LOP3.LUT R5, R2.reuse, 0x20, RZ, 0x3c, !PT ;  /* 0x0000002002057812 */ /* 0x040fe400078e3cff */
[C---:B------:R-:W-:Y:S01]  /*14e00*/  LOP3.LUT R4, R2.reuse, 0x30, RZ, 0x3c, !PT ;  /* 0x0000003002047812 */ /* 0x040fe200078e3cff */
[----:B------:R-:W-:Y:S01]  /*14e10*/  STL [R1+0x140], RZ ;  /* 0x000140ff01007387 */ /* 0x000fe20000100800 */
[C---:B------:R-:W-:Y:S02]  /*14e20*/  LOP3.LUT R3, R2.reuse, 0x40, RZ, 0x3c, !PT ;  /* 0x0000004002037812 */ /* 0x040fe400078e3cff */
[C---:B------:R-:W-:Y:S01]  /*14e30*/  LOP3.LUT R5, R2.reuse, 0x50, RZ, 0x3c, !PT ;  /* 0x0000005002057812 */ /* 0x040fe200078e3cff */
[----:B------:R-:W-:Y:S01]  /*14e40*/  STL [R1+0x144], RZ ;  /* 0x000144ff01007387 */ /* 0x000fe20000100800 */
[C---:B------:R-:W-:Y:S02]  /*14e50*/  LOP3.LUT R4, R2.reuse, 0x60, RZ, 0x3c, !PT ;  /* 0x0000006002047812 */ /* 0x040fe400078e3cff */
[----:B------:R-:W-:Y:S01]  /*14e60*/  LOP3.LUT R3, R2, 0x70, RZ, 0x3c, !PT ;  /* 0x0000007002037812 */ /* 0x000fe200078e3cff */
[----:B------:R-:W-:Y:S04]  /*14e70*/  STL [R1+0x148], RZ ;  /* 0x000148ff01007387 */ /* 0x000fe80000100800 */
[----:B------:R-:W-:Y:S04]  /*14e80*/  STL [R1+0x14c], RZ ;  /* 0x00014cff01007387 */ /* 0x000fe80000100800 */
[----:B------:R-:W-:Y:S04]  /*14e90*/  STL [R1+0x130], RZ ;  /* 0x000130ff01007387 */ /* 0x000fe80000100800 */
[----:B------:R-:W-:Y:S04]  /*14ea0*/  STL [R1+0x134], RZ ;  /* 0x000134ff01007387 */ /* 0x000fe80000100800 */
[----:B------:R-:W-:Y:S04]  /*14eb0*/  STL [R1+0x138], RZ ;  /* 0x000138ff01007387 */ /* 0x000fe80000100800 */
[----:B------:R-:W-:Y:S01]  /*14ec0*/  STL [R1+0x13c], RZ ;  /* 0x00013cff01007387 */ /* 0x000fe20000100800 */
[----:B------:R-:W-:-:S02]  /*14ed0*/  ULDC UR4, c[0x0][0x188] ;  /* 0x0000620000047ab9 */ /* 0x000fc40000000800 */
[----:B------:R-:W-:-:S04]  /*14ee0*/  USHF.L.U32 UR4, UR4, 0x8, URZ ;  /* 0x0000000804047899 */ /* 0x000fc8000800063f */
[----:B------:R-:W-:Y:S02]  /*14ef0*/  USHF.R.S32.HI UR5, URZ, 0x1f, UR4 ;  /* 0x0000001f3f057899 */ /* 0x000fe40008011404 */
[----:B------:R-:W-:Y:S02]  /*14f00*/  USHF.L.U32 UR7, UR4, 0x1, URZ ;  /* 0x0000000104077899 */ /* 0x000fe4000800063f */
[----:B------:R-:W-:-:S03]  /*14f10*/  USHF.L.U64.HI UR5, UR4, 0x1, UR5 ;  /* 0x0000000104057899 */ /* 0x000fc60008010205 */
[----:B------:R-:W-:Y:S01]  /*14f20*/  UMOV UR4, URZ ;  /* 0x0000003f00047c82 */ /* 0x000fe20008000000 */
[C---:B--2---:R-:W-:Y:S02]  /*14f30*/  LOP3.LUT R2, R24.reuse, 0x20, RZ, 0x3c, !PT ;  /* 0x0000002018027812 */ /* 0x044fe400078e3cff */
[----:B------:R-:W-:-:S03]  /*14f40*/  LOP3.LUT R3, R24, 0x60, RZ, 0x3c, !PT ;  /* 0x0000006018037812 */ /* 0x000fc600078e3cff */
[----:B------:R0:W-:Y:S01]  /*14f50*/  STL [R1+0xfdc], R2 ;  /* 0x000fdc0201007387 */ /* 0x0001e20000100800 */
[----:B------:R-:W-:Y:S02]  /*14f60*/  LOP3.LUT R4, R24, 0x40, RZ, 0x3c, !PT ;  /* 0x0000004018047812 */ /* 0x000fe400078e3cff */
[C---:B---3--:R-:W-:Y:S01]  /*14f70*/  LOP3.LUT R4, R23.reuse, 0x40, RZ, 0x3c, !PT ;  /* 0x0000004017047812 */ /* 0x048fe200078e3cff */
[----:B------:R1:W-:Y:S01]  /*14f80*/  STL [R1+0xfd4], R3 ;  /* 0x000fd40301007387 */ /* 0x0003e20000100800 */
[C---:B0-----:R-:W-:Y:S02]  /*14f90*/  LOP3.LUT R2, R23.reuse, 0x20, RZ, 0x3c, !PT ;  /* 0x0000002017027812 */ /* 0x041fe400078e3cff */
[----:B-1----:R-:W-:-:S03]  /*14fa0*/  LOP3.LUT R3, R23, 0x60, RZ, 0x3c, !PT ;  /* 0x0000006017037812 */ /* 0x002fc600078e3cff */
[----:B------:R4:W-:Y:S04]  /*14fb0*/  STL [R1+0xff0], R2 ;  /* 0x000ff00201007387 */ /* 0x0009e80000100800 */
[----:B------:R0:W-:Y:S01]  /*14fc0*/  STL [R1+0xfec], R4 ;  /* 0x000fec0401007387 */ /* 0x0001e20000100800 */
[----:B----4-:R-:W-:-:S03]  /*14fd0*/  LOP3.LUT R2, R25, 0x40, RZ, 0x3c, !PT ;  /* 0x0000004019027812 */ /* 0x010fc600078e3cff */
[----:B------:R0:W-:Y:S04]  /*14fe0*/  STL [R1+0xfe8], R3 ;  /* 0x000fe80301007387 */ /* 0x0001e80000100800 */
[----:B------:R0:W-:Y:S02]  /*14ff0*/  STL [R1+0xfe4], R2 ;  /* 0x000fe40201007387 */ /* 0x0001e40000100800 */
.L_x_2:
[----:B0----5:R-:W2:Y:S04]  /*15000*/  LDL R3, [R1+0xe9c] ;  /* 0x000e9c0001037983 */ /* 0x021ea80000100800 */
[----:B------:R-:W2:Y:S01]  /*15010*/  LDL R2, [R1+0xea0] ;  /* 0x000ea00001027983 */ /* 0x000ea20000100800 */
[----:B------:R-:W-:Y:S02]  /*15020*/  ULDC UR6, c[0x0][0x180] ;  /* 0x0000600000067ab9 */ /* 0x000fe40000000800 */
[----:B------:R-:W-:Y:S01]  /*15030*/  UIMAD UR6, UR4, -0x100, UR6 ;  /* 0xffffff00040678a4 */ /* 0x000fe2000f8e0206 */
[----:B------:R-:W-:Y:S04]  /*15040*/  STL [R1+0x29ec], R17 ;  /* 0x0029ec1101007387 */ /* 0x000fe80000100800 */
        /* <DEDUP_REMOVED lines=37> */
[----:B------:R0:W-:Y:S04]  /*152a0*/  STL [R1+0x281c], R15 ;  /* 0x00281c0f01007387 */ /* 0x0001e80000100800 */
        /* <DEDUP_REMOVED lines=72> */
[----:B0-----:R-:W0:Y:S04]  /*15730*/  S2R R15, SR_TID.X ;  /* 0x00000000000f7919 */ /* 0x001e280000002100 */
[----:B------:R-:W-:Y:S04]  /*15740*/  STL [R1+0x27bc], R7 ;  /* 0x0027bc0701007387 */ /* 0x000fe80000100800 */
[----:B------:R-:W-:Y:S04]  /*15750*/  STL [R1+0x2840], R7 ;  /* 0x0028400701007387 */ /* 0x000fe80000100800 */
[----:B------:R-:W-:Y:S04]  /*15760*/  STL [R1+0x2850], R7 ;  /* 0x0028500701007387 */ /* 0x000fe80000100800 */
[----:B------:R-:W-:Y:S04]  /*15770*/  STL [R1+0x2860], R7 ;  /* 0x0028600701007387 */ /* 0x000fe80000100800 */
[----:B------:R-:W-:Y:S04]  /*15780*/  STL [R1+0x2868], R7 ;  /* 0x0028680701007387 */ /* 0x000fe80000100800 */
[----:B------:R-:W-:Y:S01]  /*15790*/  STL [R1+0x287c], R7 ;  /* 0x00287c0701007387 */ /* 0x000fe20000100800 */
[----:B0-----:R-:W-:-:S03]  /*157a0*/  SHF.R.U32.HI R9, RZ, 0x6, R15 ;  /* 0x00000006ff097819 */ /* 0x001fc6000001160f */
[----:B------:R-:W-:Y:S01]  /*157b0*/  STL [R1+0x2888], R7 ;  /* 0x0028880701007387 */ /* 0x000fe20000100800 */
[----:B------:R-:W-:-:S03]  /*157c0*/  SGXT.U32 R8, R9, 0x1 ;  /* 0x000000010908781a */ /* 0x000fc60000000000 */
[----:B------:R-:W-:Y:S01]  /*157d0*/  STL [R1+0x2898], R7 ;  /* 0x0028980701007387 */ /* 0x000fe20000100800 */
[----:B------:R-:W-:-:S03]  /*157e0*/  ISETP.GE.AND P0, PT, R8, UR6, PT ;  /* 0x0000000608007c0c */ /* 0x000fc6000bf06270 */
        /* <DEDUP_REMOVED lines=26> */
[----:B------:R-:W-:Y:S01]  /*15990*/  STL [R1+0x27ac], R11 ;  /* 0x0027ac0b01007387 */ /* 0x000fe20000100800 */
[----:B0-----:R-:W-:-:S03]  /*159a0*/  PRMT R6, RZ, 0x7610, R6 ;  /* 0x00007610ff067816 */ /* 0x001fc60000000006 */
        /* <DEDUP_REMOVED lines=10> */
[----:B--2---:R0:W2:Y:S04]  /*15a50*/  @!P0 LDG.E.U16 R6, [R2.64] ;  /* 0x0000000802068981 */ /* 0x0040a8000c1e1500 */
[----:B------:R-:W1:Y:S01]  /*15a60*/  S2R R21, SR_TID.X ;  /* 0x0000000000157919 */ /* 0x000e620000002100 */
[----:B------:R-:W-:-:S03]  /*15a70*/  PRMT R19, RZ, 0x7610, R19 ;  /* 0x00007610ff137816 */ /* 0x000fc60000000013 */
[----:B------:R-:W3:Y:S04]  /*15a80*/  LDL R7, [R1+0x410] ;  /* 0x0004100001077983 */ /* 0x000ee80000100800 */
[----:B0-----:R-:W4:Y:S04]  /*15a90*/  LDL R2, [R1+0x414] ;  /* 0x0004140001027983 */ /* 0x001f280000100800 */
[----:B------:R-:W4:Y:S01]  /*15aa0*/  LDL R3, [R1+0x420] ;  /* 0x0004200001037983 */ /* 0x000f220000100800 */
[--C-:B-1----:R-:W-:Y:S02]  /*15ab0*/  SHF.R.U32.HI R23, RZ, 0x6, R21.reuse ;  /* 0x00000006ff177819 */ /* 0x102fe40000011615 */
[----:B------:R-:W-:-:S02]  /*15ac0*/  SHF.R.U32.HI R21, RZ, 0x6, R21 ;  /* 0x00000006ff157819 */ /* 0x000fc40000011615 */
[----:B------:R-:W-:Y:S02]  /*15ad0*/  SGXT.U32 R23, R23, 0x1 ;  /* 0x000000011717781a */ /* 0x000fe40000000000 */
[----:B------:R-:W-:Y:S02]  /*15ae0*/  SGXT.U32 R21, R21, 0x1 ;  /* 0x000000011515781a */ /* 0x000fe40000000000 */
[C---:B------:R-:W-:Y:S02]  /*15af0*/  LOP3.LUT R29, R23.reuse, 0x2, RZ, 0xfc, !PT ;  /* 0x00000002171d7812 */ /* 0x040fe400078efcff */
[----:B------:R-:W-:Y:S02]  /*15b00*/  LOP3.LUT R23, R23, 0x4, RZ, 0xfc, !PT ;  /* 0x0000000417177812 */ /* 0x000fe400078efcff */
[----:B------:R-:W-:Y:S02]  /*15b10*/  ISETP.GE.AND P1, PT, R29, UR6, PT ;  /* 0x000000061d007c0c */ /* 0x000fe4000bf26270 */
[----:B------:R-:W-:Y:S01]  /*15b20*/  ISETP.GE.AND P2, PT, R23, UR6, PT ;  /* 0x0000000617007c0c */ /* 0x000fe2000bf46270 */
[----:B------:R-:W3:Y:S01]  /*15b30*/  LDL R29, [R1+0xe94] ;  /* 0x000e9400011d7983 */ /* 0x000ee20000100800 */
[----:B------:R-:W-:-:S03]  /*15b40*/  LOP3.LUT R23, R21, 0x6, RZ, 0xfc, !PT ;  /* 0x0000000615177812 */ /* 0x000fc600078efcff */
[----:B------:R-:W0:Y:S01]  /*15b50*/  S2R R21, SR_TID.X ;  /* 0x0000000000157919 */ /* 0x000e220000002100 */
[----:B------:R-:W-:Y:S02]  /*15b60*/  PRMT R17, RZ, 0x7610, R17 ;  /* 0x00007610ff117816 */ /* 0x000fe40000000011 */
[----:B------:R-:W-:Y:S02]  /*15b70*/  ISETP.GE.AND P3, PT, R23, UR6, PT ;  /* 0x0000000617007c0c */ /* 0x000fe4000bf66270 */
[----:B0-----:R-:W-:Y:S02]  /*15b80*/  SHF.R.U32.HI R21, RZ, 0x6, R21 ;  /* 0x00000006ff157819 */ /* 0x001fe40000011615 */
[----:B----4-:R-:W-:-:S04]  /*15b90*/  @!P1 LOP3.LUT R3, R3, R2, RZ, 0x3c, !PT ;  /* 0x0000000203039212 */ /* 0x010fc800078e3cff */
[----:B------:R-:W-:-:S04]  /*15ba0*/  @!P1 LOP3.LUT R2, R3, R2, RZ, 0x3c, !PT ;  /* 0x0000000203029212 */ /* 0x000fc800078e3cff */
[----:B------:R-:W-:-:S05]  /*15bb0*/  @!P1 LOP3.LUT R3, R3, R2, RZ, 0x3c, !PT ;  /* 0x0000000203039212 */ /* 0x000fca00078e3cff */
[----:B------:R-:W4:Y:S01]  /*15bc0*/  @!P1 LDG.E.U16 R19, [R2.64] ;  /* 0x0000000802139981 */ /* 0x000f22000c1e1500 */
[----:B------:R-:W-:-:S04]  /*15bd0*/  SGXT.U32 R21, R21, 0x1 ;  /* 0x000000011515781a */ /* 0x000fc80000000000 */
[----:B------:R-:W-:Y:S01]  /*15be0*/  LOP3.LUT R21, R21, 0x8, RZ, 0xfc, !PT ;  /* 0x0000000815157812 */ /* 0x000fe200078efcff */
[----:B--2---:R0:W-:Y:S03]  /*15bf0*/  STL [R1+0x38c], R6 ;  /* 0x00038c0601007387 */ /* 0x0041e60000100800 */
[----:B------:R-:W-:Y:S01]  /*15c00*/  ISETP.GE.AND P0, PT, R21, UR6, PT ;  /* 0x0000000615007c0c */ /* 0x000fe2000bf06270 */
[----:B0-----:R-:W2:Y:S04]  /*15c10*/  LDL R6, [R1+0xe90] ;  /* 0x000e900001067983 */ /* 0x001ea80000100800 */
[----:B------:R-:W2:Y:S04]  /*15c20*/  LDL.LU R21, [R1+0x29f4] ;  /* 0x0029f40001157983 */ /* 0x000ea80000300800 */
[----:B----4-:R0:W-:Y:S04]  /*15c30*/  STL [R1+0x3b0], R19 ;  /* 0x0003b01301007387 */ /* 0x0101e80000100800 */
[----:B0-----:R-:W4:Y:S04]  /*15c40*/  LDL.LU R19, [R1+0x29f0] ;  /* 0x0029f00001137983 */ /* 0x001f280000300800 */
[----:B------:R-:W2:Y:S04]  /*15c50*/  LDL R2, [R1+0x41c] ;  /* 0x00041c0001027983 */ /* 0x000ea80000100800 */
[----:B------:R-:W2:Y:S02]  /*15c60*/  LDL R3, [R1+0xe98] ;  /* 0x000e980001037983 */ /* 0x000ea40000100800 */
[----:B--2---:R-:W-:-:S04]  /*15c70*/  @!P2 LOP3.LUT R3, R3, R2, RZ, 0x3c, !PT ;  /* 0x000000020303a212 */ /* 0x004fc800078e3cff */
[----:B------:R-:W-:-:S04]  /*15c80*/  @!P2 LOP3.LUT R2, R3, R2, RZ, 0x3c, !PT ;  /* 0x000000020302a212 */ /* 0x000fc800078e3cff */
[----:B------:R-:W-:-:S05]  /*15c90*/  @!P2 LOP3.LUT R3, R3, R2, RZ, 0x3c, !PT ;  /* 0x000000020303a212 */ /* 0x000fca00078e3cff */
[----:B------:R0:W2:Y:S04]  /*15ca0*/  @!P2 LDG.E.U16 R17, [R2.64] ;  /* 0x000000080211a981 */ /* 0x0000a8000c1e1500 */
[----:B0-----:R-:W0:Y:S02]  /*15cb0*/  S2R R3, SR_TID.X ;  /* 0x0000000000037919 */ /* 0x001e240000002100 */
[----:B0-----:R-:W-:-:S04]  /*15cc0*/  SHF.R.U32.HI R3, RZ, 0x6, R3 ;  /* 0x00000006ff037819 */ /* 0x001fc80000011603 */
[----:B------:R-:W-:-:S04]  /*15cd0*/  SGXT.U32 R3, R3, 0x1 ;  /* 0x000000010303781a */ /* 0x000fc80000000000 */
[----:B------:R-:W-:Y:S01]  /*15ce0*/  LOP3.LUT R2, R3, 0xc, RZ, 0xfc, !PT ;  /* 0x0000000c03027812 */ /* 0x000fe200078efcff */
[----:B--2---:R0:W-:Y:S04]  /*15cf0*/  STL [R1+0x3ac], R17 ;  /* 0x0003ac1101007387 */ /* 0x0041e80000100800 */
[----:B0-----:R-:W2:Y:S04]  /*15d00*/  LDL.LU R17, [R1+0x29ec] ;  /* 0x0029ec0001117983 */ /* 0x001ea80000300800 */
[----:B------:R-:W2:Y:S01]  /*15d10*/  LDL R3, [R1+0x418] ;  /* 0x0004180001037983 */ /* 0x000ea20000100800 */
[----:B------:R-:W-:-:S02]  /*15d20*/  PRMT R25, RZ, 0x7610, R25 ;  /* 0x00007610ff197816 */ /* 0x000fc40000000019 */
[----:B------:R-:W-:Y:S01]  /*15d30*/  ISETP.GE.AND P2, PT, R2, UR6, PT ;  /* 0x0000000602007c0c */ /* 0x000fe2000bf46270 */
[----:B---3--:R-:W-:-:S05]  /*15d40*/  @!P3 IMAD.MOV.U32 R2, RZ, RZ, R29 ;  /* 0x000000ffff02b224 */ /* 0x008fca00078e001d */
[----:B--2---:R0:W2:Y:S01]  /*15d50*/  @!P3 LDG.E.U16 R25, [R2.64] ;  /* 0x000000080219b981 */ /* 0x0040a2000c1e1500 */
[----:B------:R-:W-:Y:S01]  /*15d60*/  PRMT R17, RZ, 0x7610, R17 ;  /* 0x00007610ff117816 */ /* 0x000fe20000000011 */
[----:B0-----:R-:W-:Y:S02]  /*15d70*/  @!P0 IMAD.MOV.U32 R2, RZ, RZ, R6 ;  /* 0x000000ffff028224 */ /* 0x001fe400078e0006 */
[----:B------:R-:W-:-:S05]  /*15d80*/  @!P0 IMAD.MOV.U32 R3, RZ, RZ, R7 ;  /* 0x000000ffff038224 */ /* 0x000fca00078e0007 */
[----:B------:R0:W3:Y:S04]  /*15d90*/  @!P0 LDG.E.U16 R17, [R2.64] ;  /* 0x0000000802118981 */ /* 0x0000e8000c1e1500 */
[----:B------:R-:W1:Y:S04]  /*15da0*/  S2R R23, SR_TID.X ;  /* 0x0000000000177919 */ /* 0x000e680000002100 */
[----:B--2---:R2:W-:Y:S04]  /*15db0*/  STL [R1+0x3a8], R25 ;  /* 0x0003a81901007387 */ /* 0x0045e80000100800 */
[----:B0-----:R-:W2:Y:S04]  /*15dc0*/  LDL R2, [R1+0xe88] ;  /* 0x000e880001027983 */ /* 0x001ea80000100800 */
[----:B------:R-:W2:Y:S01]  /*15dd0*/  LDL R3, [R1+0xe8c] ;  /* 0x000e8c0001037983 */ /* 0x000ea20000100800 */
[----:B-1----:R-:W-:-:S02]  /*15de0*/  SHF.R.U32.HI R23, RZ, 0x6, R23 ;  /* 0x00000006ff177819 */ /* 0x002fc40000011617 */
[----:B------:R-:W-:Y:S01]  /*15df0*/  PRMT R21, RZ, 0x7610, R21 ;  /* 0x00007610ff157816 */ /* 0x000fe20000000015 */
[----:B------:R-:W3:Y:S01]  /*15e00*/  LDL R29, [R1+0xe7c] ;  /* 0x000e7c00011d7983 */ /* 0x000ee20000100800 */
[----:B------:R-:W-:-:S03]  /*15e10*/  SGXT.U32 R23, R23, 0x1 ;  /* 0x000000011717781a */ /* 0x000fc60000000000 */
[----:B------:R-:W3:Y:S01]  /*15e20*/  LDL R7, [R1+0xe70] ;  /* 0x000e700001077983 */ /* 0x000ee20000100800 */
[----:B------:R-:W-:-:S03]  /*15e30*/  LOP3.LUT R23, R23, 0xa, RZ, 0xfc, !PT ;  /* 0x0000000a17177812 */ /* 0x000fc600078efcff */
[----:B------:R-:W3:Y:S01]  /*15e40*/  LDL R6, [R1+0xe74] ;  /* 0x000e740001067983 */ /* 0x000ee20000100800 */
[----:B------:R-:W-:-:S03]  /*15e50*/  ISETP.GE.AND P1, PT, R23, UR6, PT ;  /* 0x0000000617007c0c */ /* 0x000fc6000bf26270 */
[----:B------:R-:W0:Y:S10]  /*15e60*/  S2R R23, SR_TID.X ;  /* 0x0000000000177919 */ /* 0x000e340000002100 */
[----:B--2---:R-:W-:-:S04]  /*15e70*/  @!P1 LOP3.LUT R3, R3, R2, RZ, 0x3c, !PT ;  /* 0x0000000203039212 */ /* 0x004fc800078e3cff */
[----:B------:R-:W-:-:S04]  /*15e80*/  @!P1 LOP3.LUT R2, R3, R2, RZ, 0x3c, !PT ;  /* 0x0000000203029212 */ /* 0x000fc800078e3cff */
[----:B------:R-:W-:-:S05]  /*15e90*/  @!P1 LOP3.LUT R3, R3, R2, RZ, 0x3c, !PT ;  /* 0x0000000203039212 */ /* 0x000fca00078e3cff */
[----:B------:R-:W2:Y:S01]  /*15ea0*/  @!P1 LDG.E.U16 R21, [R2.64] ;  /* 0x0000000802159981 */ /* 0x000ea2000c1e1500 */
[----:B0-----:R-:W-:-:S04]  /*15eb0*/  SHF.R.U32.HI R23, RZ, 0x6, R23 ;  /* 0x00000006ff177819 */ /* 0x001fc80000011617 */
[----:B------:R-:W-:-:S04]  /*15ec0*/  SGXT.U32 R23, R23, 0x1 ;  /* 0x000000011717781a */ /* 0x000fc80000000000 */
[----:B------:R-:W-:Y:S02]  /*15ed0*/  LOP3.LUT R25, R23, 0xe, RZ, 0xfc, !PT ;  /* 0x0000000e17197812 */ /* 0x000fe400078efcff */
[----:B------:R-:W0:Y:S02]  /*15ee0*/  S2R R23, SR_TID.X ;  /* 0x0000000000177919 */ /* 0x000e240000002100 */
[----:B0-----:R-:W-:-:S04]  /*15ef0*/  SHF.R.U32.HI R23, RZ, 0x6, R23 ;  /* 0x00000006ff177819 */ /* 0x001fc80000011617 */
[----:B------:R-:W-:-:S04]  /*15f00*/  SGXT.U32 R23, R23, 0x1 ;  /* 0x000000011717781a */ /* 0x000fc80000000000 */
[----:B------:R-:W-:-:S04]  /*15f10*/  LOP3.LUT R23, R23, 0x10, RZ, 0xfc, !PT ;  /* 0x0000001017177812 */ /* 0x000fc800078efcff */
[----:B------:R-:W-:Y:S02]  /*15f20*/  ISETP.GE.AND P0, PT, R23, UR6, PT ;  /* 0x0000000617007c0c */ /* 0x000fe4000bf06270 */
[----:B------:R-:W3:Y:S04]  /*15f30*/  LDL.LU R23, [R1+0x29e8] ;  /* 0x0029e80001177983 */ /* 0x000ee80000300800 */
[----:B--2---:R0:W-:Y:S04]  /*15f40*/  STL [R1+0x3a4], R21 ;  /* 0x0003a41501007387 */ /* 0x0041e80000100800 */
[----:B0-----:R-:W2:Y:S04]  /*15f50*/  LDL.LU R21, [R1+0x29e4] ;  /* 0x0029e40001157983 */ /* 0x001ea80000300800 */
[----:B------:R-:W2:Y:S04]  /*15f60*/  LDL R2, [R1+0xe80] ;  /* 0x000e800001027983 */ /* 0x000ea80000100800 */
[----:B------:R-:W2:Y:S01]  /*15f70*/  LDL R3, [R1+0xe84] ;  /* 0x000e840001037983 */ /* 0x000ea20000100800 */
[----:B----4-:R-:W-:-:S02]  /*15f80*/  PRMT R19, RZ, 0x7610, R19 ;  /* 0x00007610ff137816 */ /* 0x010fc40000000013 */
        /* <DEDUP_REMOVED lines=10> */
[----:B------:R-:W4:Y:S01]  /*16030*/  LDL R3, [R1+0xe78] ;  /* 0x000e780001037983 */ /* 0x000f220000100800 */
[----:B------:R-:W-:-:S02]  /*16040*/  ISETP.GE.AND P3, PT, R25, UR6, PT ;  /* 0x0000000619007c0c */ /* 0x000fc4000bf66270 */
[----:B------:R-:W-:Y:S02]  /*16050*/  PRMT R27, RZ, 0x7610, R27 ;  /* 0x00007610ff1b7816 */ /* 0x000fe4000000001b */
[----:B------:R-:W-:-:S09]  /*16060*/  ISETP.GE.AND P2, PT, R2, UR6, PT ;  /* 0x0000000602007c0c */ /* 0x000fd2000bf46270 */
[----:B---3--:R-:W-:-:S05]  /*16070*/  @!P3 IMAD.MOV.U32 R2, RZ, RZ, R29 ;  /* 0x000000ffff02b224 */ /* 0x008fca00078e001d */
[----:B----4-:R0:W3:Y:S01]  /*16080*/  @!P3 LDG.E.U16 R27, [R2.64] ;  /* 0x00000008021bb981 */ /* 0x0100e2000c1e1500 */
[----:B--2---:R-:W-:Y:S01]  /*16090*/  PRMT R19, RZ, 0x7610, R19 ;  /* 0x00007610ff137816 */ /* 0x004fe20000000013 */
[----:B0-----:R-:W-:Y:S02]  /*160a0*/  @!P0 IMAD.MOV.U32 R2, RZ, RZ, R6 ;  /* 0x000000ffff028224 */ /* 0x001fe400078e0006 */
[----:B------:R-:W-:-:S05]  /*160b0*/  @!P0 IMAD.MOV.U32 R3, RZ, RZ, R7 ;  /* 0x000000ffff038224 */ /* 0x000fca00078e0007 */
[----:B------:R0:W2:Y:S04]  /*160c0*/  @!P0 LDG.E.U16 R19, [R2.64] ;  /* 0x0000000802138981 */ /* 0x0000a8000c1e1500 */
[----:B------:R-:W1:Y:S04]  /*160d0*/  S2R R25, SR_TID.X ;  /* 0x0000000000197919 */ /* 0x000e680000002100 */
[----:B---3--:R3:W-:Y:S04]  /*160e0*/  STL [R1+0x39c], R27 ;  /* 0x00039c1b01007387 */ /* 0x0087e80000100800 */
[----:B0-----:R-:W4:Y:S04]  /*160f0*/  LDL R2, [R1+0xe68] ;  /* 0x000e680001027983 */ /* 0x001f280000100800 */
[----:B------:R-:W4:Y:S01]  /*16100*/  LDL R3, [R1+0xe6c] ;  /* 0x000e6c0001037983 */ /* 0x000f220000100800 */
[----:B-1----:R-:W-:-:S02]  /*16110*/  SHF.R.U32.HI R25, RZ, 0x6, R25 ;  /* 0x00000006ff197819 */ /* 0x002fc40000011619 */
[----:B------:R-:W-:Y:S01]  /*16120*/  PRMT R23, RZ, 0x7610, R23 ;  /* 0x00007610ff177816 */ /* 0x000fe20000000017 */
[----:B------:R-:W2:Y:S01]  /*16130*/  LDL R29, [R1+0xe5c] ;  /* 0x000e5c00011d7983 */ /* 0x000ea20000100800 */
[----:B------:R-:W-:-:S03]  /*16140*/  SGXT.U32 R25, R25, 0x1 ;  /* 0x000000011919781a */ /* 0x000fc60000000000 */
[----:B------:R-:W2:Y:S01]  /*16150*/  LDL R7, [R1+0xe50] ;  /* 0x000e500001077983 */ /* 0x000ea20000100800 */
[----:B------:R-:W-:-:S03]  /*16160*/  LOP3.LUT R25, R25, 0x12, RZ, 0xfc, !PT ;  /* 0x0000001219197812 */ /* 0x000fc600078efcff */
[----:B------:R-:W2:Y:S01]  /*16170*/  LDL R6, [R1+0xe54] ;  /* 0x000e540001067983 */ /* 0x000ea20000100800 */
[----:B------:R-:W-:-:S03]  /*16180*/  ISETP.GE.AND P1, PT, R25, UR6, PT ;  /* 0x0000000619007c0c */ /* 0x000fc6000bf26270 */
[----:B------:R-:W0:Y:S10]  /*16190*/  S2R R25, SR_TID.X ;  /* 0x0000000000197919 */ /* 0x000e340000002100 */
[----:B----4-:R-:W-:-:S04]  /*161a0*/  @!P1 LOP3.LUT R3, R3, R2, RZ, 0x3c, !PT ;  /* 0x0000000203039212 */ /* 0x010fc800078e3cff */
[----:B------:R-:W-:-:S04]  /*161b0*/  @!P1 LOP3.LUT R2, R3, R2, RZ, 0x3c, !PT ;  /* 0x0000000203029212 */ /* 0x000fc800078e3cff */
[----:B------:R-:W-:-:S05]  /*161c0*/  @!P1 LOP3.LUT R3, R3, R2, RZ, 0x3c, !PT ;  /* 0x0000000203039212 */ /* 0x000fca00078e3cff */
[----:B------:R-:W4:Y:S01]  /*161d0*/  @!P1 LDG.E.U16 R23, [R2.64] ;  /* 0x0000000802179981 */ /* 0x000f22000c1e1500 */
[----:B0-----:R-:W-:-:S04]  /*161e0*/  SHF.R.U32.HI R25, RZ, 0x6, R25 ;  /* 0x00000006ff197819 */ /* 0x001fc80000011619 */
[----:B------:R-:W-:-:S04]  /*161f0*/  SGXT.U32 R25, R25, 0x1 ;  /* 0x000000011919781a */ /* 0x000fc80000000000 */
[----:B---3--:R-:W-:Y:S02]  /*16200*/  LOP3.LUT R27, R25, 0x16, RZ, 0xfc, !PT ;  /* 0x00000016191b7812 */ /* 0x008fe400078efcff */
[----:B------:R-:W0:Y:S02]  /*16210*/  S2R R25, SR_TID.X ;  /* 0x0000000000197919 */ /* 0x000e240000002100 */
[----:B0-----:R-:W-:-:S04]  /*16220*/  SHF.R.U32.HI R25, RZ, 0x6, R25 ;  /* 0x00000006ff197819 */ /* 0x001fc80000011619 */
[----:B------:R-:W-:-:S04]  /*16230*/  SGXT.U32 R25, R25, 0x1 ;  /* 0x000000011919781a */ /* 0x000fc80000000000 */
[----:B------:R-:W-:-:S04]  /*16240*/  LOP3.LUT R25, R25, 0x18, RZ, 0xfc, !PT ;  /* 0x0000001819197812 */ /* 0x000fc800078efcff */
[----:B------:R-:W-:Y:S02]  /*16250*/  ISETP.GE.AND P0, PT, R25, UR6, PT ;  /* 0x0000000619007c0c */ /* 0x000fe4000bf06270 */
[----:B------:R-:W3:Y:S04]  /*16260*/  LDL.LU R25, [R1+0x29dc] ;  /* 0x0029dc0001197983 */ /* 0x000ee80000300800 */
[----:B----4-:R0:W-:Y:S04]  /*16270*/  STL [R1+0x398], R23 ;  /* 0x0003981701007387 */ /* 0x0101e80000100800 */
[----:B0-----:R-:W4:Y:S04]  /*16280*/  LDL.LU R23, [R1+0x29d8] ;  /* 0x0029d80001177983 */ /* 0x001f280000300800 */
[----:B------:R-:W2:Y:S04]  /*16290*/  LDL R2, [R1+0xe60] ;  /* 0x000e600001027983 */ /* 0x000ea80000100800 */
[----:B------:R-:W2:Y:S01]  /*162a0*/  LDL R3, [R1+0xe64] ;  /* 0x000e640001037983 */ /* 0x000ea20000100800 */
[----:B------:R-:W-:-:S02]  /*162b0*/  PRMT R21, RZ, 0x7610, R21 ;  /* 0x00007610ff157816 */ /* 0x000fc40000000015 */
        /* <DEDUP_REMOVED lines=11> */
[----:B------:R-:W-:-:S02]  /*16370*/  ISETP.GE.AND P3, PT, R27, UR6, PT ;  /* 0x000000061b007c0c */ /* 0x000fc4000bf66270 */
[----:B------:R-:W-:Y:S02]  /*16380*/  PRMT R28, RZ, 0x7610, R28 ;  /* 0x00007610ff1c7816 */ /* 0x000fe4000000001c */
[----:B------:R-:W-:-:S09]  /*16390*/  ISETP.GE.AND P2, PT, R2, UR6, PT ;  /* 0x0000000602007c0c */ /* 0x000fd2000bf46270 */
[----:B------:R-:W-:-:S05]  /*163a0*/  @!P3 IMAD.MOV.U32 R2, RZ, RZ, R29 ;  /* 0x000000ffff02b224 */ /* 0x000fca00078e001d */
[----:B--2---:R0:W2:Y:S01]  /*163b0*/  @!P3 LDG.E.U16 R28, [R2.64] ;  /* 0x00000008021cb981 */ /* 0x0040a2000c1e1500 */
[----:B------:R-:W-:Y:S01]  /*163c0*/  PRMT R21, RZ, 0x7610, R21 ;  /* 0x00007610ff157816 */ /* 0x000fe20000000015 */
[----:B0-----:R-:W-:Y:S02]  /*163d0*/  @!P0 IMAD.MOV.U32 R2, RZ, RZ, R6 ;  /* 0x000000ffff028224 */ /* 0x001fe400078e0006 */
[----:B------:R-:W-:-:S05]  /*163e0*/  @!P0 IMAD.MOV.U32 R3, RZ, RZ, R7 ;  /* 0x000000ffff038224 */ /* 0x000fca00078e0007 */
[----:B------:R0:W4:Y:S04]  /*163f0*/  @!P0 LDG.E.U16 R21, [R2.64] ;  /* 0x0000000802158981 */ /* 0x000128000c1e1500 */
[----:B------:R-:W1:Y:S04]  /*16400*/  S2R R27, SR_TID.X ;  /* 0x00000000001b7919 */ /* 0x000e680000002100 */
[----:B--2---:R2:W-:Y:S04]  /*16410*/  STL [R1+0x390], R28 ;  /* 0x0003901c01007387 */ /* 0x0045e80000100800 */
[----:B0-----:R-:W4:Y:S04]  /*16420*/  LDL R2, [R1+0xe48] ;  /* 0x000e480001027983 */ /* 0x001f280000100800 */
[----:B------:R-:W4:Y:S01]  /*16430*/  LDL R3, [R1+0xe4c] ;  /* 0x000e4c0001037983 */ /* 0x000f220000100800 */
[----:B-1----:R-:W-:-:S02]  /*16440*/  SHF.R.U32.HI R27, RZ, 0x6, R27 ;  /* 0x00000006ff1b7819 */ /* 0x002fc4000001161b */
[----:B---3--:R-:W-:Y:S01]  /*16450*/  PRMT R25, RZ, 0x7610, R25 ;  /* 0x00007610ff197816 */ /* 0x008fe20000000019 */
[----:B--2---:R-:W2:Y:S01]  /*16460*/  LDL R28, [R1+0xe3c] ;  /* 0x000e3c00011c7983 */ /* 0x004ea20000100800 */
[----:B------:R-:W-:-:S03]  /*16470*/  SGXT.U32 R27, R27, 0x1 ;  /* 0x000000011b1b781a */ /* 0x000fc60000000000 */
[----:B------:R-:W3:Y:S01]  /*16480*/  LDL R7, [R1+0xe30] ;  /* 0x000e300001077983 */ /* 0x000ee20000100800 */
        /* <DEDUP_REMOVED lines=16> */
[----:B------:R-:W2:Y:S04]  /*16590*/  LDL.LU R27, [R1+0x29d0] ;  /* 0x0029d000011b7983 */ /* 0x000ea80000300800 */
        /* <DEDUP_REMOVED lines=23> */
[----:B---3--:R-:W-:-:S05]  /*16710*/  @!P0 IMAD.MOV.U32 R3, RZ, RZ, R7 ;  /* 0x000000ffff038224 */ /* 0x008fca00078e0007 */
[----:B------:R0:W3:Y:S04]  /*16720*/  @!P0 LDG.E.U16 R23, [R2.64] ;  /* 0x0000000802178981 */ /* 0x0000e8000c1e1500 */
[----:B------:R-:W1:Y:S04]  /*16730*/  S2R R29, SR_TID.X ;  /* 0x00000000001d7919 */ /* 0x000e680000002100 */
[----:B--2---:R2:W-:Y:S04]  /*16740*/  STL [R1+0x37c], R22 ;  /* 0x00037c1601007387 */ /* 0x0045e80000100800 */
[----:B0-----:R-:W3:Y:S04]  /*16750*/  LDL R2, [R1+0xe28] ;  /* 0x000e280001027983 */ /* 0x001ee80000100800 */
[----:B------:R-:W3:Y:S01]  /*16760*/  LDL R3, [R1+0xe2c] ;  /* 0x000e2c0001037983 */ /* 0x000ee20000100800 */
[----:B-1----:R-:W-:-:S02]  /*16770*/  SHF.R.U32.HI R29, RZ, 0x6, R29 ;  /* 0x00000006ff1d7819 */ /* 0x002fc4000001161d */
[----:B------:R-:W-:Y:S01]  /*16780*/  PRMT R27, RZ, 0x7610, R27 ;  /* 0x00007610ff1b7816 */ /* 0x000fe2000000001b */
[----:B--2---:R-:W2:Y:S01]  /*16790*/  LDL R22, [R1+0xe1c] ;  /* 0x000e1c0001167983 */ /* 0x004ea20000100800 */
[----:B------:R-:W-:-:S03]  /*167a0*/  SGXT.U32 R29, R29, 0x1 ;  /* 0x000000011d1d781a */ /* 0x000fc60000000000 */
[----:B------:R-:W2:Y:S01]  /*167b0*/  LDL R7, [R1+0xe10] ;  /* 0x000e100001077983 */ /* 0x000ea20000100800 */
[----:B------:R-:W-:-:S03]  /*167c0*/  LOP3.LUT R29, R29, 0x22, RZ, 0xfc, !PT ;  /* 0x000000221d1d7812 */ /* 0x000fc600078efcff */
[----:B------:R-:W2:Y:S01]  /*167d0*/  LDL R6, [R1+0xe14] ;  /* 0x000e140001067983 */ /* 0x000ea20000100800 */
[----:B------:R-:W-:-:S03]  /*167e0*/  ISETP.GE.AND P1, PT, R29, UR6, PT ;  /* 0x000000061d007c0c */ /* 0x000fc6000bf26270 */
[----:B------:R-:W0:Y:S10]  /*167f0*/  S2R R29, SR_TID.X ;  /* 0x00000000001d7919 */ /* 0x000e340000002100 */
[----:B---3--:R-:W-:-:S04]  /*16800*/  @!P1 LOP3.LUT R3, R3, R2, RZ, 0x3c, !PT ;  /* 0x0000000203039212 */ /* 0x008fc800078e3cff */
[----:B------:R-:W-:-:S04]  /*16810*/  @!P1 LOP3.LUT R2, R3, R2, RZ, 0x3c, !PT ;  /* 0x0000000203029212 */ /* 0x000fc800078e3cff */
[----:B------:R-:W-:-:S05]  /*16820*/  @!P1 LOP3.LUT R3, R3, R2, RZ, 0x3c, !PT ;  /* 0x0000000203039212 */ /* 0x000fca00078e3cff */
[----:B------:R-:W3:Y:S01]  /*16830*/  @!P1 LDG.E.U16 R27, [R2.64] ;  /* 0x00000008021b9981 */ /* 0x000ee2000c1e1500 */
        /* <DEDUP_REMOVED lines=9> */
[----:B---3--:R0:W-:Y:S04]  /*168d0*/  STL [R1+0x378], R27 ;  /* 0x0003781b01007387 */ /* 0x0081e80000100800 */
[----:B0-----:R-:W3:Y:S04]  /*168e0*/  LDL.LU R27, [R1+0x29c0] ;  /* 0x0029c000011b7983 */ /* 0x001ee80000300800 */
        /* <DEDUP_REMOVED lines=17> */
[----:B------:R-:W-:-:S05]  /*16a00*/  @!P3 IMAD.MOV.U32 R2, RZ, RZ, R22 ;  /* 0x000000ffff02b224 */ /* 0x000fca00078e0016 */
[----:B----4-:R0:W4:Y:S01]  /*16a10*/  @!P3 LDG.E.U16 R20, [R2.64] ;  /* 0x000000080214b981 */ /* 0x010122000c1e1500 */
[----:B--2---:R-:W-:Y:S01]  /*16a20*/  PRMT R25, RZ, 0x7610, R25 ;  /* 0x00007610ff197816 */ /* 0x004fe20000000019 */
[----:B0-----:R-:W-:Y:S02]  /*16a30*/  @!P0 IMAD.MOV.U32 R2, RZ, RZ, R6 ;  /* 0x000000ffff028224 */ /* 0x001fe400078e0006 */
[----:B------:R-:W-:-:S05]  /*16a40*/  @!P0 IMAD.MOV.U32 R3, RZ, RZ, R7 ;  /* 0x000000ffff038224 */ /* 0x000fca00078e0007 */
[----:B------:R0:W2:Y:S04]  /*16a50*/  @!P0 LDG.E.U16 R25, [R2.64] ;  /* 0x0000000802198981 */ /* 0x0000a8000c1e1500 */
[----:B------:R-:W1:Y:S04]  /*16a60*/  S2R R28, SR_TID.X ;  /* 0x00000000001c7919 */ /* 0x000e680000002100 */
[----:B----4-:R4:W-:Y:S04]  /*16a70*/  STL [R1+0x370], R20 ;  /* 0x0003701401007387 */ /* 0x0109e80000100800 */
[----:B0-----:R-:W2:Y:S04]  /*16a80*/  LDL R2, [R1+0xe08] ;  /* 0x000e080001027983 */ /* 0x001ea80000100800 */
[----:B------:R-:W2:Y:S01]  /*16a90*/  LDL R3, [R1+0xe0c] ;  /* 0x000e0c0001037983 */ /* 0x000ea20000100800 */
[----:B-1----:R-:W-:-:S02]  /*16aa0*/  SHF.R.U32.HI R28, RZ, 0x6, R28 ;  /* 0x00000006ff1c7819 */ /* 0x002fc4000001161c */
[----:B------:R-:W-:Y:S01]  /*16ab0*/  PRMT R29, RZ, 0x7610, R29 ;  /* 0x00007610ff1d7816 */ /* 0x000fe2000000001d */
[----:B----4-:R-:W4:Y:S01]  /*16ac0*/  LDL R20, [R1+0xdfc] ;  /* 0x000dfc0001147983 */ /* 0x010f220000100800 */
        /* <DEDUP_REMOVED lines=18> */
[----:B------:R-:W4:Y:S04]  /*16bf0*/  LDL.LU R28, [R1+0x29b8] ;  /* 0x0029b800011c7983 */ /* 0x000f280000300800 */
[----:B--2---:R0:W-:Y:S04]  /*16c00*/  STL [R1+0x36c], R29 ;  /* 0x00036c1d01007387 */ /* 0x0041e80000100800 */
[----:B0-----:R-:W2:Y:S04]  /*16c10*/  LDL.LU R29, [R1+0x29b4] ;  /* 0x0029b400011d7983 */ /* 0x001ea80000300800 */
[----:B------:R-:W2:Y:S04]  /*16c20*/  LDL R2, [R1+0xe00] ;  /* 0x000e000001027983 */ /* 0x000ea80000100800 */
[----:B------:R-:W2:Y:S01]  /*16c30*/  LDL R3, [R1+0xe04] ;  /* 0x000e040001037983 */ /* 0x000ea20000100800 */
[----:B---3--:R-:W-:-:S02]  /*16c40*/  PRMT R27, RZ, 0x7610, R27 ;  /* 0x00007610ff1b7816 */ /* 0x008fc4000000001b */
        /* <DEDUP_REMOVED lines=10> */
[----:B------:R-:W3:Y:S01]  /*16cf0*/  LDL R3, [R1+0xdf8] ;  /* 0x000df80001037983 */ /* 0x000ee20000100800 */
[----:B------:R-:W-:-:S02]  /*16d00*/  ISETP.GE.AND P3, PT, R22, UR6, PT ;  /* 0x0000000616007c0c */ /* 0x000fc4000bf66270 */
[----:B------:R-:W-:Y:S02]  /*16d10*/  PRMT R11, RZ, 0x7610, R11 ;  /* 0x00007610ff0b7816 */ /* 0x000fe4000000000b */
[----:B------:R-:W-:-:S09]  /*16d20*/  ISETP.GE.AND P2, PT, R2, UR6, PT ;  /* 0x0000000602007c0c */ /* 0x000fd2000bf46270 */
[----:B----4-:R-:W-:-:S05]  /*16d30*/  @!P3 IMAD.MOV.U32 R2, RZ, RZ, R20 ;  /* 0x000000ffff02b224 */ /* 0x010fca00078e0014 */
[----:B---3--:R0:W3:Y:S01]  /*16d40*/  @!P3 LDG.E.U16 R11, [R2.64] ;  /* 0x00000008020bb981 */ /* 0x0080e2000c1e1500 */
        /* <DEDUP_REMOVED lines=10> */
[----:B------:R-:W0:Y:S01]  /*16df0*/  S2R R20, SR_TID.X ;  /* 0x0000000000147919 */ /* 0x000e220000002100 */
[----:B------:R-:W-:-:S03]  /*16e00*/  SGXT.U32 R22, R22, 0x1 ;  /* 0x000000011616781a */ /* 0x000fc60000000000 */
[----:B------:R-:W2:Y:S01]  /*16e10*/  LDL R7, [R1+0xdd4] ;  /* 0x000dd40001077983 */ /* 0x000ea20000100800 */
[----:B------:R-:W-:-:S04]  /*16e20*/  LOP3.LUT R22, R22, 0x32, RZ, 0xfc, !PT ;  /* 0x0000003216167812 */ /* 0x000fc800078efcff */
[----:B------:R-:W-:Y:S02]  /*16e30*/  ISETP.GE.AND P1, PT, R22, UR6, PT ;  /* 0x0000000616007c0c */ /* 0x000fe4000bf26270 */
[----:B------:R-:W1:Y:S11]  /*16e40*/  S2R R22, SR_TID.X ;  /* 0x0000000000167919 */ /* 0x000e760000002100 */
[----:B----4-:R-:W-:-:S04]  /*16e50*/  @!P1 LOP3.LUT R3, R3, R2, RZ, 0x3c, !PT ;  /* 0x0000000203039212 */ /* 0x010fc800078e3cff */
[----:B------:R-:W-:-:S04]  /*16e60*/  @!P1 LOP3.LUT R2, R3, R2, RZ, 0x3c, !PT ;  /* 0x0000000203029212 */ /* 0x000fc800078e3cff */
[----:B------:R-:W-:-:S05]  /*16e70*/  @!P1 LOP3.LUT R3, R3, R2, RZ, 0x3c, !PT ;  /* 0x0000000203039212 */ /* 0x000fca00078e3cff */
[----:B------:R-:W4:Y:S01]  /*16e80*/  @!P1 LDG.E.U16 R28, [R2.64] ;  /* 0x00000008021c9981 */ /* 0x000f22000c1e1500 */
[----:B-1----:R-:W-:Y:S02]  /*16e90*/  SHF.R.U32.HI R22, RZ, 0x6, R22 ;  /* 0x00000006ff167819 */ /* 0x002fe40000011616 */
[----:B0-----:R-:W-:Y:S02]  /*16ea0*/  SHF.R.U32.HI R6, RZ, 0x6, R20 ;  /* 0x00000006ff067819 */ /* 0x001fe40000011614 */
[----:B------:R-:W-:Y:S02]  /*16eb0*/  SGXT.U32 R22, R22, 0x1 ;  /* 0x000000011616781a */ /* 0x000fe40000000000 */
[----:B------:R-:W-:Y:S02]  /*16ec0*/  SGXT.U32 R6, R6, 0x1 ;  /* 0x000000010606781a */ /* 0x000fe40000000000 */
[----:B---3--:R-:W-:Y:S02]  /*16ed0*/  LOP3.LUT R11, R22, 0x36, RZ, 0xfc, !PT ;  /* 0x00000036160b7812 */ /* 0x008fe400078efcff */
[----:B------:R-:W-:Y:S01]  /*16ee0*/  LOP3.LUT R6, R6, 0x38, RZ, 0xfc, !PT ;  /* 0x0000003806067812 */ /* 0x000fe200078efcff */
[----:B------:R-:W3:Y:S01]  /*16ef0*/  LDL R22, [R1+0xddc] ;  /* 0x000ddc0001167983 */ /* 0x000ee20000100800 */
[----:B------:R-:W-:-:S02]  /*16f00*/  ISETP.GE.AND P3, PT, R11, UR6, PT ;  /* 0x000000060b007c0c */ /* 0x000fc4000bf66270 */
[----:B------:R-:W-:Y:S01]  /*16f10*/  ISETP.GE.AND P0, PT, R6, UR6, PT ;  /* 0x0000000606007c0c */ /* 0x000fe2000bf06270 */
[----:B------:R-:W2:Y:S04]  /*16f20*/  LDL R11, [R1+0xdd0] ;  /* 0x000dd000010b7983 */ /* 0x000ea80000100800 */
        /* <DEDUP_REMOVED lines=10> */
[----:B0-----:R-:W0:Y:S01]  /*16fd0*/  S2R R3, SR_TID.X ;  /* 0x0000000000037919 */ /* 0x001e220000002100 */
[----:B------:R-:W-:-:S04]  /*16fe0*/  SHF.R.U32.HI R20, RZ, 0x6, R20 ;  /* 0x00000006ff147819 */ /* 0x000fc80000011614 */
[----:B------:R-:W-:-:S04]  /*16ff0*/  SGXT.U32 R20, R20, 0x1 ;  /* 0x000000011414781a */ /* 0x000fc80000000000 */
[----:B------:R-:W-:-:S04]  /*17000*/  LOP3.LUT R20, R20, 0x3a, RZ, 0xfc, !PT ;  /* 0x0000003a14147812 */ /* 0x000fc800078efcff */
[----:B------:R-:W-:Y:S02]  /*17010*/  ISETP.GE.AND P1, PT, R20, UR6, PT ;  /* 0x0000000614007c0c */ /* 0x000fe4000bf26270 */
[----:B------:R-:W3:Y:S01]  /*17020*/  LDL.LU R20, [R1+0x29a4] ;  /* 0x0029a40001147983 */ /* 0x000ee20000300800 */
[----:B0-----:R-:W-:-:S04]  /*17030*/  SHF.R.U32.HI R3, RZ, 0x6, R3 ;  /* 0x00000006ff037819 */ /* 0x001fc80000011603 */
[----:B------:R-:W-:-:S04]  /*17040*/  SGXT.U32 R3, R3, 0x1 ;  /* 0x000000010303781a */ /* 0x000fc80000000000 */
[----:B------:R-:W-:Y:S01]  /*17050*/  LOP3.LUT R2, R3, 0x3c, RZ, 0xfc, !PT ;  /* 0x0000003c03027812 */ /* 0x000fe200078efcff */
[----:B--2---:R0:W-:Y:S04]  /*17060*/  STL [R1+0x35c], R29 ;  /* 0x00035c1d01007387 */ /* 0x0041e80000100800 */
[----:B0-----:R-:W2:Y:S04]  /*17070*/  LDL.LU R29, [R1+0x29a0] ;  /* 0x0029a000011d7983 */ /* 0x001ea80000300800 */
[----:B------:R-:W2:Y:S01]  /*17080*/  LDL R3, [R1+0xdd8] ;  /* 0x000dd80001037983 */ /* 0x000ea20000100800 */
[----:B----4-:R-:W-:-:S02]  /*17090*/  PRMT R28, RZ, 0x7610, R28 ;  /* 0x00007610ff1c7816 */ /* 0x010fc4000000001c */
[----:B------:R-:W-:Y:S01]  /*170a0*/  ISETP.GE.AND P2, PT, R2, UR6, PT ;  /* 0x0000000602007c0c */ /* 0x000fe2000bf46270 */
[----:B---3--:R-:W-:-:S05]  /*170b0*/  @!P3 IMAD.MOV.U32 R2, RZ, RZ, R22 ;  /* 0x000000ffff02b224 */ /* 0x008fca00078e0016 */
[----:B--2---:R0:W2:Y:S04]  /*170c0*/  @!P3 LDG.E.U16 R28, [R2.64] ;  /* 0x00000008021cb981 */ /* 0x0040a8000c1e1500 */
[----:B0-----:R-:W0:Y:S01]  /*170d0*/  S2R R3, SR_TID.X ;  /* 0x0000000000037919 */ /* 0x001e220000002100 */
[----:B------:R-:W-:Y:S01]  /*170e0*/  PRMT R29, RZ, 0x7610, R29 ;  /* 0x00007610ff1d7816 */ /* 0x000fe2000000001d */
[----:B------:R-:W-:Y:S01]  /*170f0*/  @!P0 IMAD.MOV.U32 R2, RZ, RZ, R7 ;  /* 0x000000ffff028224 */ /* 0x000fe200078e0007 */
[----:B0-----:R-:W-:-:S04]  /*17100*/  SHF.R.U32.HI R3, RZ, 0x6, R3 ;  /* 0x00000006ff037819 */ /* 0x001fc80000011603 */
[----:B------:R-:W-:-:S04]  /*17110*/  SGXT.U32 R3, R3, 0x1 ;  /* 0x000000010303781a */ /* 0x000fc80000000000 */
[----:B------:R-:W-:-:S04]  /*17120*/  LOP3.LUT R3, R3, 0x3e, RZ, 0xfc, !PT ;  /* 0x0000003e03037812 */ /* 0x000fc800078efcff */
[----:B------:R-:W-:Y:S01]  /*17130*/  ISETP.GE.AND P3, PT, R3, UR6, PT ;  /* 0x0000000603007c0c */ /* 0x000fe2000bf66270 */
[----:B------:R-:W-:-:S05]  /*17140*/  @!P0 IMAD.MOV.U32 R3, RZ, RZ, R11 ;  /* 0x000000ffff038224 */ /* 0x000fca00078e000b */
[----:B------:R0:W3:Y:S04]  /*17150*/  @!P0 LDG.E.U16 R29, [R2.64] ;  /* 0x00000008021d8981 */ /* 0x0000e8000c1e1500 */
[----:B--2---:R1:W-:Y:S04]  /*17160*/  STL [R1+0x358], R28 ;  /* 0x0003581c01007387 */ /* 0x0043e80000100800 */
[----:B-1----:R-:W2:Y:S04]  /*17170*/  LDL.LU R28, [R1+0x299c] ;  /* 0x00299c00011c7983 */ /* 0x002ea80000300800 */
[----:B0-----:R-:W4:Y:S04]  /*17180*/  LDL R2, [R1+0xdc8] ;  /* 0x000dc80001027983 */ /* 0x001f280000100800 */
[----:B------:R-:W4:Y:S01]  /*17190*/  LDL R3, [R1+0xdcc] ;  /* 0x000dcc0001037983 */ /* 0x000f220000100800 */
[----:B------:R-:W-:-:S03]  /*171a0*/  PRMT R20, RZ, 0x7610, R20 ;  /* 0x00007610ff147816 */ /* 0x000fc60000000014 */
[----:B------:R-:W0:Y:S04]  /*171b0*/  S2R R22, SR_TID.X ;  /* 0x0000000000167919 */ /* 0x000e280000002100 */
[----:B------:R-:W2:Y:S01]  /*171c0*/  LDL R11, [R1+0xdb4] ;  /* 0x000db400010b7983 */ /* 0x000ea20000100800 */
[----:B----4-:R-:W-:-:S04]  /*171d0*/  @!P1 LOP3.LUT R3, R3, R2, RZ, 0x3c, !PT ;  /* 0x0000000203039212 */ /* 0x010fc800078e3cff */
[----:B------:R-:W-:-:S04]  /*171e0*/  @!P1 LOP3.LUT R2, R3, R2, RZ, 0x3c, !PT ;  /* 0x0000000203029212 */ /* 0x000fc800078e3cff */
[----:B------:R-:W-:-:S05]  /*171f0*/  @!P1 LOP3.LUT R3, R3, R2, RZ, 0x3c, !PT ;  /* 0x0000000203039212 */ /* 0x000fca00078e3cff */
[----:B------:R-:W4:Y:S01]  /*17200*/  @!P1 LDG.E.U16 R20, [R2.64] ;  /* 0x0000000802149981 */ /* 0x000f22000c1e1500 */
[----:B0-----:R-:W-:-:S04]  /*17210*/  SHF.R.U32.HI R22, RZ, 0x6, R22 ;  /* 0x00000006ff167819 */ /* 0x001fc80000011616 */
[----:B------:R-:W-:-:S04]  /*17220*/  SGXT.U32 R22, R22, 0x1 ;  /* 0x000000011616781a */ /* 0x000fc80000000000 */
[----:B------:R-:W-:-:S04]  /*17230*/  LOP3.LUT R22, R22, 0x40, RZ, 0xfc, !PT ;  /* 0x0000004016167812 */ /* 0x000fc800078efcff */
[----:B------:R-:W-:Y:S02]  /*17240*/  ISETP.GE.AND P0, PT, R22, UR6, PT ;  /* 0x0000000616007c0c */ /* 0x000fe4000bf06270 */
[----:B------:R-:W3:Y:S04]  /*17250*/  LDL.LU R22, [R1+0x2998] ;  /* 0x0029980001167983 */ /* 0x000ee80000300800 */
[----:B----4-:R0:W-:Y:S04]  /*17260*/  STL [R1+0x354], R20 ;  /* 0x0003541401007387 */ /* 0x0101e80000100800 */
[----:B------:R-:W4:Y:S04]  /*17270*/  LDL R2, [R1+0xdc0] ;  /* 0x000dc00001027983 */ /* 0x000f280000100800 */
[----:B------:R-:W4:Y:S01]  /*17280*/  LDL R3, [R1+0xdc4] ;  /* 0x000dc40001037983 */ /* 0x000f220000100800 */
[----:B--2---:R-:W-:-:S03]  /*17290*/  PRMT R28, RZ, 0x7610, R28 ;  /* 0x00007610ff1c7816 */ /* 0x004fc6000000001c */
[----:B------:R-:W1:Y:S01]  /*172a0*/  S2R R7, SR_TID.X ;  /* 0x0000000000077919 */ /* 0x000e620000002100 */
[----:B----4-:R-:W-:-:S04]  /*172b0*/  @!P2 LOP3.LUT R3, R3, R2, RZ, 0x3c, !PT ;  /* 0x000000020303a212 */ /* 0x010fc800078e3cff */
[----:B------:R-:W-:-:S04]  /*172c0*/  @!P2 LOP3.LUT R2, R3, R2, RZ, 0x3c, !PT ;  /* 0x000000020302a212 */ /* 0x000fc800078e3cff */
[----:B------:R-:W-:-:S05]  /*172d0*/  @!P2 LOP3.LUT R3, R3, R2, RZ, 0x3c, !PT ;  /* 0x000000020303a212 */ /* 0x000fca00078e3cff */
[----:B------:R2:W4:Y:S01]  /*172e0*/  @!P2 LDG.E.U16 R28, [R2.64] ;  /* 0x00000008021ca981 */ /* 0x000522000c1e1500 */
[----:B-1----:R-:W-:-:S04]  /*172f0*/  SHF.R.U32.HI R7, RZ, 0x6, R7 ;  /* 0x00000006ff077819 */ /* 0x002fc80000011607 */
[----:B------:R-:W-:-:S04]  /*17300*/  SGXT.U32 R7, R7, 0x1 ;  /* 0x000000010707781a */ /* 0x000fc80000000000 */
[----:B------:R-:W-:-:S04]  /*17310*/  LOP3.LUT R7, R7, 0x42, RZ, 0xfc, !PT ;  /* 0x0000004207077812 */ /* 0x000fc800078efcff */
[----:B------:R-:W-:Y:S02]  /*17320*/  ISETP.GE.AND P1, PT, R7, UR6, PT ;  /* 0x0000000607007c0c */ /* 0x000fe4000bf26270 */
[----:B------:R-:W3:Y:S04]  /*17330*/  LDL.LU R7, [R1+0x2994] ;  /* 0x0029940001077983 */ /* 0x000ee80000300800 */
[----:B--2---:R-:W2:Y:S04]  /*17340*/  LDL R2, [R1+0xdb8] ;  /* 0x000db80001027983 */ /* 0x004ea80000100800 */
[----:B----4-:R1:W-:Y:S04]  /*17350*/  STL [R1+0x350], R28 ;  /* 0x0003501c01007387 */ /* 0x0103e80000100800 */
[----:B------:R-:W2:Y:S01]  /*17360*/  LDL R3, [R1+0xdbc] ;  /* 0x000dbc0001037983 */ /* 0x000ea20000100800 */
[----:B---3--:R-:W-:-:S03]  /*17370*/  PRMT R22, RZ, 0x7610, R22 ;  /* 0x00007610ff167816 */ /* 0x008fc60000000016 */
[----:B0-----:R-:W0:Y:S04]  /*17380*/  S2R R20, SR_TID.X ;  /* 0x0000000000147919 */ /* 0x001e280000002100 */
[----:B-1----:R-:W1:Y:S01]  /*17390*/  S2R R28, SR_TID.X ;  /* 0x00000000001c7919 */ /* 0x002e620000002100 */
[----:B--2---:R-:W-:-:S04]  /*173a0*/  @!P3 LOP3.LUT R3, R3, R2, RZ, 0x3c, !PT ;  /* 0x000000020303b212 */ /* 0x004fc800078e3cff */
[----:B------:R-:W-:-:S04]  /*173b0*/  @!P3 LOP3.LUT R2, R3, R2, RZ, 0x3c, !PT ;  /* 0x000000020302b212 */ /* 0x000fc800078e3cff */
[----:B------:R-:W-:-:S05]  /*173c0*/  @!P3 LOP3.LUT R3, R3, R2, RZ, 0x3c, !PT ;  /* 0x000000020303b212 */ /* 0x000fca00078e3cff */
[----:B------:R2:W3:Y:S01]  /*173d0*/  @!P3 LDG.E.U16 R22, [R2.64] ;  /* 0x000000080216b981 */ /* 0x0004e2000c1e1500 */
[----:B0-----:R-:W-:-:S04]  /*173e0*/  SHF.R.U32.HI R20, RZ, 0x6, R20 ;  /* 0x00000006ff147819 */ /* 0x001fc80000011614 */
[----:B------:R-:W-:Y:S02]  /*173f0*/  SGXT.U32 R20, R20, 0x1 ;  /* 0x000000011414781a */ /* 0x000fe40000000000 */
[----:B-1----:R-:W-:Y:S02]  /*17400*/  SHF.R.U32.HI R28, RZ, 0x6, R28 ;  /* 0x00000006ff1c7819 */ /* 0x002fe4000001161c */
[----:B------:R-:W-:Y:S02]  /*17410*/  LOP3.LUT R20, R20, 0x44, RZ, 0xfc, !PT ;  /* 0x0000004414147812 */ /* 0x000fe400078efcff */
[----:B--2---:R-:W-:Y:S02]  /*17420*/  SGXT.U32 R3, R28, 0x1 ;  /* 0x000000011c03781a */ /* 0x004fe40000000000 */
[----:B------:R-:W-:Y:S02]  /*17430*/  ISETP.GE.AND P2, PT, R20, UR6, PT ;  /* 0x0000000614007c0c */ /* 0x000fe4000bf46270 */
[----:B------:R-:W2:Y:S01]  /*17440*/  LDL.LU R20, [R1+0x2990] ;  /* 0x0029900001147983 */ /* 0x000ea20000300800 */
[----:B------:R-:W-:-:S03]  /*17450*/  LOP3.LUT R2, R3, 0x46, RZ, 0xfc, !PT ;  /* 0x0000004603027812 */ /* 0x000fc600078efcff */
[----:B---3--:R0:W-:Y:S04]  /*17460*/  STL [R1+0x34c], R22 ;  /* 0x00034c1601007387 */ /* 0x0081e80000100800 */
[----:B0-----:R-:W3:Y:S04]  /*17470*/  LDL.LU R22, [R1+0x298c] ;  /* 0x00298c0001167983 */ /* 0x001ee80000300800 */
[----:B------:R-:W4:Y:S01]  /*17480*/  LDL R3, [R1+0xdb0] ;  /* 0x000db00001037983 */ /* 0x000f220000100800 */
[----:B------:R-:W-:Y:S02]  /*17490*/  PRMT R7, RZ, 0x7610, R7 ;  /* 0x00007610ff077816 */ /* 0x000fe40000000007 */
[----:B------:R-:W-:Y:S01]  /*174a0*/  ISETP.GE.AND P3, PT, R2, UR6, PT ;  /* 0x0000000602007c0c */ /* 0x000fe2000bf66270 */
[----:B------:R-:W-:-:S02]  /*174b0*/  @!P0 IMAD.MOV.U32 R2, RZ, RZ, R11 ;  /* 0x000000ffff028224 */ /* 0x000fc400078e000b */
[----:B------:R-:W2:Y:S04]  /*174c0*/  LDL R11, [R1+0xd94] ;  /* 0x000d9400010b7983 */ /* 0x000ea80000100800 */
[----:B----4-:R-:W4:Y:S04]  /*174d0*/  @!P0 LDG.E.U16 R7, [R2.64] ;  /* 0x0000000802078981 */ /* 0x010f28000c1e1500 */
        /* <DEDUP_REMOVED lines=8> */
[----:B------:R-:W2:Y:S01]  /*17560*/  @!P1 LDG.E.U16 R20, [R2.64] ;  /* 0x0000000802149981 */ /* 0x000ea2000c1e1500 */
[----:B-1----:R-:W-:-:S04]  /*17570*/  SHF.R.U32.HI R28, RZ, 0x6, R28 ;  /* 0x00000006ff1c7819 */ /* 0x002fc8000001161c */
[----:B------:R-:W-:-:S04]  /*17580*/  SGXT.U32 R28, R28, 0x1 ;  /* 0x000000011c1c781a */ /* 0x000fc80000000000 */
[----:B------:R-:W-:-:S04]  /*17590*/  LOP3.LUT R28, R28, 0x48, RZ, 0xfc, !PT ;  /* 0x000000481c1c7812 */ /* 0x000fc800078efcff */
[----:B------:R-:W-:Y:S02]  /*175a0*/  ISETP.GE.AND P0, PT, R28, UR6, PT ;  /* 0x000000061c007c0c */ /* 0x000fe4000bf06270 */
[----:B------:R-:W4:Y:S04]  /*175b0*/  LDL.LU R28, [R1+0x2988] ;  /* 0x00298800011c7983 */ /* 0x000f280000300800 */
[----:B--2---:R1:W-:Y:S04]  /*175c0*/  STL [R1+0x344], R20 ;  /* 0x0003441401007387 */ /* 0x0043e80000100800 */
[----:B------:R-:W2:Y:S04]  /*175d0*/  LDL R2, [R1+0xda0] ;  /* 0x000da00001027983 */ /* 0x000ea80000100800 */
[----:B------:R-:W2:Y:S01]  /*175e0*/  LDL R3, [R1+0xda4] ;  /* 0x000da40001037983 */ /* 0x000ea20000100800 */
[----:B---3--:R-:W-:-:S03]  /*175f0*/  PRMT R22, RZ, 0x7610, R22 ;  /* 0x00007610ff167816 */ /* 0x008fc60000000016 */
[----:B0-----:R-:W0:Y:S01]  /*17600*/  S2R R7, SR_TID.X ;  /* 0x0000000000077919 */ /* 0x001e220000002100 */
[----:B--2---:R-:W-:-:S04]  /*17610*/  @!P2 LOP3.LUT R3, R3, R2, RZ, 0x3c, !PT ;  /* 0x000000020303a212 */ /* 0x004fc800078e3cff */
[----:B------:R-:W-:-:S04]  /*17620*/  @!P2 LOP3.LUT R2, R3, R2, RZ, 0x3c, !PT ;  /* 0x000000020302a212 */ /* 0x000fc800078e3cff */
[----:B------:R-:W-:-:S05]  /*17630*/  @!P2 LOP3.LUT R3, R3, R2, RZ, 0x3c, !PT ;  /* 0x000000020303a212 */ /* 0x000fca00078e3cff */
[----:B------:R2:W3:Y:S01]  /*17640*/  @!P2 LDG.E.U16 R22, [R2.64] ;  /* 0x000000080216a981 */ /* 0x0004e2000c1e1500 */
[----:B0-----:R-:W-:-:S04]  /*17650*/  SHF.R.U32.HI R7, RZ, 0x6, R7 ;  /* 0x00000006ff077819 */ /* 0x001fc80000011607 */
[----:B------:R-:W-:-:S04]  /*17660*/  SGXT.U32 R7, R7, 0x1 ;  /* 0x000000010707781a */ /* 0x000fc80000000000 */
[----:B------:R-:W-:-:S04]  /*17670*/  LOP3.LUT R7, R7, 0x4a, RZ, 0xfc, !PT ;  /* 0x0000004a07077812 */ /* 0x000fc800078efcff */
[----:B------:R-:W-:Y:S02]  /*17680*/  ISETP.GE.AND P1, PT, R7, UR6, PT ;  /* 0x0000000607007c0c */ /* 0x000fe4000bf26270 */
[----:B------:R-:W4:Y:S04]  /*17690*/  LDL.LU R7, [R1+0x2984] ;  /* 0x0029840001077983 */ /* 0x000f280000300800 */
[----:B--2---:R-:W2:Y:S04]  /*176a0*/  LDL R2, [R1+0xd98] ;  /* 0x000d980001027983 */ /* 0x004ea80000100800 */
[----:B---3--:R0:W-:Y:S04]  /*176b0*/  STL [R1+0x340], R22 ;  /* 0x0003401601007387 */ /* 0x0081e80000100800 */
[----:B------:R-:W2:Y:S01]  /*176c0*/  LDL R3, [R1+0xd9c] ;  /* 0x000d9c0001037983 */ /* 0x000ea20000100800 */
[----:B----4-:R-:W-:-:S03]  /*176d0*/  PRMT R28, RZ, 0x7610, R28 ;  /* 0x00007610ff1c7816 */ /* 0x010fc6000000001c */
[----:B-1----:R-:W1:Y:S04]  /*176e0*/  S2R R20, SR_TID.X ;  /* 0x0000000000147919 */ /* 0x002e680000002100 */
[----:B0-----:R-:W0:Y:S01]  /*176f0*/  S2R R22, SR_TID.X ;  /* 0x0000000000167919 */ /* 0x001e220000002100 */
[----:B--2---:R-:W-:-:S04]  /*17700*/  @!P3 LOP3.LUT R3, R3, R2, RZ, 0x3c, !PT ;  /* 0x000000020303b212 */ /* 0x004fc800078e3cff */
[----:B------:R-:W-:-:S04]  /*17710*/  @!P3 LOP3.LUT R2, R3, R2, RZ, 0x3c, !PT ;  /* 0x000000020302b212 */ /* 0x000fc800078e3cff */
[----:B------:R-:W-:-:S05]  /*17720*/  @!P3 LOP3.LUT R3, R3, R2, RZ, 0x3c, !PT ;  /* 0x000000020303b212 */ /* 0x000fca00078e3cff */
[----:B------:R2:W3:Y:S01]  /*17730*/  @!P3 LDG.E.U16 R28, [R2.64] ;  /* 0x00000008021cb981 */ /* 0x0004e2000c1e1500 */
[----:B-1----:R-:W-:-:S04]  /*17740*/  SHF.R.U32.HI R20, RZ, 0x6, R20 ;  /* 0x00000006ff147819 */ /* 0x002fc80000011614 */
[----:B------:R-:W-:Y:S02]  /*17750*/  SGXT.U32 R20, R20, 0x1 ;  /* 0x000000011414781a */ /* 0x000fe40000000000 */
[----:B0-----:R-:W-:Y:S02]  /*17760*/  SHF.R.U32.HI R22, RZ, 0x6, R22 ;  /* 0x00000006ff167819 */ /* 0x001fe40000011616 */
        /* <DEDUP_REMOVED lines=712> */
[----:B------:R-:W-:-:S05]  /*1a3f0*/  @!P0 IMAD.MOV.U32 R2, RZ, RZ, R11 ;  /* 0x000000ffff028224 */ /* 0x000fca00078e000b */
[----:B----4-:R-:W4:Y:S04]  /*1a400*/  @!P0 LDG.E.U16 R7, [R2.64] ;  /* 0x0000000802078981 */ /* 0x010f28000c1e1500 */
[----:B----4-:R0:W-:Y:S04]  /*1a410*/  STL [R1+0x180], R7 ;  /* 0x0001800701007387 */ /* 0x0101e80000100800 */
[----:B------:R-:W4:Y:S04]  /*1a420*/  LDL R2, [R1+0xbe8] ;  /* 0x000be80001027983 */ /* 0x000f280000100800 */
[----:B------:R-:W4:Y:S01]  /*1a430*/  LDL R3, [R1+0xbec] ;  /* 0x000bec0001037983 */ /* 0x000f220000100800 */
[----:B--2---:R-:W-:-:S03]  /*1a440*/  PRMT R20, RZ, 0x7610, R20 ;  /* 0x00007610ff147816 */ /* 0x004fc60000000014 */
[----:B------:R-:W1:Y:S04]  /*1a450*/  S2R R28, SR_TID.X ;  /* 0x00000000001c7919 */ /* 0x000e680000002100 */
[----:B------:R-:W2:Y:S01]  /*1a460*/  LDL R11, [R1+0xbd4] ;  /* 0x000bd400010b7983 */ /* 0x000ea20000100800 */
[----:B----4-:R-:W-:-:S04]  /*1a470*/  @!P1 LOP3.LUT R3, R3, R2, RZ, 0x3c, !PT ;  /* 0x0000000203039212 */ /* 0x010fc800078e3cff */
[----:B------:R-:W-:-:S04]  /*1a480*/  @!P1 LOP3.LUT R2, R3, R2, RZ, 0x3c, !PT ;  /* 0x0000000203029212 */ /* 0x000fc800078e3cff */
[----:B------:R-:W-:-:S05]  /*1a490*/  @!P1 LOP3.LUT R3, R3, R2, RZ, 0x3c, !PT ;  /* 0x0000000203039212 */ /* 0x000fca00078e3cff */
[----:B------:R4:W2:Y:S01]  /*1a4a0*/  @!P1 LDG.E.U16 R20, [R2.64] ;  /* 0x0000000802149981 */ /* 0x0008a2000c1e1500 */
[----:B-1----:R-:W-:-:S04]  /*1a4b0*/  SHF.R.U32.HI R28, RZ, 0x6, R28 ;  /* 0x00000006ff1c7819 */ /* 0x002fc8000001161c */
[----:B0-----:R-:W-:-:S04]  /*1a4c0*/  SGXT.U32 R7, R28, 0x1 ;  /* 0x000000011c07781a */ /* 0x001fc80000000000 */
[----:B------:R-:W-:-:S04]  /*1a4d0*/  LOP3.LUT R7, R7, 0xb8, RZ, 0xfc, !PT ;  /* 0x000000b807077812 */ /* 0x000fc800078efcff */
[----:B------:R-:W-:Y:S02]  /*1a4e0*/  ISETP.GE.AND P0, PT, R7, UR6, PT ;  /* 0x0000000607007c0c */ /* 0x000fe4000bf06270 */
[----:B------:R-:W3:Y:S04]  /*1a4f0*/  LDL.LU R7, [R1+0x28a8] ;  /* 0x0028a80001077983 */ /* 0x000ee80000300800 */
[----:B----4-:R-:W4:Y:S04]  /*1a500*/  LDL R2, [R1+0xbe0] ;  /* 0x000be00001027983 */ /* 0x010f280000100800 */
[----:B--2---:R0:W-:Y:S04]  /*1a510*/  STL [R1+0x17c], R20 ;  /* 0x00017c1401007387 */ /* 0x0041e80000100800 */
[----:B------:R-:W4:Y:S01]  /*1a520*/  LDL R3, [R1+0xbe4] ;  /* 0x000be40001037983 */ /* 0x000f220000100800 */
[----:B---3--:R-:W-:-:S03]  /*1a530*/  PRMT R22, RZ, 0x7610, R22 ;  /* 0x00007610ff167816 */ /* 0x008fc60000000016 */
        /* <DEDUP_REMOVED lines=9> */
[----:B------:R-:W3:Y:S04]  /*1a5d0*/  LDL R28, [R1+0xbcc] ;  /* 0x000bcc00011c7983 */ /* 0x000ee80000100800 */
[----:B0-----:R-:W0:Y:S04]  /*1a5e0*/  S2R R20, SR_TID.X ;  /* 0x0000000000147919 */ /* 0x001e280000002100 */
[----:B--2---:R1:W-:Y:S04]  /*1a5f0*/  STL [R1+0x178], R22 ;  /* 0x0001781601007387 */ /* 0x0043e80000100800 */
[----:B------:R-:W2:Y:S04]  /*1a600*/  LDL R2, [R1+0xbd8] ;  /* 0x000bd80001027983 */ /* 0x000ea80000100800 */
[----:B------:R-:W2:Y:S01]  /*1a610*/  LDL R3, [R1+0xbdc] ;  /* 0x000bdc0001037983 */ /* 0x000ea20000100800 */
[----:B0-----:R-:W-:-:S04]  /*1a620*/  SHF.R.U32.HI R20, RZ, 0x6, R20 ;  /* 0x00000006ff147819 */ /* 0x001fc80000011614 */
[----:B------:R-:W-:Y:S02]  /*1a630*/  SGXT.U32 R20, R20, 0x1 ;  /* 0x000000011414781a */ /* 0x000fe40000000000 */
[----:B------:R-:W-:Y:S02]  /*1a640*/  PRMT R6, RZ, 0x7610, R6 ;  /* 0x00007610ff067816 */ /* 0x000fe40000000006 */
[----:B------:R-:W-:-:S04]  /*1a650*/  LOP3.LUT R20, R20, 0xbc, RZ, 0xfc, !PT ;  /* 0x000000bc14147812 */ /* 0x000fc800078efcff */
[----:B------:R-:W-:Y:S02]  /*1a660*/  ISETP.GE.AND P2, PT, R20, UR6, PT ;  /* 0x0000000614007c0c */ /* 0x000fe4000bf46270 */
[----:B------:R-:W4:Y:S04]  /*1a670*/  LDL.LU R20, [R1+0x28a4] ;  /* 0x0028a40001147983 */ /* 0x000f280000300800 */
[----:B-1----:R-:W0:Y:S01]  /*1a680*/  S2R R22, SR_TID.X ;  /* 0x0000000000167919 */ /* 0x002e220000002100 */
[----:B--2---:R-:W-:-:S04]  /*1a690*/  @!P3 LOP3.LUT R3, R3, R2, RZ, 0x3c, !PT ;  /* 0x000000020303b212 */ /* 0x004fc800078e3cff */
[----:B------:R-:W-:-:S04]  /*1a6a0*/  @!P3 LOP3.LUT R2, R3, R2, RZ, 0x3c, !PT ;  /* 0x000000020302b212 */ /* 0x000fc800078e3cff */
[----:B------:R-:W-:-:S05]  /*1a6b0*/  @!P3 LOP3.LUT R3, R3, R2, RZ, 0x3c, !PT ;  /* 0x000000020303b212 */ /* 0x000fca00078e3cff */
[----:B------:R1:W2:Y:S04]  /*1a6c0*/  @!P3 LDG.E.U16 R6, [R2.64] ;  /* 0x000000080206b981 */ /* 0x0002a8000c1e1500 */
[----:B-1----:R-:W3:Y:S01]  /*1a6d0*/  LDL R3, [R1+0xbd0] ;  /* 0x000bd00001037983 */ /* 0x002ee20000100800 */
[----:B0-----:R-:W-:-:S04]  /*1a6e0*/  SHF.R.U32.HI R22, RZ, 0x6, R22 ;  /* 0x00000006ff167819 */ /* 0x001fc80000011616 */
[----:B------:R-:W-:-:S04]  /*1a6f0*/  SGXT.U32 R22, R22, 0x1 ;  /* 0x000000011616781a */ /* 0x000fc80000000000 */
[----:B------:R-:W-:Y:S02]  /*1a700*/  LOP3.LUT R2, R22, 0xbe, RZ, 0xfc, !PT ;  /* 0x000000be16027812 */ /* 0x000fe400078efcff */
[----:B------:R-:W-:Y:S02]  /*1a710*/  PRMT R5, RZ, 0x7610, R5 ;  /* 0x00007610ff057816 */ /* 0x000fe40000000005 */
[----:B------:R-:W-:Y:S01]  /*1a720*/  ISETP.GE.AND P3, PT, R2, UR6, PT ;  /* 0x0000000602007c0c */ /* 0x000fe2000bf66270 */
[----:B------:R-:W-:Y:S01]  /*1a730*/  @!P0 IMAD.MOV.U32 R2, RZ, RZ, R11 ;  /* 0x000000ffff028224 */ /* 0x000fe200078e000b */
[----:B--2---:R0:W-:Y:S01]  /*1a740*/  STL [R1+0x174], R6 ;  /* 0x0001740601007387 */ /* 0x0041e20000100800 */
[----:B----4-:R-:W-:-:S03]  /*1a750*/  PRMT R20, RZ, 0x7610, R20 ;  /* 0x00007610ff147816 */ /* 0x010fc60000000014 */
[----:B------:R-:W2:Y:S04]  /*1a760*/  LDL R22, [R1+0xbbc] ;  /* 0x000bbc0001167983 */ /* 0x000ea80000100800 */
[----:B------:R-:W4:Y:S04]  /*1a770*/  LDL R11, [R1+0xbb0] ;  /* 0x000bb000010b7983 */ /* 0x000f280000100800 */
[----:B---3--:R1:W3:Y:S04]  /*1a780*/  @!P0 LDG.E.U16 R5, [R2.64] ;  /* 0x0000000802058981 */ /* 0x0082e8000c1e1500 */
[----:B-1----:R-:W2:Y:S04]  /*1a790*/  LDL R3, [R1+0xbc8] ;  /* 0x000bc80001037983 */ /* 0x002ea80000100800 */
[----:B0-----:R-:W0:Y:S02]  /*1a7a0*/  S2R R6, SR_TID.X ;  /* 0x0000000000067919 */ /* 0x001e240000002100 */
[----:B0-----:R-:W-:-:S04]  /*1a7b0*/  SHF.R.U32.HI R6, RZ, 0x6, R6 ;  /* 0x00000006ff067819 */ /* 0x001fc80000011606 */
[----:B------:R-:W-:-:S04]  /*1a7c0*/  SGXT.U32 R6, R6, 0x1 ;  /* 0x000000010606781a */ /* 0x000fc80000000000 */
[----:B------:R-:W-:-:S04]  /*1a7d0*/  LOP3.LUT R2, R6, 0xc0, RZ, 0xfc, !PT ;  /* 0x000000c006027812 */ /* 0x000fc800078efcff */
[----:B------:R-:W-:Y:S01]  /*1a7e0*/  ISETP.GE.AND P0, PT, R2, UR6, PT ;  /* 0x0000000602007c0c */ /* 0x000fe2000bf06270 */
[----:B------:R-:W-:-:S05]  /*1a7f0*/  @!P1 IMAD.MOV.U32 R2, RZ, RZ, R28 ;  /* 0x000000ffff029224 */ /* 0x000fca00078e001c */
[----:B--2---:R-:W2:Y:S04]  /*1a800*/  @!P1 LDG.E.U16 R20, [R2.64] ;  /* 0x0000000802149981 */ /* 0x004ea8000c1e1500 */
[----:B---3--:R-:W-:Y:S04]  /*1a810*/  STL [R1+0x170], R5 ;  /* 0x0001700501007387 */ /* 0x008fe80000100800 */
[----:B------:R-:W3:Y:S04]  /*1a820*/  LDL R6, [R1+0xbb4] ;  /* 0x000bb40001067983 */ /* 0x000ee80000100800 */
[----:B--2---:R0:W-:Y:S04]  /*1a830*/  STL [R1+0x16c], R20 ;  /* 0x00016c1401007387 */ /* 0x0041e80000100800 */
[----:B0-----:R-:W2:Y:S04]  /*1a840*/  LDL.LU R20, [R1+0x28a0] ;  /* 0x0028a00001147983 */ /* 0x001ea80000300800 */
[----:B------:R-:W2:Y:S04]  /*1a850*/  LDL R2, [R1+0xbc0] ;  /* 0x000bc00001027983 */ /* 0x000ea80000100800 */
[----:B------:R-:W2:Y:S01]  /*1a860*/  LDL R3, [R1+0xbc4] ;  /* 0x000bc40001037983 */ /* 0x000ea20000100800 */
[----:B------:R-:W-:-:S03]  /*1a870*/  PRMT R7, RZ, 0x7610, R7 ;  /* 0x00007610ff077816 */ /* 0x000fc60000000007 */
[----:B------:R-:W0:Y:S01]  /*1a880*/  S2R R5, SR_TID.X ;  /* 0x0000000000057919 */ /* 0x000e220000002100 */
[----:B--2---:R-:W-:-:S04]  /*1a890*/  @!P2 LOP3.LUT R3, R3, R2, RZ, 0x3c, !PT ;  /* 0x000000020303a212 */ /* 0x004fc800078e3cff */
[----:B------:R-:W-:-:S04]  /*1a8a0*/  @!P2 LOP3.LUT R2, R3, R2, RZ, 0x3c, !PT ;  /* 0x000000020302a212 */ /* 0x000fc800078e3cff */
[----:B------:R-:W-:-:S05]  /*1a8b0*/  @!P2 LOP3.LUT R3, R3, R2, RZ, 0x3c, !PT ;  /* 0x000000020303a212 */ /* 0x000fca00078e3cff */
[----:B------:R-:W2:Y:S01]  /*1a8c0*/  @!P2 LDG.E.U16 R7, [R2.64] ;  /* 0x000000080207a981 */ /* 0x000ea2000c1e1500 */
[----:B0-----:R-:W-:-:S04]  /*1a8d0*/  SHF.R.U32.HI R5, RZ, 0x6, R5 ;  /* 0x00000006ff057819 */ /* 0x001fc80000011605 */
[----:B------:R-:W-:-:S04]  /*1a8e0*/  SGXT.U32 R5, R5, 0x1 ;  /* 0x000000010505781a */ /* 0x000fc80000000000 */
[----:B------:R-:W-:-:S04]  /*1a8f0*/  LOP3.LUT R5, R5, 0xc2, RZ, 0xfc, !PT ;  /* 0x000000c205057812 */ /* 0x000fc800078efcff */
[----:B------:R-:W-:Y:S02]  /*1a900*/  ISETP.GE.AND P1, PT, R5, UR6, PT ;  /* 0x0000000605007c0c */ /* 0x000fe4000bf26270 */
[----:B------:R-:W3:Y:S04]  /*1a910*/  LDL.LU R5, [R1+0x289c] ;  /* 0x00289c0001057983 */ /* 0x000ee80000300800 */
[----:B------:R-:W0:Y:S04]  /*1a920*/  S2R R28, SR_TID.X ;  /* 0x00000000001c7919 */ /* 0x000e280000002100 */
[----:B--2---:R1:W-:Y:S04]  /*1a930*/  STL [R1+0x168], R7 ;  /* 0x0001680701007387 */ /* 0x0043e80000100800 */
[----:B-1----:R-:W2:Y:S04]  /*1a940*/  LDL.LU R7, [R1+0x2898] ;  /* 0x0028980001077983 */ /* 0x002ea80000300800 */
[----:B------:R-:W2:Y:S01]  /*1a950*/  LDL R3, [R1+0xbb8] ;  /* 0x000bb80001037983 */ /* 0x000ea20000100800 */
[----:B0-----:R-:W-:-:S04]  /*1a960*/  SHF.R.U32.HI R28, RZ, 0x6, R28 ;  /* 0x00000006ff1c7819 */ /* 0x001fc8000001161c */
[----:B------:R-:W-:-:S04]  /*1a970*/  SGXT.U32 R28, R28, 0x1 ;  /* 0x000000011c1c781a */ /* 0x000fc80000000000 */
[----:B------:R-:W-:Y:S02]  /*1a980*/  LOP3.LUT R2, R28, 0xc4, RZ, 0xfc, !PT ;  /* 0x000000c41c027812 */ /* 0x000fe400078efcff */
[----:B------:R-:W-:Y:S01]  /*1a990*/  PRMT R20, RZ, 0x7610, R20 ;  /* 0x00007610ff147816 */ /* 0x000fe20000000014 */
[----:B------:R-:W4:Y:S01]  /*1a9a0*/  LDL R28, [R1+0xba4] ;  /* 0x000ba400011c7983 */ /* 0x000f220000100800 */
[----:B------:R-:W-:Y:S01]  /*1a9b0*/  ISETP.GE.AND P2, PT, R2, UR6, PT ;  /* 0x0000000602007c0c */ /* 0x000fe2000bf46270 */
[----:B------:R-:W-:-:S05]  /*1a9c0*/  @!P3 IMAD.MOV.U32 R2, RZ, RZ, R22 ;  /* 0x000000ffff02b224 */ /* 0x000fca00078e0016 */
[----:B--2---:R0:W2:Y:S04]  /*1a9d0*/  @!P3 LDG.E.U16 R20, [R2.64] ;  /* 0x000000080214b981 */ /* 0x0040a8000c1e1500 */
[----:B0-----:R-:W0:Y:S01]  /*1a9e0*/  S2R R3, SR_TID.X ;  /* 0x0000000000037919 */ /* 0x001e220000002100 */
[----:B---3--:R-:W-:Y:S01]  /*1a9f0*/  PRMT R5, RZ, 0x7610, R5 ;  /* 0x00007610ff057816 */ /* 0x008fe20000000005 */
[----:B------:R-:W-:Y:S01]  /*1aa00*/  @!P0 IMAD.MOV.U32 R2, RZ, RZ, R6 ;  /* 0x000000ffff028224 */ /* 0x000fe200078e0006 */
[----:B0-----:R-:W-:-:S04]  /*1aa10*/  SHF.R.U32.HI R3, RZ, 0x6, R3 ;  /* 0x00000006ff037819 */ /* 0x001fc80000011603 */
[----:B------:R-:W-:-:S04]  /*1aa20*/  SGXT.U32 R3, R3, 0x1 ;  /* 0x000000010303781a */ /* 0x000fc80000000000 */
[----:B------:R-:W-:-:S04]  /*1aa30*/  LOP3.LUT R3, R3, 0xc6, RZ, 0xfc, !PT ;  /* 0x000000c603037812 */ /* 0x000fc800078efcff */
[----:B------:R-:W-:Y:S01]  /*1aa40*/  ISETP.GE.AND P3, PT, R3, UR6, PT ;  /* 0x0000000603007c0c */ /* 0x000fe2000bf66270 */
[----:B----4-:R-:W-:-:S05]  /*1aa50*/  @!P0 IMAD.MOV.U32 R3, RZ, RZ, R11 ;  /* 0x000000ffff038224 */ /* 0x010fca00078e000b */
[----:B------:R0:W3:Y:S04]  /*1aa60*/  @!P0 LDG.E.U16 R5, [R2.64] ;  /* 0x0000000802058981 */ /* 0x0000e8000c1e1500 */
[----:B--2---:R1:W-:Y:S04]  /*1aa70*/  STL [R1+0x164], R20 ;  /* 0x0001641401007387 */ /* 0x0043e80000100800 */
[----:B-1----:R-:W2:Y:S04]  /*1aa80*/  LDL.LU R20, [R1+0x2894] ;  /* 0x0028940001147983 */ /* 0x002ea80000300800 */
[----:B0-----:R-:W4:Y:S04]  /*1aa90*/  LDL R2, [R1+0xba8] ;  /* 0x000ba80001027983 */ /* 0x001f280000100800 */
[----:B------:R-:W4:Y:S04]  /*1aaa0*/  LDL R3, [R1+0xbac] ;  /* 0x000bac0001037983 */ /* 0x000f280000100800 */
[----:B------:R-:W0:Y:S04]  /*1aab0*/  S2R R22, SR_TID.X ;  /* 0x0000000000167919 */ /* 0x000e280000002100 */
[----:B------:R-:W3:Y:S01]  /*1aac0*/  LDL R11, [R1+0xb90] ;  /* 0x000b9000010b7983 */ /* 0x000ee20000100800 */
[----:B--2---:R-:W-:-:S02]  /*1aad0*/  PRMT R20, RZ, 0x7610, R20 ;  /* 0x00007610ff147816 */ /* 0x004fc40000000014 */
[----:B----4-:R-:W-:-:S04]  /*1aae0*/  @!P1 LOP3.LUT R3, R3, R2, RZ, 0x3c, !PT ;  /* 0x0000000203039212 */ /* 0x010fc800078e3cff */
[----:B------:R-:W-:-:S04]  /*1aaf0*/  @!P1 LOP3.LUT R2, R3, R2, RZ, 0x3c, !PT ;  /* 0x0000000203029212 */ /* 0x000fc800078e3cff */
[----:B------:R-:W-:-:S05]  /*1ab00*/  @!P1 LOP3.LUT R3, R3, R2, RZ, 0x3c, !PT ;  /* 0x0000000203039212 */ /* 0x000fca00078e3cff */
[----:B------:R1:W2:Y:S01]  /*1ab10*/  @!P1 LDG.E.U16 R20, [R2.64] ;  /* 0x0000000802149981 */ /* 0x0002a2000c1e1500 */
[----:B0-----:R-:W-:-:S04]  /*1ab20*/  SHF.R.U32.HI R22, RZ, 0x6, R22 ;  /* 0x00000006ff167819 */ /* 0x001fc80000011616 */
[----:B------:R-:W-:Y:S02]  /*1ab30*/  SGXT.U32 R6, R22, 0x1 ;  /* 0x000000011606781a */ /* 0x000fe40000000000 */
[----:B------:R-:W0:Y:S04]  /*1ab40*/  S2R R22, SR_TID.X ;  /* 0x0000000000167919 */ /* 0x000e280000002100 */
[----:B---3--:R3:W-:Y:S02]  /*1ab50*/  STL [R1+0x160], R5 ;  /* 0x0001600501007387 */ /* 0x0087e40000100800 */
[----:B---3--:R-:W-:Y:S02]  /*1ab60*/  LOP3.LUT R5, R6, 0xc8, RZ, 0xfc, !PT ;  /* 0x000000c806057812 */ /* 0x008fe400078efcff */
[----:B------:R-:W3:Y:S02]  /*1ab70*/  LDL R6, [R1+0xb94] ;  /* 0x000b940001067983 */ /* 0x000ee40000100800 */
[----:B------:R-:W-:-:S02]  /*1ab80*/  ISETP.GE.AND P0, PT, R5, UR6, PT ;  /* 0x0000000605007c0c */ /* 0x000fc4000bf06270 */
[----:B------:R-:W2:Y:S01]  /*1ab90*/  LDL.LU R5, [R1+0x2890] ;  /* 0x0028900001057983 */ /* 0x000ea20000300800 */
[----:B0-----:R-:W-:-:S04]  /*1aba0*/  SHF.R.U32.HI R22, RZ, 0x6, R22 ;  /* 0x00000006ff167819 */ /* 0x001fc80000011616 */
[----:B-1----:R-:W-:-:S04]  /*1abb0*/  SGXT.U32 R3, R22, 0x1 ;  /* 0x000000011603781a */ /* 0x002fc80000000000 */
[----:B------:R-:W-:Y:S01]  /*1abc0*/  LOP3.LUT R2, R3, 0xca, RZ, 0xfc, !PT ;  /* 0x000000ca03027812 */ /* 0x000fe200078efcff */
[----:B--2---:R0:W-:Y:S04]  /*1abd0*/  STL [R1+0x15c], R20 ;  /* 0x00015c1401007387 */ /* 0x0041e80000100800 */
[----:B0-----:R-:W2:Y:S04]  /*1abe0*/  LDL.LU R20, [R1+0x288c] ;  /* 0x00288c0001147983 */ /* 0x001ea80000300800 */
[----:B------:R-:W2:Y:S01]  /*1abf0*/  LDL R3, [R1+0xba0] ;  /* 0x000ba00001037983 */ /* 0x000ea20000100800 */
[----:B------:R-:W-:-:S02]  /*1ac00*/  PRMT R7, RZ, 0x7610, R7 ;  /* 0x00007610ff077816 */ /* 0x000fc40000000007 */
[----:B------:R-:W-:Y:S01]  /*1ac10*/  ISETP.GE.AND P1, PT, R2, UR6, PT ;  /* 0x0000000602007c0c */ /* 0x000fe2000bf26270 */
[----:B------:R-:W-:-:S05]  /*1ac20*/  @!P2 IMAD.MOV.U32 R2, RZ, RZ, R28 ;  /* 0x000000ffff02a224 */ /* 0x000fca00078e001c */
[----:B--2---:R-:W2:Y:S04]  /*1ac30*/  @!P2 LDG.E.U16 R7, [R2.64] ;  /* 0x000000080207a981 */ /* 0x004ea8000c1e1500 */
[----:B--2---:R0:W-:Y:S04]  /*1ac40*/  STL [R1+0x158], R7 ;  /* 0x0001580701007387 */ /* 0x0041e80000100800 */
[----:B0-----:R-:W2:Y:S04]  /*1ac50*/  LDL.LU R7, [R1+0x2888] ;  /* 0x0028880001077983 */ /* 0x001ea80000300800 */
[----:B------:R-:W2:Y:S04]  /*1ac60*/  LDL R2, [R1+0xb98] ;  /* 0x000b980001027983 */ /* 0x000ea80000100800 */
[----:B------:R-:W2:Y:S01]  /*1ac70*/  LDL R3, [R1+0xb9c] ;  /* 0x000b9c0001037983 */ /* 0x000ea20000100800 */
[----:B------:R-:W-:-:S03]  /*1ac80*/  PRMT R20, RZ, 0x7610, R20 ;  /* 0x00007610ff147816 */ /* 0x000fc60000000014 */
[----:B------:R-:W0:Y:S04]  /*1ac90*/  S2R R28, SR_TID.X ;  /* 0x00000000001c7919 */ /* 0x000e280000002100 */
[----:B------:R-:W1:Y:S01]  /*1aca0*/  S2R R22, SR_TID.X ;  /* 0x0000000000167919 */ /* 0x000e620000002100 */
[----:B--2---:R-:W-:-:S04]  /*1acb0*/  @!P3 LOP3.LUT R3, R3, R2, RZ, 0x3c, !PT ;  /* 0x000000020303b212 */ /* 0x004fc800078e3cff */
[----:B------:R-:W-:-:S04]  /*1acc0*/  @!P3 LOP3.LUT R2, R3, R2, RZ, 0x3c, !PT ;  /* 0x000000020302b212 */ /* 0x000fc800078e3cff */
[----:B------:R-:W-:-:S05]  /*1acd0*/  @!P3 LOP3.LUT R3, R3, R2, RZ, 0x3c, !PT ;  /* 0x000000020303b212 */ /* 0x000fca00078e3cff */
[----:B------:R2:W4:Y:S01]  /*1ace0*/  @!P3 LDG.E.U16 R20, [R2.64] ;  /* 0x000000080214b981 */ /* 0x000522000c1e1500 */
[----:B0-----:R-:W-:Y:S02]  /*1acf0*/  SHF.R.U32.HI R28, RZ, 0x6, R28 ;  /* 0x00000006ff1c7819 */ /* 0x001fe4000001161c */
[----:B-1----:R-:W-:Y:S02]  /*1ad00*/  SHF.R.U32.HI R22, RZ, 0x6, R22 ;  /* 0x00000006ff167819 */ /* 0x002fe40000011616 */
[----:B------:R-:W-:Y:S02]  /*1ad10*/  SGXT.U32 R28, R28, 0x1 ;  /* 0x000000011c1c781a */ /* 0x000fe40000000000 */
[----:B------:R-:W-:Y:S02]  /*1ad20*/  SGXT.U32 R22, R22, 0x1 ;  /* 0x000000011616781a */ /* 0x000fe40000000000 */
[----:B--2---:R-:W-:Y:S02]  /*1ad30*/  LOP3.LUT R3, R28, 0xce, RZ, 0xfc, !PT ;  /* 0x000000ce1c037812 */ /* 0x004fe400078efcff */
[----:B------:R-:W-:Y:S01]  /*1ad40*/  LOP3.LUT R22, R22, 0xcc, RZ, 0xfc, !PT ;  /* 0x000000cc16167812 */ /* 0x000fe200078efcff */
[----:B---3--:R-:W-:Y:S01]  /*1ad50*/  @!P0 IMAD.MOV.U32 R2, RZ, RZ, R6 ;  /* 0x000000ffff028224 */ /* 0x008fe200078e0006 */
[----:B------:R-:W-:-:S02]  /*1ad60*/  PRMT R5, RZ, 0x7610, R5 ;  /* 0x00007610ff057816 */ /* 0x000fc40000000005 */
[----:B------:R-:W-:Y:S01]  /*1ad70*/  ISETP.GE.AND P3, PT, R3, UR6, PT ;  /* 0x0000000603007c0c */ /* 0x000fe2000bf66270 */
[----:B------:R-:W-:Y:S01]  /*1ad80*/  @!P0 IMAD.MOV.U32 R3, RZ, RZ, R11 ;  /* 0x000000ffff038224 */ /* 0x000fe200078e000b */
[----:B------:R-:W-:Y:S02]  /*1ad90*/  ISETP.GE.AND P2, PT, R22, UR6, PT ;  /* 0x0000000616007c0c */ /* 0x000fe4000bf46270 */
[----:B------:R-:W2:Y:S04]  /*1ada0*/  LDL.LU R22, [R1+0x2884] ;  /* 0x0028840001167983 */ /* 0x000ea80000300800 */
[----:B------:R-:W3:Y:S04]  /*1adb0*/  LDL R28, [R1+0xb7c] ;  /* 0x000b7c00011c7983 */ /* 0x000ee80000100800 */
[----:B------:R0:W2:Y:S04]  /*1adc0*/  @!P0 LDG.E.U16 R5, [R2.64] ;  /* 0x0000000802058981 */ /* 0x0000a8000c1e1500 */
[----:B----4-:R1:W-:Y:S04]  /*1add0*/  STL [R1+0x154], R20 ;  /* 0x0001541401007387 */ /* 0x0103e80000100800 */
[----:B0-----:R-:W4:Y:S04]  /*1ade0*/  LDL R2, [R1+0xb88] ;  /* 0x000b880001027983 */ /* 0x001f280000100800 */
[----:B------:R-:W4:Y:S01]  /*1adf0*/  LDL R3, [R1+0xb8c] ;  /* 0x000b8c0001037983 */ /* 0x000f220000100800 */
[----:B------:R-:W-:-:S03]  /*1ae00*/  PRMT R7, RZ, 0x7610, R7 ;  /* 0x00007610ff077816 */ /* 0x000fc60000000007 */
[----:B-1----:R-:W0:Y:S04]  /*1ae10*/  S2R R20, SR_TID.X ;  /* 0x0000000000147919 */ /* 0x002e280000002100 */
[----:B------:R-:W2:Y:S01]  /*1ae20*/  LDL R11, [R1+0xb70] ;  /* 0x000b7000010b7983 */ /* 0x000ea20000100800 */
[----:B----4-:R-:W-:-:S04]  /*1ae30*/  @!P1 LOP3.LUT R3, R3, R2, RZ, 0x3c, !PT ;  /* 0x0000000203039212 */ /* 0x010fc800078e3cff */
[----:B------:R-:W-:-:S04]  /*1ae40*/  @!P1 LOP3.LUT R2, R3, R2, RZ, 0x3c, !PT ;  /* 0x0000000203029212 */ /* 0x000fc800078e3cff */
[----:B------:R-:W-:-:S05]  /*1ae50*/  @!P1 LOP3.LUT R3, R3, R2, RZ, 0x3c, !PT ;  /* 0x0000000203039212 */ /* 0x000fca00078e3cff */
[----:B------:R-:W4:Y:S01]  /*1ae60*/  @!P1 LDG.E.U16 R7, [R2.64] ;  /* 0x0000000802079981 */ /* 0x000f22000c1e1500 */
[----:B0-----:R-:W-:-:S04]  /*1ae70*/  SHF.R.U32.HI R6, RZ, 0x6, R20 ;  /* 0x00000006ff067819 */ /* 0x001fc80000011614 */
[----:B------:R-:W-:Y:S01]  /*1ae80*/  SGXT.U32 R6, R6, 0x1 ;  /* 0x000000010606781a */ /* 0x000fe20000000000 */
[----:B--2---:R0:W-:Y:S03]  /*1ae90*/  STL [R1+0x150], R5 ;  /* 0x0001500501007387 */ /* 0x0041e60000100800 */
[----:B0-----:R-:W-:Y:S02]  /*1aea0*/  LOP3.LUT R5, R6, 0xd0, RZ, 0xfc, !PT ;  /* 0x000000d006057812 */ /* 0x001fe400078efcff */
[----:B------:R-:W2:Y:S02]  /*1aeb0*/  LDL R6, [R1+0xb74] ;  /* 0x000b740001067983 */ /* 0x000ea40000100800 */
        /* <DEDUP_REMOVED lines=18> */
[----:B------:R-:W-:-:S04]  /*1afe0*/  SHF.R.U32.HI R20, RZ, 0x6, R20 ;  /* 0x00000006ff147819 */ /* 0x000fc80000011614 */
[----:B------:R-:W-:-:S04]  /*1aff0*/  SGXT.U32 R20, R20, 0x1 ;  /* 0x000000011414781a */ /* 0x000fc80000000000 */
[----:B------:R-:W-:-:S04]  /*1b000*/  LOP3.LUT R20, R20, 0xd2, RZ, 0xfc, !PT ;  /* 0x000000d214147812 */ /* 0x000fc800078efcff */
[----:B------:R-:W-:Y:S02]  /*1b010*/  ISETP.GE.AND P1, PT, R20, UR6, PT ;  /* 0x0000000614007c0c */ /* 0x000fe4000bf26270 */
[----:B------:R-:W0:Y:S01]  /*1b020*/  S2R R20, SR_TID.X ;  /* 0x0000000000147919 */ /* 0x000e220000002100 */
[----:B------:R-:W-:Y:S02]  /*1b030*/  PRMT R5, RZ, 0x7610, R5 ;  /* 0x00007610ff057816 */ /* 0x000fe40000000005 */
[----:B------:R-:W-:Y:S01]  /*1b040*/  ISETP.GE.AND P2, PT, R2, UR6, PT ;  /* 0x0000000602007c0c */ /* 0x000fe2000bf46270 */
[----:B---3--:R-:W-:Y:S01]  /*1b050*/  @!P3 IMAD.MOV.U32 R2, RZ, RZ, R28 ;  /* 0x000000ffff02b224 */ /* 0x008fe200078e001c */
[----:B------:R-:W-:Y:S01]  /*1b060*/  PRMT R4, RZ, 0x7610, R4 ;  /* 0x00007610ff047816 */ /* 0x000fe20000000004 */
[----:B------:R-:W3:Y:S01]  /*1b070*/  LDL R28, [R1+0xb58] ;  /* 0x000b5800011c7983 */ /* 0x000ee20000100800 */
[----:B0-----:R-:W-:-:S04]  /*1b080*/  SHF.R.U32.HI R20, RZ, 0x6, R20 ;  /* 0x00000006ff147819 */ /* 0x001fc80000011614 */
[----:B------:R-:W-:Y:S01]  /*1b090*/  SGXT.U32 R20, R20, 0x1 ;  /* 0x000000011414781a */ /* 0x000fe20000000000 */
[----:B--2---:R0:W2:Y:S03]  /*1b0a0*/  @!P3 LDG.E.U16 R5, [R2.64] ;  /* 0x000000080205b981 */ /* 0x0040a6000c1e1500 */
[----:B0-----:R-:W-:Y:S01]  /*1b0b0*/  LOP3.LUT R3, R20, 0xd6, RZ, 0xfc, !PT ;  /* 0x000000d614037812 */ /* 0x001fe200078efcff */
[----:B------:R-:W-:-:S03]  /*1b0c0*/  @!P0 IMAD.MOV.U32 R2, RZ, RZ, R6 ;  /* 0x000000ffff028224 */ /* 0x000fc600078e0006 */
[----:B------:R-:W-:Y:S01]  /*1b0d0*/  ISETP.GE.AND P3, PT, R3, UR6, PT ;  /* 0x0000000603007c0c */ /* 0x000fe2000bf66270 */
[----:B------:R-:W-:-:S05]  /*1b0e0*/  @!P0 IMAD.MOV.U32 R3, RZ, RZ, R11 ;  /* 0x000000ffff038224 */ /* 0x000fca00078e000b */
[----:B------:R0:W3:Y:S04]  /*1b0f0*/  @!P0 LDG.E.U16 R4, [R2.64] ;  /* 0x0000000802048981 */ /* 0x0000e8000c1e1500 */
[----:B--2---:R1:W-:Y:S04]  /*1b100*/  STL [R1+0x124], R5 ;  /* 0x0001240501007387 */ /* 0x0043e80000100800 */
[----:B0-----:R-:W2:Y:S04]  /*1b110*/  LDL R2, [R1+0xb68] ;  /* 0x000b680001027983 */ /* 0x001ea80000100800 */
[----:B-1----:R-:W2:Y:S04]  /*1b120*/  LDL R5, [R1+0xb5c] ;  /* 0x000b5c0001057983 */ /* 0x002ea80000100800 */
[----:B---3--:R-:W-:Y:S04]  /*1b130*/  STL [R1+0x120], R4 ;  /* 0x0001200401007387 */ /* 0x008fe80000100800 */
        /* <DEDUP_REMOVED lines=8> */
[----:B------:R-:W-:Y:S02]  /*1b1c0*/  SGXT.U32 R6, R20, 0x1 ;  /* 0x000000011406781a */ /* 0x000fe40000000000 */
[----:B------:R-:W3:Y:S02]  /*1b1d0*/  LDL R20, [R1+0xb50] ;  /* 0x000b500001147983 */ /* 0x000ee40000100800 */
[----:B------:R-:W-:Y:S02]  /*1b1e0*/  LOP3.LUT R11, R6, 0xd8, RZ, 0xfc, !PT ;  /* 0x000000d8060b7812 */ /* 0x000fe400078efcff */
[----:B------:R-:W3:Y:S02]  /*1b1f0*/  LDL R6, [R1+0xb54] ;  /* 0x000b540001067983 */ /* 0x000ee40000100800 */
[----:B------:R-:W-:Y:S02]  /*1b200*/  ISETP.GE.AND P0, PT, R11, UR6, PT ;  /* 0x000000060b007c0c */ /* 0x000fe4000bf06270 */
[----:B------:R-:W3:Y:S04]  /*1b210*/  LDL.LU R11, [R1+0x2874] ;  /* 0x00287400010b7983 */ /* 0x000ee80000300800 */
[----:B--2---:R0:W-:Y:S04]  /*1b220*/  STL [R1+0x11c], R22 ;  /* 0x00011c1601007387 */ /* 0x0041e80000100800 */
[----:B0-----:R-:W2:Y:S04]  /*1b230*/  LDL.LU R22, [R1+0x2870] ;  /* 0x0028700001167983 */ /* 0x001ea80000300800 */
[----:B------:R-:W2:Y:S04]  /*1b240*/  LDL R2, [R1+0xb60] ;  /* 0x000b600001027983 */ /* 0x000ea80000100800 */
[----:B------:R-:W2:Y:S01]  /*1b250*/  LDL R3, [R1+0xb64] ;  /* 0x000b640001037983 */ /* 0x000ea20000100800 */
[----:B----4-:R-:W-:-:S03]  /*1b260*/  PRMT R7, RZ, 0x7610, R7 ;  /* 0x00007610ff077816 */ /* 0x010fc60000000007 */
[----:B------:R-:W0:Y:S01]  /*1b270*/  S2R R4, SR_TID.X ;  /* 0x0000000000047919 */ /* 0x000e220000002100 */
[----:B--2---:R-:W-:-:S04]  /*1b280*/  @!P2 LOP3.LUT R3, R3, R2, RZ, 0x3c, !PT ;  /* 0x000000020303a212 */ /* 0x004fc800078e3cff */
[----:B------:R-:W-:-:S04]  /*1b290*/  @!P2 LOP3.LUT R2, R3, R2, RZ, 0x3c, !PT ;  /* 0x000000020302a212 */ /* 0x000fc800078e3cff */
[----:B------:R-:W-:-:S05]  /*1b2a0*/  @!P2 LOP3.LUT R3, R3, R2, RZ, 0x3c, !PT ;  /* 0x000000020303a212 */ /* 0x000fca00078e3cff */
[----:B------:R1:W2:Y:S01]  /*1b2b0*/  @!P2 LDG.E.U16 R7, [R2.64] ;  /* 0x000000080207a981 */ /* 0x0002a2000c1e1500 */
[----:B0-----:R-:W-:-:S04]  /*1b2c0*/  SHF.R.U32.HI R4, RZ, 0x6, R4 ;  /* 0x00000006ff047819 */ /* 0x001fc80000011604 */
[----:B------:R-:W-:-:S04]  /*1b2d0*/  SGXT.U32 R4, R4, 0x1 ;  /* 0x000000010404781a */ /* 0x000fc80000000000 */
[----:B------:R-:W-:-:S04]  /*1b2e0*/  LOP3.LUT R4, R4, 0xda, RZ, 0xfc, !PT ;  /* 0x000000da04047812 */ /* 0x000fc800078efcff */
[----:B------:R-:W-:Y:S02]  /*1b2f0*/  ISETP.GE.AND P1, PT, R4, UR6, PT ;  /* 0x0000000604007c0c */ /* 0x000fe4000bf26270 */
[----:B------:R-:W4:Y:S04]  /*1b300*/  LDL.LU R4, [R1+0x286c] ;  /* 0x00286c0001047983 */ /* 0x000f280000300800 */
[----:B-1----:R-:W0:Y:S01]  /*1b310*/  S2R R3, SR_TID.X ;  /* 0x0000000000037919 */ /* 0x002e220000002100 */
[----:B------:R-:W-:Y:S01]  /*1b320*/  PRMT R22, RZ, 0x7610, R22 ;  /* 0x00007610ff167816 */ /* 0x000fe20000000016 */
[----:B------:R-:W-:Y:S01]  /*1b330*/  @!P3 IMAD.MOV.U32 R2, RZ, RZ, R5 ;  /* 0x000000ffff02b224 */ /* 0x000fe200078e0005 */
[----:B0-----:R-:W-:-:S04]  /*1b340*/  SHF.R.U32.HI R3, RZ, 0x6, R3 ;  /* 0x00000006ff037819 */ /* 0x001fc80000011603 */
[----:B------:R-:W-:Y:S01]  /*1b350*/  SGXT.U32 R3, R3, 0x1 ;  /* 0x000000010303781a */ /* 0x000fe20000000000 */
[----:B--2---:R0:W-:Y:S04]  /*1b360*/  STL [R1+0x118], R7 ;  /* 0x0001180701007387 */ /* 0x0041e80000100800 */
[----:B0-----:R-:W2:Y:S01]  /*1b370*/  LDL.LU R7, [R1+0x2868] ;  /* 0x0028680001077983 */ /* 0x001ea20000300800 */
[----:B------:R-:W-:-:S04]  /*1b380*/  LOP3.LUT R3, R3, 0xdc, RZ, 0xfc, !PT ;  /* 0x000000dc03037812 */ /* 0x000fc800078efcff */
[----:B------:R-:W-:Y:S01]  /*1b390*/  ISETP.GE.AND P2, PT, R3, UR6, PT ;  /* 0x0000000603007c0c */ /* 0x000fe2000bf46270 */
[----:B------:R-:W-:Y:S02]  /*1b3a0*/  @!P3 IMAD.MOV.U32 R3, RZ, RZ, R28 ;  /* 0x000000ffff03b224 */ /* 0x000fe400078e001c */
[----:B------:R-:W4:Y:S04]  /*1b3b0*/  LDL R28, [R1+0xb3c] ;  /* 0x000b3c00011c7983 */ /* 0x000f280000100800 */
[----:B------:R0:W4:Y:S04]  /*1b3c0*/  @!P3 LDG.E.U16 R22, [R2.64] ;  /* 0x000000080216b981 */ /* 0x000128000c1e1500 */
[----:B0-----:R-:W0:Y:S01]  /*1b3d0*/  S2R R3, SR_TID.X ;  /* 0x0000000000037919 */ /* 0x001e220000002100 */
[----:B---3--:R-:W-:Y:S01]  /*1b3e0*/  @!P0 IMAD.MOV.U32 R2, RZ, RZ, R6 ;  /* 0x000000ffff028224 */ /* 0x008fe200078e0006 */
[----:B0-----:R-:W-:-:S04]  /*1b3f0*/  SHF.R.U32.HI R3, RZ, 0x6, R3 ;  /* 0x00000006ff037819 */ /* 0x001fc80000011603 */
[----:B------:R-:W-:-:S04]  /*1b400*/  SGXT.U32 R3, R3, 0x1 ;  /* 0x000000010303781a */ /* 0x000fc80000000000 */
[----:B------:R-:W-:-:S04]  /*1b410*/  LOP3.LUT R3, R3, 0xde, RZ, 0xfc, !PT ;  /* 0x000000de03037812 */ /* 0x000fc800078efcff */
[----:B------:R-:W-:Y:S01]  /*1b420*/  ISETP.GE.AND P3, PT, R3, UR6, PT ;  /* 0x0000000603007c0c */ /* 0x000fe2000bf66270 */
[----:B------:R-:W-:Y:S01]  /*1b430*/  @!P0 IMAD.MOV.U32 R3, RZ, RZ, R20 ;  /* 0x000000ffff038224 */ /* 0x000fe200078e0014 */
[----:B--2---:R-:W-:-:S06]  /*1b440*/  PRMT R7, RZ, 0x7610, R7 ;  /* 0x00007610ff077816 */ /* 0x004fcc0000000007 */
[----:B------:R-:W2:Y:S04]  /*1b450*/  @!P0 LDG.E.U16 R7, [R2.64] ;  /* 0x0000000802078981 */ /* 0x000ea8000c1e1500 */
[----:B----4-:R0:W-:Y:S04]  /*1b460*/  STL [R1+0x114], R22 ;  /* 0x0001141601007387 */ /* 0x0101e80000100800 */
[----:B0-----:R-:W3:Y:S04]  /*1b470*/  LDL.LU R22, [R1+0x2864] ;  /* 0x0028640001167983 */ /* 0x001ee80000300800 */
[----:B------:R-:W4:Y:S04]  /*1b480*/  LDL R20, [R1+0xb34] ;  /* 0x000b340001147983 */ /* 0x000f280000100800 */
[----:B--2---:R0:W-:Y:S04]  /*1b490*/  STL [R1+0x110], R7 ;  /* 0x0001100701007387 */ /* 0x0041e80000100800 */
[----:B0-----:R-:W2:Y:S04]  /*1b4a0*/  LDL.LU R7, [R1+0x2860] ;  /* 0x0028600001077983 */ /* 0x001ea80000300800 */
[----:B------:R-:W2:Y:S04]  /*1b4b0*/  LDL R2, [R1+0xb48] ;  /* 0x000b480001027983 */ /* 0x000ea80000100800 */
[----:B------:R-:W2:Y:S01]  /*1b4c0*/  LDL R3, [R1+0xb4c] ;  /* 0x000b4c0001037983 */ /* 0x000ea20000100800 */
[----:B---3--:R-:W-:-:S03]  /*1b4d0*/  PRMT R22, RZ, 0x7610, R22 ;  /* 0x00007610ff167816 */ /* 0x008fc60000000016 */
        /* <DEDUP_REMOVED lines=19> */
[----:B------:R1:W2:Y:S04]  /*1b610*/  @!P2 LDG.E.U16 R7, [R2.64] ;  /* 0x000000080207a981 */ /* 0x0002a8000c1e1500 */
[----:B-1----:R-:W1:Y:S01]  /*1b620*/  S2R R3, SR_TID.X ;  /* 0x0000000000037919 */ /* 0x002e620000002100 */
[----:B0-----:R-:W-:-:S04]  /*1b630*/  SHF.R.U32.HI R6, RZ, 0x6, R6 ;  /* 0x00000006ff067819 */ /* 0x001fc80000011606 */
[----:B------:R-:W-:-:S04]  /*1b640*/  SGXT.U32 R6, R6, 0x1 ;  /* 0x000000010606781a */ /* 0x000fc80000000000 */
[----:B------:R-:W-:-:S04]  /*1b650*/  LOP3.LUT R6, R6, 0xe2, RZ, 0xfc, !PT ;  /* 0x000000e206067812 */ /* 0x000fc800078efcff */
[----:B------:R-:W-:Y:S02]  /*1b660*/  ISETP.GE.AND P1, PT, R6, UR6, PT ;  /* 0x0000000606007c0c */ /* 0x000fe4000bf26270 */
[----:B------:R-:W3:Y:S01]  /*1b670*/  LDL.LU R6, [R1+0x2854] ;  /* 0x0028540001067983 */ /* 0x000ee20000300800 */
[----:B-1----:R-:W-:-:S04]  /*1b680*/  SHF.R.U32.HI R3, RZ, 0x6, R3 ;  /* 0x00000006ff037819 */ /* 0x002fc80000011603 */
[----:B------:R-:W-:-:S04]  /*1b690*/  SGXT.U32 R3, R3, 0x1 ;  /* 0x000000010303781a */ /* 0x000fc80000000000 */
[----:B------:R-:W-:Y:S01]  /*1b6a0*/  LOP3.LUT R2, R3, 0xe4, RZ, 0xfc, !PT ;  /* 0x000000e403027812 */ /* 0x000fe200078efcff */
[----:B--2---:R0:W-:Y:S04]  /*1b6b0*/  STL [R1+0xf8], R7 ;  /* 0x0000f80701007387 */ /* 0x0041e80000100800 */
[----:B0-----:R-:W2:Y:S04]  /*1b6c0*/  LDL.LU R7, [R1+0x2850] ;  /* 0x0028500001077983 */ /* 0x001ea80000300800 */
[----:B------:R-:W2:Y:S01]  /*1b6d0*/  LDL R3, [R1+0xb38] ;  /* 0x000b380001037983 */ /* 0x000ea20000100800 */
[----:B------:R-:W-:-:S02]  /*1b6e0*/  PRMT R22, RZ, 0x7610, R22 ;  /* 0x00007610ff167816 */ /* 0x000fc40000000016 */
[----:B------:R-:W-:Y:S01]  /*1b6f0*/  ISETP.GE.AND P2, PT, R2, UR6, PT ;  /* 0x0000000602007c0c */ /* 0x000fe2000bf46270 */
[----:B------:R-:W-:-:S05]  /*1b700*/  @!P3 IMAD.MOV.U32 R2, RZ, RZ, R28 ;  /* 0x000000ffff02b224 */ /* 0x000fca00078e001c */
[----:B--2---:R0:W2:Y:S04]  /*1b710*/  @!P3 LDG.E.U16 R22, [R2.64] ;  /* 0x000000080216b981 */ /* 0x0040a8000c1e1500 */
        /* <DEDUP_REMOVED lines=9> */
[----:B----4-:R-:W-:-:S05]  /*1b7b0*/  @!P4 IMAD.MOV.U32 R2, RZ, RZ, R20 ;  /* 0x000000ffff02c224 */ /* 0x010fca00078e0014 */
[----:B--2---:R0:W2:Y:S04]  /*1b7c0*/  @!P4 LDG.E.U16 R0, [R2.64] ;  /* 0x000000080200c981 */ /* 0x0040a8000c1e1500 */
[----:B0-----:R-:W4:Y:S04]  /*1b7d0*/  LDL R2, [R1+0xb28] ;  /* 0x000b280001027983 */ /* 0x001f280000100800 */
[----:B--2---:R0:W-:Y:S04]  /*1b7e0*/  STL [R1+0xf0], R0 ;  /* 0x0000f00001007387 */ /* 0x0041e80000100800 */
[----:B------:R-:W4:Y:S01]  /*1b7f0*/  LDL R3, [R1+0xb2c] ;  /* 0x000b2c0001037983 */ /* 0x000f220000100800 */
[----:B------:R-:W-:-:S03]  /*1b800*/  PRMT R22, RZ, 0x7610, R22 ;  /* 0x00007610ff167816 */ /* 0x000fc60000000016 */
[----:B------:R-:W1:Y:S01]  /*1b810*/  S2R R28, SR_TID.X ;  /* 0x00000000001c7919 */ /* 0x000e620000002100 */
[----:B----4-:R-:W-:-:S04]  /*1b820*/  @!P1 LOP3.LUT R3, R3, R2, RZ, 0x3c, !PT ;  /* 0x0000000203039212 */ /* 0x010fc800078e3cff */
[----:B------:R-:W-:-:S04]  /*1b830*/  @!P1 LOP3.LUT R2, R3, R2, RZ, 0x3c, !PT ;  /* 0x0000000203029212 */ /* 0x000fc800078e3cff */
[----:B------:R-:W-:-:S05]  /*1b840*/  @!P1 LOP3.LUT R3, R3, R2, RZ, 0x3c, !PT ;  /* 0x0000000203039212 */ /* 0x000fca00078e3cff */
[----:B------:R-:W2:Y:S01]  /*1b850*/  @!P1 LDG.E.U16 R22, [R2.64] ;  /* 0x0000000802169981 */ /* 0x000ea2000c1e1500 */
[----:B-1----:R-:W-:-:S04]  /*1b860*/  SHF.R.U32.HI R28, RZ, 0x6, R28 ;  /* 0x00000006ff1c7819 */ /* 0x002fc8000001161c */
[----:B------:R-:W-:-:S04]  /*1b870*/  SGXT.U32 R20, R28, 0x1 ;  /* 0x000000011c14781a */ /* 0x000fc80000000000 */
[----:B0-----:R-:W-:-:S04]  /*1b880*/  LOP3.LUT R0, R20, 0xe8, RZ, 0xfc, !PT ;  /* 0x000000e814007812 */ /* 0x001fc800078efcff */
[----:B------:R-:W-:Y:S02]  /*1b890*/  ISETP.GE.AND P3, PT, R0, UR6, PT ;  /* 0x0000000600007c0c */ /* 0x000fe4000bf66270 */
[----:B------:R-:W4:Y:S04]  /*1b8a0*/  LDL R0, [R1+0xb0c] ;  /* 0x000b0c0001007983 */ /* 0x000f280000100800 */
[----:B------:R-:W0:Y:S04]  /*1b8b0*/  S2R R28, SR_TID.X ;  /* 0x00000000001c7919 */ /* 0x000e280000002100 */
[----:B--2---:R1:W-:Y:S04]  /*1b8c0*/  STL [R1+0xec], R22 ;  /* 0x0000ec1601007387 */ /* 0x0043e80000100800 */
[----:B-1----:R-:W2:Y:S04]  /*1b8d0*/  LDL.LU R22, [R1+0x2848] ;  /* 0x0028480001167983 */ /* 0x002ea80000300800 */
[----:B------:R-:W2:Y:S04]  /*1b8e0*/  LDL R2, [R1+0xb20] ;  /* 0x000b200001027983 */ /* 0x000ea80000100800 */
[----:B------:R-:W2:Y:S01]  /*1b8f0*/  LDL R3, [R1+0xb24] ;  /* 0x000b240001037983 */ /* 0x000ea20000100800 */
[----:B0-----:R-:W-:-:S04]  /*1b900*/  SHF.R.U32.HI R28, RZ, 0x6, R28 ;  /* 0x00000006ff1c7819 */ /* 0x001fc8000001161c */
[----:B------:R-:W-:Y:S02]  /*1b910*/  SGXT.U32 R28, R28, 0x1 ;  /* 0x000000011c1c781a */ /* 0x000fe40000000000 */
[----:B------:R-:W-:Y:S02]  /*1b920*/  PRMT R7, RZ, 0x7610, R7 ;  /* 0x00007610ff077816 */ /* 0x000fe40000000007 */
[----:B------:R-:W-:-:S04]  /*1b930*/  LOP3.LUT R28, R28, 0xea, RZ, 0xfc, !PT ;  /* 0x000000ea1c1c7812 */ /* 0x000fc800078efcff */
[----:B------:R-:W-:Y:S02]  /*1b940*/  ISETP.GE.AND P1, PT, R28, UR6, PT ;  /* 0x000000061c007c0c */ /* 0x000fe4000bf26270 */
[----:B------:R-:W3:Y:S01]  /*1b950*/  LDL.LU R28, [R1+0x2844] ;  /* 0x00284400011c7983 */ /* 0x000ee20000300800 */
[----:B--2---:R-:W-:-:S04]  /*1b960*/  @!P2 LOP3.LUT R3, R3, R2, RZ, 0x3c, !PT ;  /* 0x000000020303a212 */ /* 0x004fc800078e3cff */
[----:B------:R-:W-:-:S04]  /*1b970*/  @!P2 LOP3.LUT R2, R3, R2, RZ, 0x3c, !PT ;  /* 0x000000020302a212 */ /* 0x000fc800078e3cff */
[----:B------:R-:W-:-:S05]  /*1b980*/  @!P2 LOP3.LUT R3, R3, R2, RZ, 0x3c, !PT ;  /* 0x000000020303a212 */ /* 0x000fca00078e3cff */
[----:B------:R0:W2:Y:S04]  /*1b990*/  @!P2 LDG.E.U16 R7, [R2.64] ;  /* 0x000000080207a981 */ /* 0x0000a8000c1e1500 */
[----:B0-----:R-:W2:Y:S04]  /*1b9a0*/  LDL R2, [R1+0xb18] ;  /* 0x000b180001027983 */ /* 0x001ea80000100800 */
        /* <DEDUP_REMOVED lines=8> */
[----:B------:R-:W-:Y:S01]  /*1ba30*/  SGXT.U32 R20, R20, 0x1 ;  /* 0x000000011414781a */ /* 0x000fe20000000000 */
[----:B------:R0:W-:Y:S03]  /*1ba40*/  STL [R1+0xe8], R7 ;  /* 0x0000e80701007387 */ /* 0x0001e60000100800 */
[C---:B0-----:R-:W-:Y:S02]  /*1ba50*/  LOP3.LUT R7, R20.reuse, 0xec, RZ, 0xfc, !PT ;  /* 0x000000ec14077812 */ /* 0x041fe400078efcff */
[----:B------:R-:W-:Y:S02]  /*1ba60*/  LOP3.LUT R20, R20, 0xee, RZ, 0xfc, !PT ;  /* 0x000000ee14147812 */ /* 0x000fe400078efcff */
[----:B------:R-:W-:Y:S02]  /*1ba70*/  ISETP.GE.AND P2, PT, R7, UR6, PT ;  /* 0x0000000607007c0c */ /* 0x000fe4000bf46270 */
[----:B------:R-:W3:Y:S01]  /*1ba80*/  LDL.LU R7, [R1+0x2840] ;  /* 0x0028400001077983 */ /* 0x000ee20000300800 */
[----:B------:R-:W-:-:S03]  /*1ba90*/  ISETP.GE.AND P4, PT, R20, UR6, PT ;  /* 0x0000000614007c0c */ /* 0x000fc6000bf86270 */
[----:B------:R-:W3:Y:S04]  /*1baa0*/  LDL.LU R20, [R1+0x283c] ;  /* 0x00283c0001147983 */ /* 0x000ee80000300800 */
[----:B--2---:R0:W-:Y:S04]  /*1bab0*/  STL [R1+0xe4], R28 ;  /* 0x0000e41c01007387 */ /* 0x0041e80000100800 */
[----:B0-----:R-:W2:Y:S04]  /*1bac0*/  LDL.LU R28, [R1+0x2838] ;  /* 0x00283800011c7983 */ /* 0x001ea80000300800 */
        /* <DEDUP_REMOVED lines=17> */
[----:B--2---:R-:W2:Y:S04]  /*1bbe0*/  @!P1 LDG.E.U16 R28, [R2.64] ;  /* 0x00000008021c9981 */ /* 0x004ea8000c1e1500 */
[----:B--2---:R0:W-:Y:S04]  /*1bbf0*/  STL [R1+0xdc], R28 ;  /* 0x0000dc1c01007387 */ /* 0x0041e80000100800 */
[----:B0-----:R-:W2:Y:S04]  /*1bc00*/  LDL.LU R28, [R1+0x2830] ;  /* 0x00283000011c7983 */ /* 0x001ea80000300800 */
[----:B------:R-:W4:Y:S04]  /*1bc10*/  LDL R2, [R1+0xb00] ;  /* 0x000b000001027983 */ /* 0x000f280000100800 */
[----:B------:R-:W4:Y:S01]  /*1bc20*/  LDL R3, [R1+0xb04] ;  /* 0x000b040001037983 */ /* 0x000f220000100800 */
[----:B------:R-:W-:-:S02]  /*1bc30*/  PRMT R22, RZ, 0x7610, R22 ;  /* 0x00007610ff167816 */ /* 0x000fc40000000016 */
[----:B----4-:R-:W-:-:S04]  /*1bc40*/  @!P2 LOP3.LUT R3, R3, R2, RZ, 0x3c, !PT ;  /* 0x000000020303a212 */ /* 0x010fc800078e3cff */
[----:B------:R-:W-:-:S04]  /*1bc50*/  @!P2 LOP3.LUT R2, R3, R2, RZ, 0x3c, !PT ;  /* 0x000000020302a212 */ /* 0x000fc800078e3cff */
[----:B------:R-:W-:-:S05]  /*1bc60*/  @!P2 LOP3.LUT R3, R3, R2, RZ, 0x3c, !PT ;  /* 0x000000020303a212 */ /* 0x000fca00078e3cff */
[----:B------:R-:W4:Y:S04]  /*1bc70*/  @!P2 LDG.E.U16 R22, [R2.64] ;  /* 0x000000080216a981 */ /* 0x000f28000c1e1500 */
[----:B----4-:R0:W-:Y:S04]  /*1bc80*/  STL [R1+0xd8], R22 ;  /* 0x0000d81601007387 */ /* 0x0101e80000100800 */
[----:B0-----:R-:W4:Y:S04]  /*1bc90*/  LDL.LU R22, [R1+0x282c] ;  /* 0x00282c0001167983 */ /* 0x001f280000300800 */
[----:B------:R-:W3:Y:S04]  /*1bca0*/  LDL R2, [R1+0xaf8] ;  /* 0x000af80001027983 */ /* 0x000ee80000100800 */
[----:B------:R-:W3:Y:S01]  /*1bcb0*/  LDL R3, [R1+0xafc] ;  /* 0x000afc0001037983 */ /* 0x000ee20000100800 */
[----:B--2---:R-:W-:-:S02]  /*1bcc0*/  PRMT R28, RZ, 0x7610, R28 ;  /* 0x00007610ff1c7816 */ /* 0x004fc4000000001c */
[----:B---3--:R-:W-:-:S04]  /*1bcd0*/  @!P4 LOP3.LUT R3, R3, R2, RZ, 0x3c, !PT ;  /* 0x000000020303c212 */ /* 0x008fc800078e3cff */
[----:B------:R-:W-:-:S04]  /*1bce0*/  @!P4 LOP3.LUT R2, R3, R2, RZ, 0x3c, !PT ;  /* 0x000000020302c212 */ /* 0x000fc800078e3cff */
[----:B------:R-:W-:-:S05]  /*1bcf0*/  @!P4 LOP3.LUT R3, R3, R2, RZ, 0x3c, !PT ;  /* 0x000000020303c212 */ /* 0x000fca00078e3cff */
[----:B------:R-:W2:Y:S04]  /*1bd00*/  @!P4 LDG.E.U16 R28, [R2.64] ;  /* 0x00000008021cc981 */ /* 0x000ea8000c1e1500 */
[----:B--2---:R0:W-:Y:S04]  /*1bd10*/  STL [R1+0xd4], R28 ;  /* 0x0000d41c01007387 */ /* 0x0041e80000100800 */
[----:B------:R-:W2:Y:S04]  /*1bd20*/  LDL R2, [R1+0xaf0] ;  /* 0x000af00001027983 */ /* 0x000ea80000100800 */
[----:B------:R-:W2:Y:S01]  /*1bd30*/  LDL R3, [R1+0xaf4] ;  /* 0x000af40001037983 */ /* 0x000ea20000100800 */
[----:B----4-:R-:W-:-:S03]  /*1bd40*/  PRMT R22, RZ, 0x7610, R22 ;  /* 0x00007610ff167816 */ /* 0x010fc60000000016 */
[----:B------:R-:W1:Y:S04]  /*1bd50*/  S2R R0, SR_TID.X ;  /* 0x0000000000007919 */ /* 0x000e680000002100 */
[----:B0-----:R-:W0:Y:S01]  /*1bd60*/  S2R R28, SR_TID.X ;  /* 0x00000000001c7919 */ /* 0x001e220000002100 */
[----:B--2---:R-:W-:-:S04]  /*1bd70*/  @!P0 LOP3.LUT R3, R3, R2, RZ, 0x3c, !PT ;  /* 0x0000000203038212 */ /* 0x004fc800078e3cff */
[----:B------:R-:W-:-:S04]  /*1bd80*/  @!P0 LOP3.LUT R2, R3, R2, RZ, 0x3c, !PT ;  /* 0x0000000203028212 */ /* 0x000fc800078e3cff */
[----:B------:R-:W-:-:S05]  /*1bd90*/  @!P0 LOP3.LUT R3, R3, R2, RZ, 0x3c, !PT ;  /* 0x0000000203038212 */ /* 0x000fca00078e3cff */
[----:B------:R-:W2:Y:S01]  /*1bda0*/  @!P0 LDG.E.U16 R22, [R2.64] ;  /* 0x0000000802168981 */ /* 0x000ea2000c1e1500 */
[----:B-1----:R-:W-:-:S04]  /*1bdb0*/  SHF.R.U32.HI R0, RZ, 0x6, R0 ;  /* 0x00000006ff007819 */ /* 0x002fc80000011600 */
[----:B------:R-:W-:Y:S02]  /*1bdc0*/  SGXT.U32 R0, R0, 0x1 ;  /* 0x000000010000781a */ /* 0x000fe40000000000 */
[----:B0-----:R-:W-:Y:S02]  /*1bdd0*/  SHF.R.U32.HI R28, RZ, 0x6, R28 ;  /* 0x00000006ff1c7819 */ /* 0x001fe4000001161c */
[----:B------:R-:W-:Y:S02]  /*1bde0*/  LOP3.LUT R0, R0, 0xf2, RZ, 0xfc, !PT ;  /* 0x000000f200007812 */ /* 0x000fe400078efcff */
[----:B------:R-:W-:Y:S02]  /*1bdf0*/  SGXT.U32 R28, R28, 0x1 ;  /* 0x000000011c1c781a */ /* 0x000fe40000000000 */
[----:B------:R-:W-:Y:S02]  /*1be00*/  ISETP.GE.AND P1, PT, R0, UR6, PT ;  /* 0x0000000600007c0c */ /* 0x000fe4000bf26270 */
[----:B------:R-:W3:Y:S01]  /*1be10*/  LDL.LU R0, [R1+0xad0] ;  /* 0x000ad00001007983 */ /* 0x000ee20000300800 */
[----:B------:R-:W-:-:S04]  /*1be20*/  LOP3.LUT R28, R28, 0xf4, RZ, 0xfc, !PT ;  /* 0x000000f41c1c7812 */ /* 0x000fc800078efcff */
[----:B------:R-:W-:Y:S01]  /*1be30*/  ISETP.GE.AND P0, PT, R28, UR6, PT ;  /* 0x000000061c007c0c */ /* 0x000fe2000bf06270 */
[----:B--2---:R0:W-:Y:S04]  /*1be40*/  STL [R1+0xd0], R22 ;  /* 0x0000d01601007387 */ /* 0x0041e80000100800 */
[----:B0-----:R-:W2:Y:S04]  /*1be50*/  LDL.LU R22, [R1+0x2828] ;  /* 0x0028280001167983 */ /* 0x001ea80000300800 */
[----:B------:R-:W4:Y:S04]  /*1be60*/  LDL R2, [R1+0xae8] ;  /* 0x000ae80001027983 */ /* 0x000f280000100800 */
[----:B------:R-:W4:Y:S04]  /*1be70*/  LDL R3, [R1+0xaec] ;  /* 0x000aec0001037983 */ /* 0x000f280000100800 */
[----:B------:R-:W2:Y:S01]  /*1be80*/  LDL.LU R28, [R1+0x2824] ;  /* 0x00282400011c7983 */ /* 0x000ea20000300800 */
[----:B----4-:R-:W-:-:S04]  /*1be90*/  @!P1 LOP3.LUT R3, R3, R2, RZ, 0x3c, !PT ;  /* 0x0000000203039212 */ /* 0x010fc800078e3cff */
[C---:B------:R-:W-:Y:S02]  /*1bea0*/  @!P1 LOP3.LUT R2, R3.reuse, R2, RZ, 0x3c, !PT ;  /* 0x0000000203029212 */ /* 0x040fe400078e3cff */
[----:B--2---:R-:W-:Y:S02]  /*1beb0*/  PRMT R28, RZ, 0x7610, R28 ;  /* 0x00007610ff1c7816 */ /* 0x004fe4000000001c */
[----:B------:R-:W-:-:S05]  /*1bec0*/  @!P1 LOP3.LUT R3, R3, R2, RZ, 0x3c, !PT ;  /* 0x0000000203039212 */ /* 0x000fca00078e3cff */
[----:B------:R-:W2:Y:S01]  /*1bed0*/  @!P1 LDG.E.U16 R28, [R2.64] ;  /* 0x00000008021c9981 */ /* 0x000ea2000c1e1500 */
[----:B------:R-:W-:-:S04]  /*1bee0*/  SHF.R.U32.HI R15, RZ, 0x6, R15 ;  /* 0x00000006ff0f7819 */ /* 0x000fc8000001160f */
[----:B------:R-:W-:-:S04]  /*1bef0*/  SGXT.U32 R15, R15, 0x1 ;  /* 0x000000010f0f781a */ /* 0x000fc80000000000 */
        /* <DEDUP_REMOVED lines=12> */
[----:B------:R-:W-:-:S03]  /*1bfc0*/  SGXT.U32 R9, R9, 0x1 ;  /* 0x000000010909781a */ /* 0x000fc60000000000 */
[----:B--2---:R0:W-:Y:S04]  /*1bfd0*/  STL [R1+0xc8], R15 ;  /* 0x0000c80f01007387 */ /* 0x0041e80000100800 */
[----:B------:R-:W2:Y:S04]  /*1bfe0*/  LDL R2, [R1+0xad8] ;  /* 0x000ad80001027983 */ /* 0x000ea80000100800 */
[----:B------:R-:W2:Y:S01]  /*1bff0*/  LDL R3, [R1+0xadc] ;  /* 0x000adc0001037983 */ /* 0x000ea20000100800 */
[----:B0-----:R-:W-:-:S03]  /*1c000*/  LOP3.LUT R15, R9, 0xf8, RZ, 0xfc, !PT ;  /* 0x000000f8090f7812 */ /* 0x001fc600078efcff */
[----:B------:R-:W4:Y:S01]  /*1c010*/  LDL R9, [R1+0xac0] ;  /* 0x000ac00001097983 */ /* 0x000f220000100800 */
[----:B------:R-:W-:-:S03]  /*1c020*/  ISETP.GE.AND P0, PT, R15, UR6, PT ;  /* 0x000000060f007c0c */ /* 0x000fc6000bf06270 */
[----:B------:R-:W3:Y:S01]  /*1c030*/  LDL.LU R15, [R1+0x2818] ;  /* 0x00281800010f7983 */ /* 0x000ee20000300800 */
[----:B--2---:R-:W-:-:S04]  /*1c040*/  @!P1 LOP3.LUT R3, R3, R2, RZ, 0x3c, !PT ;  /* 0x0000000203039212 */ /* 0x004fc800078e3cff */
[C---:B------:R-:W-:Y:S02]  /*1c050*/  @!P1 LOP3.LUT R2, R3.reuse, R2, RZ, 0x3c, !PT ;  /* 0x0000000203029212 */ /* 0x040fe400078e3cff */
[----:B---3--:R-:W-:Y:S02]  /*1c060*/  PRMT R15, RZ, 0x7610, R15 ;  /* 0x00007610ff0f7816 */ /* 0x008fe4000000000f */
        /* <DEDUP_REMOVED lines=10> */
[----:B--2---:R-:W-:Y:S01]  /*1c110*/  PRMT R15, RZ, 0x7610, R15 ;  /* 0x00007610ff0f7816 */ /* 0x004fe2000000000f */
[----:B---3--:R-:W-:Y:S02]  /*1c120*/  @!P0 IMAD.MOV.U32 R2, RZ, RZ, R3 ;  /* 0x000000ffff028224 */ /* 0x008fe400078e0003 */
[----:B------:R-:W-:-:S05]  /*1c130*/  @!P0 IMAD.MOV.U32 R3, RZ, RZ, R0 ;  /* 0x000000ffff038224 */ /* 0x000fca00078e0000 */
[----:B------:R-:W2:Y:S04]  /*1c140*/  @!P0 LDG.E.U16 R15, [R2.64] ;  /* 0x00000008020f8981 */ /* 0x000ea8000c1e1500 */
[----:B------:R0:W-:Y:S01]  /*1c150*/  STL [R1+0x131c], R0 ;  /* 0x00131c0001007387 */ /* 0x0001e20000100800 */
[----:B------:R-:W-:-:S03]  /*1c160*/  LOP3.LUT R8, R8, 0xfc, RZ, 0xfc, !PT ;  /* 0x000000fc08087812 */ /* 0x000fc600078efcff */
[----:B0-----:R-:W3:Y:S01]  /*1c170*/  LDL.LU R0, [R1+0xac4] ;  /* 0x000ac40001007983 */ /* 0x001ee20000300800 */
[----:B------:R-:W-:-:S03]  /*1c180*/  ISETP.GE.AND P0, PT, R8, UR6, PT ;  /* 0x0000000608007c0c */ /* 0x000fc6000bf06270 */
[----:B--2---:R0:W-:Y:S04]  /*1c190*/  STL [R1+0xc0], R15 ;  /* 0x0000c00f01007387 */ /* 0x0041e80000100800 */
[----:B0-----:R-:W2:Y:S04]  /*1c1a0*/  LDL.LU R15, [R1+0x2810] ;  /* 0x00281000010f7983 */ /* 0x001ea80000300800 */
[----:B------:R-:W2:Y:S04]  /*1c1b0*/  LDL R2, [R1+0xac8] ;  /* 0x000ac80001027983 */ /* 0x000ea80000100800 */
[----:B------:R-:W2:Y:S04]  /*1c1c0*/  LDL R3, [R1+0xacc] ;  /* 0x000acc0001037983 */ /* 0x000ea80000100800 */
[----:B------:R-:W3:Y:S01]  /*1c1d0*/  LDL.LU R8, [R1+0x280c] ;  /* 0x00280c0001087983 */ /* 0x000ee20000300800 */
[----:B--2---:R-:W-:-:S04]  /*1c1e0*/  @!P1 LOP3.LUT R3, R3, R2, RZ, 0x3c, !PT ;  /* 0x0000000203039212 */ /* 0x004fc800078e3cff */
[C---:B------:R-:W-:Y:S02]  /*1c1f0*/  @!P1 LOP3.LUT R2, R3.reuse, R2, RZ, 0x3c, !PT ;  /* 0x0000000203029212 */ /* 0x040fe400078e3cff */
[----:B---3--:R-:W-:Y:S02]  /*1c200*/  PRMT R8, RZ, 0x7610, R8 ;  /* 0x00007610ff087816 */ /* 0x008fe40000000008 */
[----:B------:R-:W-:-:S05]  /*1c210*/  @!P1 LOP3.LUT R3, R3, R2, RZ, 0x3c, !PT ;  /* 0x0000000203039212 */ /* 0x000fca00078e3cff */
[----:B------:R0:W2:Y:S04]  /*1c220*/  @!P1 LDG.E.U16 R8, [R2.64] ;  /* 0x0000000802089981 */ /* 0x0000a8000c1e1500 */
[----:B0-----:R-:W0:Y:S04]  /*1c230*/  S2R R3, SR_TID.X ;  /* 0x0000000000037919 */ /* 0x001e280000002100 */
[----:B--2---:R1:W-:Y:S04]  /*1c240*/  STL [R1+0xbc], R8 ;  /* 0x0000bc0801007387 */ /* 0x0043e80000100800 */
[----:B-1----:R-:W2:Y:S01]  /*1c250*/  LDL.LU R8, [R1+0x2808] ;  /* 0x0028080001087983 */ /* 0x002ea20000300800 */
[----:B0-----:R-:W-:-:S04]  /*1c260*/  SHF.R.U32.HI R3, RZ, 0x6, R3 ;  /* 0x00000006ff037819 */ /* 0x001fc80000011603 */
[----:B------:R-:W-:-:S04]  /*1c270*/  SGXT.U32 R3, R3, 0x1 ;  /* 0x000000010303781a */ /* 0x000fc80000000000 */
[----:B------:R-:W-:Y:S01]  /*1c280*/  LOP3.LUT R3, R3, 0xfe, RZ, 0xfc, !PT ;  /* 0x000000fe03037812 */ /* 0x000fe200078efcff */
[----:B------:R-:W-:-:S03]  /*1c290*/  @!P0 IMAD.MOV.U32 R2, RZ, RZ, R0 ;  /* 0x000000ffff028224 */ /* 0x000fc600078e0000 */
[----:B------:R-:W-:Y:S01]  /*1c2a0*/  ISETP.GE.AND P1, PT, R3, UR6, PT ;  /* 0x0000000603007c0c */ /* 0x000fe2000bf26270 */
[----:B----4-:R-:W-:Y:S01]  /*1c2b0*/  @!P0 IMAD.MOV.U32 R3, RZ, RZ, R9 ;  /* 0x000000ffff038224 */ /* 0x010fe200078e0009 */
        /* <DEDUP_REMOVED lines=14> */
[----:B--2---:R-:W-:-:S06]  /*1c3a0*/  PRMT R8, RZ, 0x7610, R8 ;  /* 0x00007610ff087816 */ /* 0x004fcc0000000008 */
[----:B------:R-:W2:Y:S04]  /*1c3b0*/  @!P0 LDG.E.U16 R8, [R2.64] ;  /* 0x0000000802088981 */ /* 0x000ea8000c1e1500 */
        /* <DEDUP_REMOVED lines=73> */
[----:B--2---:R0:W-:Y:S04]  /*1c850*/  STL [R1+0xb8], R8 ;  /* 0x0000b80801007387 */ /* 0x0041e80000100800 */
[----:B0-----:R-:W2:Y:S04]  /*1c860*/  LDL.LU R8, [R1+0x2804] ;  /* 0x0028040001087983 */ /* 0x001ea80000300800 */
[----:B------:R-:W3:Y:S04]  /*1c870*/  LDL R2, [R1+0xab8] ;  /* 0x000ab80001027983 */ /* 0x000ee80000100800 */
[----:B------:R-:W3:Y:S01]  /*1c880*/  LDL R3, [R1+0xabc] ;  /* 0x000abc0001037983 */ /* 0x000ee20000100800 */
[----:B--2---:R-:W-:-:S02]  /*1c890*/  PRMT R8, RZ, 0x7610, R8 ;  /* 0x00007610ff087816 */ /* 0x004fc40000000008 */
[----:B---3--:R-:W-:-:S04]  /*1c8a0*/  @!P1 LOP3.LUT R3, R3, R2, RZ, 0x3c, !PT ;  /* 0x0000000203039212 */ /* 0x008fc800078e3cff */
[----:B------:R-:W-:-:S04]  /*1c8b0*/  @!P1 LOP3.LUT R2, R3, R2, RZ, 0x3c, !PT ;  /* 0x0000000203029212 */ /* 0x000fc800078e3cff */
[----:B------:R-:W-:-:S05]  /*1c8c0*/  @!P1 LOP3.LUT R3, R3, R2, RZ, 0x3c, !PT ;  /* 0x0000000203039212 */ /* 0x000fca00078e3cff */
[----:B------:R-:W2:Y:S04]  /*1c8d0*/  @!P1 LDG.E.U16 R8, [R2.64] ;  /* 0x0000000802089981 */ /* 0x000ea8000c1e1500 */
[----:B------:R-:W0:Y:S04]  /*1c8e0*/  S2R R9, SR_TID.X ;  /* 0x0000000000097919 */ /* 0x000e280000002100 */
[----:B------:R-:W-:Y:S06]  /*1c8f0*/  BAR.SYNC.DEFER_BLOCKING 0x0 ;  /* 0x0000000000007b1d */ /* 0x000fec0000010000 */
[----:B--2---:R1:W-:Y:S04]  /*1c900*/  STL [R1+0xb4], R8 ;  /* 0x0000b40801007387 */ /* 0x0043e80000100800 */
[----:B-1----:R-:W2:Y:S04]  /*1c910*/  LDL.LU R8, [R1+0x2800] ;  /* 0x0028000001087983 */ /* 0x002ea80000300800 */
[----:B------:R-:W3:Y:S04]  /*1c920*/  LDL R2, [R1+0xfa4] ;  /* 0x000fa40001027983 */ /* 0x000ee80000100800 */
[----:B------:R-:W3:Y:S01]  /*1c930*/  LDL R3, [R1+0xfb0] ;  /* 0x000fb00001037983 */ /* 0x000ee20000100800 */
[----:B0-----:R-:W-:-:S04]  /*1c940*/  LOP3.LUT R9, R9, 0x7f, RZ, 0xc0, !PT ;  /* 0x0000007f09097812 */ /* 0x001fc800078ec0ff */
[----:B------:R-:W-:Y:S02]  /*1c950*/  ISETP.GE.AND P0, PT, R9, UR6, PT ;  /* 0x0000000609007c0c */ /* 0x000fe4000bf06270 */
[----:B--2---:R-:W-:-:S11]  /*1c960*/  PRMT R8, RZ, 0x7610, R8 ;  /* 0x00007610ff087816 */ /* 0x004fd60000000008 */
[----:B---3--:R-:W-:-:S04]  /*1c970*/  @!P0 LOP3.LUT R3, R3, R2, RZ, 0x3c, !PT ;  /* 0x0000000203038212 */ /* 0x008fc800078e3cff */
[----:B------:R-:W-:-:S04]  /*1c980*/  @!P0 LOP3.LUT R2, R3, R2, RZ, 0x3c, !PT ;  /* 0x0000000203028212 */ /* 0x000fc800078e3cff */
[----:B------:R-:W-:-:S05]  /*1c990*/  @!P0 LOP3.LUT R3, R3, R2, RZ, 0x3c, !PT ;  /* 0x0000000203038212 */ /* 0x000fca00078e3cff */
[----:B------:R-:W2:Y:S01]  /*1c9a0*/  @!P0 LDG.E.U16 R8, [R2.64] ;  /* 0x0000000802088981 */ /* 0x000ea2000c1e1500 */
[----:B------:R-:W-:-:S04]  /*1c9b0*/  LOP3.LUT R9, R9, 0x80, RZ, 0xfc, !PT ;  /* 0x0000008009097812 */ /* 0x000fc800078efcff */
[----:B------:R-:W-:Y:S01]  /*1c9c0*/  ISETP.GE.AND P1, PT, R9, UR6, PT ;  /* 0x0000000609007c0c */ /* 0x000fe2000bf26270 */
[----:B--2---:R0:W-:Y:S04]  /*1c9d0*/  STL [R1+0x3b4], R8 ;  /* 0x0003b40801007387 */ /* 0x0041e80000100800 */
[----:B0-----:R-:W2:Y:S04]  /*1c9e0*/  LDL.LU R8, [R1+0x27fc] ;  /* 0x0027fc0001087983 */ /* 0x001ea80000300800 */
[----:B------:R-:W3:Y:S04]  /*1c9f0*/  LDL R2, [R1+0xab0] ;  /* 0x000ab00001027983 */ /* 0x000ee80000100800 */
[----:B------:R-:W3:Y:S04]  /*1ca00*/  LDL R3, [R1+0xab4] ;  /* 0x000ab40001037983 */ /* 0x000ee80000100800 */
[----:B------:R-:W4:Y:S01]  /*1ca10*/  LDL.LU R9, [R1+0x27f8] ;  /* 0x0027f80001097983 */ /* 0x000f220000300800 */
[----:B---3--:R-:W-:-:S04]  /*1ca20*/  @!P0 LOP3.LUT R3, R3, R2, RZ, 0x3c, !PT ;  /* 0x0000000203038212 */ /* 0x008fc800078e3cff */
[C---:B------:R-:W-:Y:S02]  /*1ca30*/  @!P0 LOP3.LUT R2, R3.reuse, R2, RZ, 0x3c, !PT ;  /* 0x0000000203028212 */ /* 0x040fe400078e3cff */
[----:B----4-:R-:W-:Y:S02]  /*1ca40*/  PRMT R9, RZ, 0x7610, R9 ;  /* 0x00007610ff097816 */ /* 0x010fe40000000009 */
[----:B------:R-:W-:-:S05]  /*1ca50*/  @!P0 LOP3.LUT R3, R3, R2, RZ, 0x3c, !PT ;  /* 0x0000000203038212 */ /* 0x000fca00078e3cff */
[----:B------:R-:W3:Y:S04]  /*1ca60*/  @!P0 LDG.E.U16 R9, [R2.64] ;  /* 0x0000000802098981 */ /* 0x000ee8000c1e1500 */
[----:B---3--:R0:W-:Y:S04]  /*1ca70*/  STL [R1+0xb0], R9 ;  /* 0x0000b00901007387 */ /* 0x0081e80000100800 */
[----:B0-----:R-:W3:Y:S04]  /*1ca80*/  LDL.LU R9, [R1+0x27f4] ;  /* 0x0027f40001097983 */ /* 0x001ee80000300800 */
[----:B------:R-:W4:Y:S04]  /*1ca90*/  LDL R2, [R1+0xaa8] ;  /* 0x000aa80001027983 */ /* 0x000f280000100800 */
[----:B------:R-:W4:Y:S01]  /*1caa0*/  LDL R3, [R1+0xaac] ;  /* 0x000aac0001037983 */ /* 0x000f220000100800 */
[----:B---3--:R-:W-:-:S02]  /*1cab0*/  PRMT R9, RZ, 0x7610, R9 ;  /* 0x00007610ff097816 */ /* 0x008fc40000000009 */
[----:B----4-:R-:W-:-:S04]  /*1cac0*/  @!P1 LOP3.LUT R3, R3, R2, RZ, 0x3c, !PT ;  /* 0x0000000203039212 */ /* 0x010fc800078e3cff */
[----:B------:R-:W-:-:S04]  /*1cad0*/  @!P1 LOP3.LUT R2, R3, R2, RZ, 0x3c, !PT ;  /* 0x0000000203029212 */ /* 0x000fc800078e3cff */
        /* <DEDUP_REMOVED lines=69> */
[----:B--2---:R-:W-:-:S02]  /*1cf30*/  PRMT R8, RZ, 0x7610, R8 ;  /* 0x00007610ff087816 */ /* 0x004fc40000000008 */
[----:B----4-:R-:W-:-:S04]  /*1cf40*/  @!P1 LOP3.LUT R3, R3, R2, RZ, 0x3c, !PT ;  /* 0x0000000203039212 */ /* 0x010fc800078e3cff */
[----:B------:R-:W-:-:S04]  /*1cf50*/  @!P1 LOP3.LUT R2, R3, R2, RZ, 0x3c, !PT ;  /* 0x0000000203029212 */ /* 0x000fc800078e3cff */
[----:B------:R-:W-:-:S05]  /*1cf60*/  @!P1 LOP3.LUT R3, R3, R2, RZ, 0x3c, !PT ;  /* 0x0000000203039212 */ /* 0x000fca00078e3cff */
[----:B------:R-:W2:Y:S04]  /*1cf70*/  @!P1 LDG.E.U16 R8, [R2.64] ;  /* 0x0000000802089981 */ /* 0x000ea8000c1e1500 */
[----:B--2---:R0:W-:Y:S04]  /*1cf80*/  STL [R1+0x8c], R8 ;  /* 0x00008c0801007387 */ /* 0x0041e80000100800 */
[----:B0-----:R-:W2:Y:S04]  /*1cf90*/  LDL.LU R8, [R1+0x27d0] ;  /* 0x0027d00001087983 */ /* 0x001ea80000300800 */
[----:B------:R-:W4:Y:S04]  /*1cfa0*/  LDL R2, [R1+0x830] ;  /* 0x0008300001027983 */ /* 0x000f280000100800 */
[----:B------:R-:W4:Y:S01]  /*1cfb0*/  LDL R3, [R1+0x834] ;  /* 0x0008340001037983 */ /* 0x000f220000100800 */
[----:B---3--:R-:W-:-:S02]  /*1cfc0*/  PRMT R9, RZ, 0x7610, R9 ;  /* 0x00007610ff097816 */ /* 0x008fc40000000009 */
[----:B----4-:R-:W-:-:S04]  /*1cfd0*/  @!P0 LOP3.LUT R3, R3, R2, RZ, 0x3c, !PT ;  /* 0x0000000203038212 */ /* 0x010fc800078e3cff */
[----:B------:R-:W-:-:S04]  /*1cfe0*/  @!P0 LOP3.LUT R2, R3, R2, RZ, 0x3c, !PT ;  /* 0x0000000203028212 */ /* 0x000fc800078e3cff */
[----:B------:R-:W-:-:S05]  /*1cff0*/  @!P0 LOP3.LUT R3, R3, R2, RZ, 0x3c, !PT ;  /* 0x0000000203038212 */ /* 0x000fca00078e3cff */
[----:B------:R0:W3:Y:S04]  /*1d000*/  @!P0 LDG.E.U16 R9, [R2.64] ;  /* 0x0000000802098981 */ /* 0x0000e8000c1e1500 */
[----:B0-----:R-:W4:Y:S04]  /*1d010*/  LDL R2, [R1+0x828] ;  /* 0x0008280001027983 */ /* 0x001f280000100800 */
[----:B------:R-:W4:Y:S01]  /*1d020*/  LDL R3, [R1+0x82c] ;  /* 0x00082c0001037983 */ /* 0x000f220000100800 */
[----:B------:R-:W-:Y:S02]  /*1d030*/  PRMT R15, RZ, 0x7610, R15 ;  /* 0x00007610ff0f7816 */ /* 0x000fe4000000000f */
[----:B----4-:R-:W-:-:S04]  /*1d040*/  @!P1 LOP3.LUT R3, R3, R2, RZ, 0x3c, !PT ;  /* 0x0000000203039212 */ /* 0x010fc800078e3cff */
[----:B------:R-:W-:-:S04]  /*1d050*/  @!P1 LOP3.LUT R2, R3, R2, RZ, 0x3c, !PT ;  /* 0x0000000203029212 */ /* 0x000fc800078e3cff */
[----:B------:R-:W-:-:S05]  /*1d060*/  @!P1 LOP3.LUT R3, R3, R2, RZ, 0x3c, !PT ;  /* 0x0000000203039212 */ /* 0x000fca00078e3cff */
[----:B------:R-:W4:Y:S04]  /*1d070*/  @!P1 LDG.E.U16 R15, [R2.64] ;  /* 0x00000008020f9981 */ /* 0x000f28000c1e1500 */
[----:B---3--:R0:W-:Y:S04]  /*1d080*/  STL [R1+0x88], R9 ;  /* 0x0000880901007387 */ /* 0x0081e80000100800 */
[----:B0-----:R-:W3:Y:S04]  /*1d090*/  LDL R9, [R1+0x6b4] ;  /* 0x0006b40001097983 */ /* 0x001ee80000100800 */
        /* <DEDUP_REMOVED lines=8> */
[----:B------:R-:W2:Y:S04]  /*1d120*/  @!P0 LDG.E.U16 R28, [R2.64] ;  /* 0x00000008021c8981 */ /* 0x000ea8000c1e1500 */
        /* <DEDUP_REMOVED lines=26> */
[----:B------:R-:W2:Y:S01]  /*1d2d0*/  @!P1 LDG.E.U16 R7, [R2.64] ;  /* 0x0000000802079981 */ /* 0x000ea2000c1e1500 */
[----:B------:R-:W-:-:S03]  /*1d2e0*/  PRMT R8, RZ, 0x7610, R8 ;  /* 0x00007610ff087816 */ /* 0x000fc60000000008 */
[----:B--2---:R0:W-:Y:S04]  /*1d2f0*/  STL [R1+0x74], R7 ;  /* 0x0000740701007387 */ /* 0x0041e80000100800 */
[----:B0-----:R-:W2:Y:S04]  /*1d300*/  LDL.LU R7, [R1+0x27bc] ;  /* 0x0027bc0001077983 */ /* 0x001ea80000300800 */
[----:B------:R-:W2:Y:S01]  /*1d310*/  LDL R3, [R1+0x6b0] ;  /* 0x0006b00001037983 */ /* 0x000ea20000100800 */
[----:B---3--:R-:W-:Y:S01]  /*1d320*/  @!P0 IMAD.MOV.U32 R2, RZ, RZ, R9 ;  /* 0x000000ffff028224 */ /* 0x008fe200078e0009 */
[----:B------:R-:W-:-:S02]  /*1d330*/  PRMT R6, RZ, 0x7610, R6 ;  /* 0x00007610ff067816 */ /* 0x000fc40000000006 */
[----:B------:R-:W3:Y:S04]  /*1d340*/  LDL R9, [R1+0x530] ;  /* 0x0005300001097983 */ /* 0x000ee80000100800 */
[----:B--2---:R0:W2:Y:S04]  /*1d350*/  @!P0 LDG.E.U16 R8, [R2.64] ;  /* 0x0000000802088981 */ /* 0x0040a8000c1e1500 */
[----:B0-----:R-:W2:Y:S04]  /*1d360*/  LDL R2, [R1+0x6a8] ;  /* 0x0006a80001027983 */ /* 0x001ea80000100800 */
[----:B------:R-:W2:Y:S02]  /*1d370*/  LDL R3, [R1+0x6ac] ;  /* 0x0006ac0001037983 */ /* 0x000ea40000100800 */
[----:B--2---:R-:W-:-:S04]  /*1d380*/  @!P1 LOP3.LUT R3, R3, R2, RZ, 0x3c, !PT ;  /* 0x0000000203039212 */ /* 0x004fc800078e3cff */
[----:B------:R-:W-:-:S04]  /*1d390*/  @!P1 LOP3.LUT R2, R3, R2, RZ, 0x3c, !PT ;  /* 0x0000000203029212 */ /* 0x000fc800078e3cff */
[----:B------:R-:W-:-:S05]  /*1d3a0*/  @!P1 LOP3.LUT R3, R3, R2, RZ, 0x3c, !PT ;  /* 0x0000000203039212 */ /* 0x000fca00078e3cff */
[----:B------:R-:W2:Y:S04]  /*1d3b0*/  @!P1 LDG.E.U16 R6, [R2.64] ;  /* 0x0000000802069981 */ /* 0x000ea8000c1e1500 */
[----:B------:R0:W-:Y:S04]  /*1d3c0*/  STL [R1+0x70], R8 ;  /* 0x0000700801007387 */ /* 0x0001e80000100800 */
[----:B0-----:R-:W3:Y:S04]  /*1d3d0*/  LDL R8, [R1+0x534] ;  /* 0x0005340001087983 */ /* 0x001ee80000100800 */
        /* <DEDUP_REMOVED lines=9> */
[----:B0-----:R-:W4:Y:S04]  /*1d470*/  LDL R2, [R1+0x628] ;  /* 0x0006280001027983 */ /* 0x001f280000100800 */
[----:B------:R-:W4:Y:S01]  /*1d480*/  LDL R3, [R1+0x62c] ;  /* 0x00062c0001037983 */ /* 0x000f220000100800 */
[----:B------:R-:W-:Y:S02]  /*1d490*/  PRMT R5, RZ, 0x7610, R5 ;  /* 0x00007610ff057816 */ /* 0x000fe40000000005 */
[----:B----4-:R-:W-:-:S04]  /*1d4a0*/  @!P1 LOP3.LUT R3, R3, R2, RZ, 0x3c, !PT ;  /* 0x0000000203039212 */ /* 0x010fc800078e3cff */
[----:B------:R-:W-:-:S04]  /*1d4b0*/  @!P1 LOP3.LUT R2, R3, R2, RZ, 0x3c, !PT ;  /* 0x0000000203029212 */ /* 0x000fc800078e3cff */
[----:B------:R-:W-:-:S05]  /*1d4c0*/  @!P1 LOP3.LUT R3, R3, R2, RZ, 0x3c, !PT ;  /* 0x0000000203039212 */ /* 0x000fca00078e3cff */
[----:B------:R-:W4:Y:S04]  /*1d4d0*/  @!P1 LDG.E.U16 R5, [R2.64] ;  /* 0x0000000802059981 */ /* 0x000f28000c1e1500 */
[----:B--2---:R0:W-:Y:S04]  /*1d4e0*/  STL [R1+0x68], R15 ;  /* 0x0000680f01007387 */ /* 0x0041e80000100800 */
[----:B0-----:R-:W2:Y:S04]  /*1d4f0*/  LDL R15, [R1+0x52c] ;  /* 0x00052c00010f7983 */ /* 0x001ea80000100800 */
        /* <DEDUP_REMOVED lines=17> */
[----:B------:R3:W2:Y:S01]  /*1d610*/  @!P1 LDG.E.U16 R11, [R2.64] ;  /* 0x00000008020b9981 */ /* 0x0006a2000c1e1500 */
[----:B------:R-:W-:Y:S01]  /*1d620*/  PRMT R0, RZ, 0x7610, R0 ;  /* 0x00007610ff007816 */ /* 0x000fe20000000000 */
[----:B---3--:R-:W-:Y:S02]  /*1d630*/  @!P0 IMAD.MOV.U32 R2, RZ, RZ, R8 ;  /* 0x000000ffff028224 */ /* 0x008fe400078e0008 */
[----:B------:R-:W-:-:S05]  /*1d640*/  @!P0 IMAD.MOV.U32 R3, RZ, RZ, R9 ;  /* 0x000000ffff038224 */ /* 0x000fca00078e0009 */
[----:B------:R0:W3:Y:S04]  /*1d650*/  @!P0 LDG.E.U16 R0, [R2.64] ;  /* 0x0000000802008981 */ /* 0x0000e8000c1e1500 */
[----:B--2---:R1:W-:Y:S04]  /*1d660*/  STL [R1+0xc], R11 ;  /* 0x00000c0b01007387 */ /* 0x0043e80000100800 */
[----:B-1----:R-:W2:Y:S04]  /*1d670*/  LDL.LU R11, [R1+0x27ac] ;  /* 0x0027ac00010b7983 */ /* 0x002ea80000300800 */
[----:B0-----:R-:W2:Y:S01]  /*1d680*/  LDL R3, [R1+0x528] ;  /* 0x0005280001037983 */ /* 0x001ea20000100800 */
[----:B------:R-:W-:Y:S01]  /*1d690*/  PRMT R28, RZ, 0x7610, R28 ;  /* 0x00007610ff1c7816 */ /* 0x000fe2000000001c */
[----:B------:R-:W-:-:S02]  /*1d6a0*/  @!P1 IMAD.MOV.U32 R2, RZ, RZ, R15 ;  /* 0x000000ffff029224 */ /* 0x000fc400078e000f */
[----:B------:R-:W4:Y:S04]  /*1d6b0*/  LDL R9, [R1+0x430] ;  /* 0x0004300001097983 */ /* 0x000f280000100800 */
[----:B------:R-:W4:Y:S04]  /*1d6c0*/  LDL R8, [R1+0x434] ;  /* 0x0004340001087983 */ /* 0x000f280000100800 */
[----:B---3--:R-:W-:Y:S01]  /*1d6d0*/  STL [R1+0x2740], R0 ;  /* 0x0027400001007387 */ /* 0x008fe20000100800 */
[----:B------:R-:W-:-:S03]  /*1d6e0*/  PRMT R22, RZ, 0x7610, R22 ;  /* 0x00007610ff167816 */ /* 0x000fc60000000016 */
[----:B------:R-:W3:Y:S04]  /*1d6f0*/  LDL R15, [R1+0x42c] ;  /* 0x00042c00010f7983 */ /* 0x000ee80000100800 */
[----:B--2---:R0:W2:Y:S04]  /*1d700*/  @!P1 LDG.E.U16 R28, [R2.64] ;  /* 0x00000008021c9981 */ /* 0x0040a8000c1e1500 */
[----:B0-----:R-:W3:Y:S04]  /*1d710*/  LDL R2, [R1+0x4b0] ;  /* 0x0004b00001027983 */ /* 0x001ee80000100800 */
[----:B------:R-:W3:Y:S04]  /*1d720*/  LDL R3, [R1+0x4b4] ;  /* 0x0004b40001037983 */ /* 0x000ee80000100800 */
[----:B--2---:R-:W-:Y:S01]  /*1d730*/  STL [R1+0x2744], R28 ;  /* 0x0027441c01007387 */ /* 0x004fe20000100800 */
[----:B---3--:R-:W-:-:S04]  /*1d740*/  @!P0 LOP3.LUT R3, R3, R2, RZ, 0x3c, !PT ;  /* 0x0000000203038212 */ /* 0x008fc800078e3cff */
[----:B------:R-:W-:-:S04]  /*1d750*/  @!P0 LOP3.LUT R2, R3, R2, RZ, 0x3c, !PT ;  /* 0x0000000203028212 */ /* 0x000fc800078e3cff */
[----:B------:R-:W-:-:S05]  /*1d760*/  @!P0 LOP3.LUT R3, R3, R2, RZ, 0x3c, !PT ;  /* 0x0000000203038212 */ /* 0x000fca00078e3cff */
[----:B------:R0:W2:Y:S04]  /*1d770*/  @!P0 LDG.E.U16 R22, [R2.64] ;  /* 0x0000000802168981 */ /* 0x0000a8000c1e1500 */
[----:B0-----:R-:W3:Y:S04]  /*1d780*/  LDL R2, [R1+0x4a8] ;  /* 0x0004a80001027983 */ /* 0x001ee80000100800 */
[----:B------:R-:W3:Y:S01]  /*1d790*/  LDL R3, [R1+0x4ac] ;  /* 0x0004ac0001037983 */ /* 0x000ee20000100800 */
[----:B------:R-:W-:Y:S02]  /*1d7a0*/  PRMT R20, RZ, 0x7610, R20 ;  /* 0x00007610ff147816 */ /* 0x000fe40000000014 */
[----:B------:R-:W-:Y:S01]  /*1d7b0*/  PRMT R7, RZ, 0x7610, R7 ;  /* 0x00007610ff077816 */ /* 0x000fe20000000007 */
[----:B--2---:R0:W-:Y:S04]  /*1d7c0*/  STL [R1+0x2748], R22 ;  /* 0x0027481601007387 */ /* 0x0041e80000100800 */
[----:B0-----:R-:W2:Y:S01]  /*1d7d0*/  LDL R22, [R1+0x428] ;  /* 0x0004280001167983 */ /* 0x001ea20000100800 */
[----:B---3--:R-:W-:-:S04]  /*1d7e0*/  @!P1 LOP3.LUT R3, R3, R2, RZ, 0x3c, !PT ;  /* 0x0000000203039212 */ /* 0x008fc800078e3cff */
[----:B------:R-:W-:-:S04]  /*1d7f0*/  @!P1 LOP3.LUT R2, R3, R2, RZ, 0x3c, !PT ;  /* 0x0000000203029212 */ /* 0x000fc800078e3cff */
[----:B------:R-:W-:-:S05]  /*1d800*/  @!P1 LOP3.LUT R3, R3, R2, RZ, 0x3c, !PT ;  /* 0x0000000203039212 */ /* 0x000fca00078e3cff */
[----:B------:R4:W3:Y:S02]  /*1d810*/  @!P1 LDG.E.U16 R20, [R2.64] ;  /* 0x0000000802149981 */ /* 0x0008e4000c1e1500 */
[----:B----4-:R-:W-:Y:S02]  /*1d820*/  @!P0 IMAD.MOV.U32 R2, RZ, RZ, R8 ;  /* 0x000000ffff028224 */ /* 0x010fe400078e0008 */
[----:B------:R-:W-:-:S05]  /*1d830*/  @!P0 IMAD.MOV.U32 R3, RZ, RZ, R9 ;  /* 0x000000ffff038224 */ /* 0x000fca00078e0009 */
[----:B------:R0:W4:Y:S01]  /*1d840*/  @!P0 LDG.E.U16 R7, [R2.64] ;  /* 0x0000000802078981 */ /* 0x000122000c1e1500 */
[----:B------:R-:W-:Y:S01]  /*1d850*/  PRMT R6, RZ, 0x7610, R6 ;  /* 0x00007610ff067816 */ /* 0x000fe20000000006 */
[----:B0-----:R-:W-:Y:S02]  /*1d860*/  @!P1 IMAD.MOV.U32 R2, RZ, RZ, R15 ;  /* 0x000000ffff029224 */ /* 0x001fe400078e000f */
[----:B--2---:R-:W-:-:S05]  /*1d870*/  @!P1 IMAD.MOV.U32 R3, RZ, RZ, R22 ;  /* 0x000000ffff039224 */ /* 0x004fca00078e0016 */
[----:B------:R0:W2:Y:S04]  /*1d880*/  @!P1 LDG.E.U16 R6, [R2.64] ;  /* 0x0000000802069981 */ /* 0x0000a8000c1e1500 */
[----:B---3--:R-:W-:Y:S04]  /*1d890*/  STL [R1+0x274c], R20 ;  /* 0x00274c1401007387 */ /* 0x008fe80000100800 */
[----:B------:R-:W3:Y:S04]  /*1d8a0*/  LDL R9, [R1+0xf34] ;  /* 0x000f340001097983 */ /* 0x000ee80000100800 */
[----:B------:R-:W3:Y:S04]  /*1d8b0*/  LDL R8, [R1+0xf40] ;  /* 0x000f400001087983 */ /* 0x000ee80000100800 */
[----:B----4-:R-:W-:Y:S04]  /*1d8c0*/  STL [R1+0x2750], R7 ;  /* 0x0027500701007387 */ /* 0x010fe80000100800 */
[----:B0-----:R-:W4:Y:S04]  /*1d8d0*/  LDL R2, [R1+0xeb4] ;  /* 0x000eb40001027983 */ /* 0x001f280000100800 */
[----:B------:R-:W4:Y:S01]  /*1d8e0*/  LDL R3, [R1+0xec0] ;  /* 0x000ec00001037983 */ /* 0x000f220000100800 */
[----:B------:R-:W-:-:S03]  /*1d8f0*/  PRMT R5, RZ, 0x7610, R5 ;  /* 0x00007610ff057816 */ /* 0x000fc60000000005 */
[----:B------:R-:W3:Y:S04]  /*1d900*/  LDL R22, [R1+0xaa0] ;  /* 0x000aa00001167983 */ /* 0x000ee80000100800 */
[----:B------:R-:W3:Y:S04]  /*1d910*/  LDL R15, [R1+0xaa4] ;  /* 0x000aa400010f7983 */ /* 0x000ee80000100800 */
[----:B--2---:R-:W-:Y:S01]  /*1d920*/  STL [R1+0x2754], R6 ;  /* 0x0027540601007387 */ /* 0x004fe20000100800 */
[----:B----4-:R-:W-:-:S04]  /*1d930*/  @!P0 LOP3.LUT R3, R3, R2, RZ, 0x3c, !PT ;  /* 0x0000000203038212 */ /* 0x010fc800078e3cff */
        /* <DEDUP_REMOVED lines=9> */
[----:B------:R0:W4:Y:S04]  /*1d9d0*/  @!P1 LDG.E.U16 R4, [R2.64] ;  /* 0x0000000802049981 */ /* 0x000128000c1e1500 */
[----:B--2---:R-:W-:Y:S01]  /*1d9e0*/  STL [R1+0x2758], R5 ;  /* 0x0027580501007387 */ /* 0x004fe20000100800 */
[----:B0-----:R-:W-:-:S06]  /*1d9f0*/  PRMT R3, RZ, 0x7610, R3 ;  /* 0x00007610ff037816 */ /* 0x001fcc0000000003 */
[----:B---3--:R0:W2:Y:S04]  /*1da00*/  @!P0 LDG.E.U16 R3, [R8.64] ;  /* 0x0000000808038981 */ /* 0x0080a8000c1e1500 */
[----:B----4-:R-:W-:Y:S04]  /*1da10*/  STL [R1+0x275c], R4 ;  /* 0x00275c0401007387 */ /* 0x010fe80000100800 */
[----:B0-----:R-:W3:Y:S04]  /*1da20*/  LDL R8, [R1+0xf3c] ;  /* 0x000f3c0001087983 */ /* 0x001ee80000100800 */
[----:B------:R-:W3:Y:S01]  /*1da30*/  LDL R9, [R1+0xf48] ;  /* 0x000f480001097983 */ /* 0x000ee20000100800 */
[----:B------:R-:W-:-:S02]  /*1da40*/  PRMT R2, RZ, 0x7610, R2 ;  /* 0x00007610ff027816 */ /* 0x000fc40000000002 */
[----:B------:R-:W-:Y:S02]  /*1da50*/  PRMT R10, RZ, 0x7610, R10 ;  /* 0x00007610ff0a7816 */ /* 0x000fe4000000000a */
[----:B---3--:R-:W-:-:S04]  /*1da60*/  @!P1 LOP3.LUT R9, R9, R8, RZ, 0x3c, !PT ;  /* 0x0000000809099212 */ /* 0x008fc800078e3cff */
[----:B------:R-:W-:-:S04]  /*1da70*/  @!P1 LOP3.LUT R8, R9, R8, RZ, 0x3c, !PT ;  /* 0x0000000809089212 */ /* 0x000fc800078e3cff */
[----:B------:R-:W-:-:S05]  /*1da80*/  @!P1 LOP3.LUT R9, R9, R8, RZ, 0x3c, !PT ;  /* 0x0000000809099212 */ /* 0x000fca00078e3cff */
[----:B------:R0:W3:Y:S02]  /*1da90*/  @!P1 LDG.E.U16 R2, [R8.64] ;  /* 0x0000000808029981 */ /* 0x0000e4000c1e1500 */
[----:B0-----:R-:W-:Y:S02]  /*1daa0*/  @!P0 IMAD.MOV.U32 R8, RZ, RZ, R15 ;  /* 0x000000ffff088224 */ /* 0x001fe400078e000f */
[----:B------:R-:W-:-:S05]  /*1dab0*/  @!P0 IMAD.MOV.U32 R9, RZ, RZ, R22 ;  /* 0x000000ffff098224 */ /* 0x000fca00078e0016 */
[----:B------:R-:W4:Y:S04]  /*1dac0*/  @!P0 LDG.E.U16 R10, [R8.64] ;  /* 0x00000008080a8981 */ /* 0x000f28000c1e1500 */
[----:B--2---:R-:W-:Y:S04]  /*1dad0*/  STL [R1+0x2760], R3 ;  /* 0x0027600301007387 */ /* 0x004fe80000100800 */
[----:B---3--:R-:W-:Y:S04]  /*1dae0*/  STL [R1+0x2764], R2 ;  /* 0x0027640201007387 */ /* 0x008fe80000100800 */
[----:B------:R-:W2:Y:S04]  /*1daf0*/  LDL R22, [R1+0x998] ;  /* 0x0009980001167983 */ /* 0x000ea80000100800 */
[----:B------:R-:W3:Y:S04]  /*1db00*/  LDL R15, [R1+0x99c] ;  /* 0x00099c00010f7983 */ /* 0x000ee80000100800 */
        /* <DEDUP_REMOVED lines=27> */
[----:B0-----:R-:W2:Y:S04]  /*1dcc0*/  LDL R8, [R1+0x9a0] ;  /* 0x0009a00001087983 */ /* 0x001ea80000100800 */
[----:B------:R-:W2:Y:S01]  /*1dcd0*/  LDL R9, [R1+0x9a4] ;  /* 0x0009a40001097983 */ /* 0x000ea20000100800 */
[----:B------:R-:W-:Y:S02]  /*1dce0*/  PRMT R28, RZ, 0x7610, R28 ;  /* 0x00007610ff1c7816 */ /* 0x000fe4000000001c */
[----:B------:R-:W-:-:S02]  /*1dcf0*/  PRMT R12, RZ, 0x7610, R12 ;  /* 0x00007610ff0c7816 */ /* 0x000fc4000000000c */
[----:B--2---:R-:W-:-:S04]  /*1dd00*/  @!P0 LOP3.LUT R9, R9, R8, RZ, 0x3c, !PT ;  /* 0x0000000809098212 */ /* 0x004fc800078e3cff */
[----:B------:R-:W-:-:S04]  /*1dd10*/  @!P0 LOP3.LUT R8, R9, R8, RZ, 0x3c, !PT ;  /* 0x0000000809088212 */ /* 0x000fc800078e3cff */
[----:B------:R-:W-:-:S05]  /*1dd20*/  @!P0 LOP3.LUT R9, R9, R8, RZ, 0x3c, !PT ;  /* 0x0000000809098212 */ /* 0x000fca00078e3cff */
[----:B------:R3:W2:Y:S02]  /*1dd30*/  @!P0 LDG.E.U16 R28, [R8.64] ;  /* 0x00000008081c8981 */ /* 0x0006a4000c1e1500 */
[----:B---3--:R-:W-:Y:S02]  /*1dd40*/  @!P1 IMAD.MOV.U32 R8, RZ, RZ, R15 ;  /* 0x000000ffff089224 */ /* 0x008fe400078e000f */
[----:B------:R-:W-:-:S05]  /*1dd50*/  @!P1 IMAD.MOV.U32 R9, RZ, RZ, R22 ;  /* 0x000000ffff099224 */ /* 0x000fca00078e0016 */
[----:B------:R-:W3:Y:S04]  /*1dd60*/  @!P1 LDG.E.U16 R12, [R8.64] ;  /* 0x00000008080c9981 */ /* 0x000ee8000c1e1500 */
[----:B------:R0:W-:Y:S04]  /*1dd70*/  STL [R1+0x50], R11 ;  /* 0x0000500b01007387 */ /* 0x0001e80000100800 */
[----:B0-----:R-:W4:Y:S04]  /*1dd80*/  LDL R11, [R1+0x8a4] ;  /* 0x0008a400010b7983 */ /* 0x001f280000100800 */
[----:B--2---:R0:W-:Y:S04]  /*1dd90*/  STL [R1+0x4c], R28 ;  /* 0x00004c1c01007387 */ /* 0x0041e80000100800 */
[----:B------:R-:W2:Y:S04]  /*1dda0*/  LDL R22, [R1+0x820] ;  /* 0x0008200001167983 */ /* 0x000ea80000100800 */
[----:B------:R-:W2:Y:S04]  /*1ddb0*/  LDL R15, [R1+0x824] ;  /* 0x00082400010f7983 */ /* 0x000ea80000100800 */
[----:B0-----:R-:W2:Y:S04]  /*1ddc0*/  LDL R28, [R1+0x89c] ;  /* 0x00089c00011c7983 */ /* 0x001ea80000100800 */
[----:B---3--:R0:W-:Y:S04]  /*1ddd0*/  STL [R1+0x48], R12 ;  /* 0x0000480c01007387 */ /* 0x0081e80000100800 */
[----:B0-----:R-:W3:Y:S04]  /*1dde0*/  LDL.LU R12, [R1+0x279c] ;  /* 0x00279c00010c7983 */ /* 0x001ee80000300800 */
        /* <DEDUP_REMOVED lines=20> */
[----:B----4-:R-:W-:-:S03]  /*1df30*/  @!P0 IMAD.MOV.U32 R8, RZ, RZ, R11 ;  /* 0x000000ffff088224 */ /* 0x010fc600078e000b */
[----:B------:R-:W4:Y:S04]  /*1df40*/  LDL R11, [R1+0x7a4] ;  /* 0x0007a400010b7983 */ /* 0x000f280000100800 */
[----:B--2---:R-:W2:Y:S01]  /*1df50*/  @!P0 LDG.E.U16 R18, [R8.64] ;  /* 0x0000000808128981 */ /* 0x004ea2000c1e1500 */
[----:B------:R-:W-:-:S03]  /*1df60*/  PRMT R10, RZ, 0x7610, R10 ;  /* 0x00007610ff0a7816 */ /* 0x000fc6000000000a */
[----:B--2---:R0:W-:Y:S04]  /*1df70*/  STL [R1+0x3c], R18 ;  /* 0x00003c1201007387 */ /* 0x0041e80000100800 */
[----:B0-----:R-:W2:Y:S04]  /*1df80*/  LDL.LU R18, [R1+0x2790] ;  /* 0x0027900001127983 */ /* 0x001ea80000300800 */
[----:B------:R-:W2:Y:S01]  /*1df90*/  LDL R9, [R1+0x898] ;  /* 0x0008980001097983 */ /* 0x000ea20000100800 */
[----:B------:R-:W-:Y:S01]  /*1dfa0*/  @!P1 IMAD.MOV.U32 R8, RZ, RZ, R28 ;  /* 0x000000ffff089224 */ /* 0x000fe200078e001c */
[----:B------:R-:W-:-:S04]  /*1dfb0*/  PRMT R2, RZ, 0x7610, R2 ;  /* 0x00007610ff027816 */ /* 0x000fc80000000002 */
[----:B--2---:R0:W2:Y:S02]  /*1dfc0*/  @!P1 LDG.E.U16 R10, [R8.64] ;  /* 0x00000008080a9981 */ /* 0x0040a4000c1e1500 */
[----:B0-----:R-:W-:Y:S02]  /*1dfd0*/  @!P0 IMAD.MOV.U32 R8, RZ, RZ, R15 ;  /* 0x000000ffff088224 */ /* 0x001fe400078e000f */
[----:B------:R-:W-:-:S05]  /*1dfe0*/  @!P0 IMAD.MOV.U32 R9, RZ, RZ, R22 ;  /* 0x000000ffff098224 */ /* 0x000fca00078e0016 */
[----:B------:R0:W3:Y:S04]  /*1dff0*/  @!P0 LDG.E.U16 R2, [R8.64] ;  /* 0x0000000808028981 */ /* 0x0000e8000c1e1500 */
[----:B--2---:R1:W-:Y:S04]  /*1e000*/  STL [R1+0x38], R10 ;  /* 0x0000380a01007387 */ /* 0x0043e80000100800 */
[----:B0-----:R-:W2:Y:S04]  /*1e010*/  LDL R8, [R1+0x818] ;  /* 0x0008180001087983 */ /* 0x001ea80000100800 */
[----:B------:R-:W2:Y:S01]  /*1e020*/  LDL R9, [R1+0x81c] ;  /* 0x00081c0001097983 */ /* 0x000ea20000100800 */
[----:B------:R-:W-:-:S03]  /*1e030*/  PRMT R16, RZ, 0x7610, R16 ;  /* 0x00007610ff107816 */ /* 0x000fc60000000010 */
[----:B-1----:R-:W3:Y:S04]  /*1e040*/  LDL R10, [R1+0x79c] ;  /* 0x00079c00010a7983 */ /* 0x002ee80000100800 */
[----:B------:R-:W3:Y:S04]  /*1e050*/  LDL R28, [R1+0x720] ;  /* 0x00072000011c7983 */ /* 0x000ee80000100800 */
[----:B------:R-:W3:Y:S04]  /*1e060*/  LDL R22, [R1+0x724] ;  /* 0x0007240001167983 */ /* 0x000ee80000100800 */
[----:B------:R-:W3:Y:S01]  /*1e070*/  LDL R15, [R1+0x718] ;  /* 0x00071800010f7983 */ /* 0x000ee20000100800 */
[----:B--2---:R-:W-:-:S04]  /*1e080*/  @!P1 LOP3.LUT R9, R9, R8, RZ, 0x3c, !PT ;  /* 0x0000000809099212 */ /* 0x004fc800078e3cff */
[----:B------:R-:W-:-:S04]  /*1e090*/  @!P1 LOP3.LUT R8, R9, R8, RZ, 0x3c, !PT ;  /* 0x0000000809089212 */ /* 0x000fc800078e3cff */
[----:B------:R-:W-:-:S05]  /*1e0a0*/  @!P1 LOP3.LUT R9, R9, R8, RZ, 0x3c, !PT ;  /* 0x0000000809099212 */ /* 0x000fca00078e3cff */
[----:B------:R-:W2:Y:S04]  /*1e0b0*/  @!P1 LDG.E.U16 R16, [R8.64] ;  /* 0x0000000808109981 */ /* 0x000ea8000c1e1500 */
[----:B---3--:R0:W-:Y:S04]  /*1e0c0*/  STL [R1+0x34], R2 ;  /* 0x0000340201007387 */ /* 0x0081e80000100800 */
[----:B0-----:R-:W3:Y:S04]  /*1e0d0*/  LDL R2, [R1+0x71c] ;  /* 0x00071c0001027983 */ /* 0x001ee80000100800 */
[----:B--2---:R0:W-:Y:S04]  /*1e0e0*/  STL [R1+0x30], R16 ;  /* 0x0000301001007387 */ /* 0x0041e80000100800 */
[----:B0-----:R-:W2:Y:S04]  /*1e0f0*/  LDL.LU R16, [R1+0x278c] ;  /* 0x00278c0001107983 */ /* 0x001ea80000300800 */
[----:B------:R-:W2:Y:S01]  /*1e100*/  LDL R9, [R1+0x7a0] ;  /* 0x0007a00001097983 */ /* 0x000ea20000100800 */
[----:B------:R-:W-:Y:S01]  /*1e110*/  PRMT R6, RZ, 0x7610, R6 ;  /* 0x00007610ff067816 */ /* 0x000fe20000000006 */
[----:B----4-:R-:W-:Y:S01]  /*1e120*/  @!P0 IMAD.MOV.U32 R8, RZ, RZ, R11 ;  /* 0x000000ffff088224 */ /* 0x010fe200078e000b */
[----:B------:R-:W-:Y:S01]  /*1e130*/  PRMT R4, RZ, 0x7610, R4 ;  /* 0x00007610ff047816 */ /* 0x000fe20000000004 */
[----:B------:R-:W4:Y:S04]  /*1e140*/  LDL R11, [R1+0x6a0] ;  /* 0x0006a000010b7983 */ /* 0x000f280000100800 */
[----:B--2---:R0:W2:Y:S04]  /*1e150*/  @!P0 LDG.E.U16 R6, [R8.64] ;  /* 0x0000000808068981 */ /* 0x0040a8000c1e1500 */
[----:B0-----:R-:W2:Y:S01]  /*1e160*/  LDL R9, [R1+0x798] ;  /* 0x0007980001097983 */ /* 0x001ea20000100800 */
[----:B------:R-:W-:-:S05]  /*1e170*/  @!P1 IMAD.MOV.U32 R8, RZ, RZ, R10 ;  /* 0x000000ffff089224 */ /* 0x000fca00078e000a */
[----:B--2---:R0:W2:Y:S04]  /*1e180*/  @!P1 LDG.E.U16 R4, [R8.64] ;  /* 0x0000000808049981 */ /* 0x0040a8000c1e1500 */
[----:B------:R1:W-:Y:S01]  /*1e190*/  STL [R1+0x2c], R6 ;  /* 0x00002c0601007387 */ /* 0x0003e20000100800 */
[----:B------:R-:W-:-:S03]  /*1e1a0*/  PRMT R20, RZ, 0x7610, R20 ;  /* 0x00007610ff147816 */ /* 0x000fc60000000014 */
[----:B------:R-:W4:Y:S04]  /*1e1b0*/  LDL R10, [R1+0x698] ;  /* 0x00069800010a7983 */ /* 0x000f280000100800 */
[----:B-1----:R-:W4:Y:S01]  /*1e1c0*/  LDL R6, [R1+0x6a4] ;  /* 0x0006a40001067983 */ /* 0x002f220000100800 */
[----:B0-----:R-:W-:Y:S02]  /*1e1d0*/  @!P0 IMAD.MOV.U32 R8, RZ, RZ, R22 ;  /* 0x000000ffff088224 */ /* 0x001fe400078e0016 */
[----:B------:R-:W-:Y:S01]  /*1e1e0*/  @!P0 IMAD.MOV.U32 R9, RZ, RZ, R28 ;  /* 0x000000ffff098224 */ /* 0x000fe200078e001c */
[----:B------:R-:W-:-:S04]  /*1e1f0*/  PRMT R0, RZ, 0x7610, R0 ;  /* 0x00007610ff007816 */ /* 0x000fc80000000000 */
[----:B------:R3:W4:Y:S02]  /*1e200*/  @!P0 LDG.E.U16 R20, [R8.64] ;  /* 0x0000000808148981 */ /* 0x000724000c1e1500 */
[----:B---3--:R-:W-:Y:S02]  /*1e210*/  @!P1 IMAD.MOV.U32 R8, RZ, RZ, R2 ;  /* 0x000000ffff089224 */ /* 0x008fe400078e0002 */
[----:B------:R-:W-:-:S05]  /*1e220*/  @!P1 IMAD.MOV.U32 R9, RZ, RZ, R15 ;  /* 0x000000ffff099224 */ /* 0x000fca00078e000f */
[----:B------:R4:W3:Y:S04]  /*1e230*/  @!P1 LDG.E.U16 R0, [R8.64] ;  /* 0x0000000808009981 */ /* 0x0008e8000c1e1500 */
[----:B--2---:R0:W-:Y:S04]  /*1e240*/  STL [R1+0x28], R4 ;  /* 0x0000280401007387 */ /* 0x0041e80000100800 */
[----:B0-----:R-:W2:Y:S01]  /*1e250*/  LDL R4, [R1+0x69c] ;  /* 0x00069c0001047983 */ /* 0x001ea20000100800 */
[----:B------:R-:W-:Y:S01]  /*1e260*/  PRMT R5, RZ, 0x7610, R5 ;  /* 0x00007610ff057816 */ /* 0x000fe20000000005 */
[----:B----4-:R-:W-:-:S02]  /*1e270*/  @!P0 IMAD.MOV.U32 R9, RZ, RZ, R11 ;  /* 0x000000ffff098224 */ /* 0x010fc400078e000b */
[----:B------:R-:W-:-:S05]  /*1e280*/  @!P0 IMAD.MOV.U32 R8, RZ, RZ, R6 ;  /* 0x000000ffff088224 */ /* 0x000fca00078e0006 */
[----:B------:R0:W4:Y:S01]  /*1e290*/  @!P0 LDG.E.U16 R5, [R8.64] ;  /* 0x0000000808058981 */ /* 0x000122000c1e1500 */
[----:B------:R-:W-:-:S03]  /*1e2a0*/  PRMT R3, RZ, 0x7610, R3 ;  /* 0x00007610ff037816 */ /* 0x000fc60000000003 */
[----:B------:R1:W-:Y:S04]  /*1e2b0*/  STL [R1+0x24], R20 ;  /* 0x0000241401007387 */ /* 0x0003e80000100800 */
[----:B------:R-:W4:Y:S01]  /*1e2c0*/  LDL R15, [R1+0x624] ;  /* 0x00062400010f7983 */ /* 0x000f220000100800 */
[----:B0-----:R-:W-:-:S03]  /*1e2d0*/  @!P1 IMAD.MOV.U32 R9, RZ, RZ, R10 ;  /* 0x000000ffff099224 */ /* 0x001fc600078e000a */
[----:B------:R-:W4:Y:S04]  /*1e2e0*/  LDL R2, [R1+0x618] ;  /* 0x0006180001027983 */ /* 0x000f280000100800 */
[----:B-1----:R-:W4:Y:S04]  /*1e2f0*/  LDL R20, [R1+0x620] ;  /* 0x0006200001147983 */ /* 0x002f280000100800 */
[----:B---3--:R0:W-:Y:S04]  /*1e300*/  STL [R1+0x20], R0 ;  /* 0x0000200001007387 */ /* 0x0081e80000100800 */
[----:B------:R-:W3:Y:S04]  /*1e310*/  LDL R6, [R1+0x5a0] ;  /* 0x0005a00001067983 */ /* 0x000ee80000100800 */
[----:B0-----:R-:W3:Y:S01]  /*1e320*/  LDL R0, [R1+0x61c] ;  /* 0x00061c0001007983 */ /* 0x001ee20000100800 */
[----:B--2---:R-:W-:-:S05]  /*1e330*/  @!P1 IMAD.MOV.U32 R8, RZ, RZ, R4 ;  /* 0x000000ffff089224 */ /* 0x004fca00078e0004 */
[----:B------:R0:W2:Y:S04]  /*1e340*/  @!P1 LDG.E.U16 R3, [R8.64] ;  /* 0x0000000808039981 */ /* 0x0000a8000c1e1500 */
[----:B----4-:R1:W-:Y:S04]  /*1e350*/  STL [R1+0x1c], R5 ;  /* 0x00001c0501007387 */ /* 0x0103e80000100800 */
[----:B------:R-:W4:Y:S04]  /*1e360*/  LDL R11, [R1+0x598] ;  /* 0x00059800010b7983 */ /* 0x000f280000100800 */
[----:B------:R-:W4:Y:S04]  /*1e370*/  LDL R10, [R1+0x59c] ;  /* 0x00059c00010a7983 */ /* 0x000f280000100800 */
[----:B-1----:R-:W4:Y:S01]  /*1e380*/  LDL R5, [R1+0x5a4] ;  /* 0x0005a40001057983 */ /* 0x002f220000100800 */
[----:B------:R-:W-:Y:S01]  /*1e390*/  PRMT R14, RZ, 0x7610, R14 ;  /* 0x00007610ff0e7816 */ /* 0x000fe2000000000e */
[----:B0-----:R-:W-:-:S02]  /*1e3a0*/  @!P0 IMAD.MOV.U32 R8, RZ, RZ, R15 ;  /* 0x000000ffff088224 */ /* 0x001fc400078e000f */
[----:B------:R-:W4:Y:S01]  /*1e3b0*/  LDL R4, [R1+0x520] ;  /* 0x0005200001047983 */ /* 0x000f220000100800 */
[----:B------:R-:W-:-:S05]  /*1e3c0*/  @!P0 IMAD.MOV.U32 R9, RZ, RZ, R20 ;  /* 0x000000ffff098224 */ /* 0x000fca00078e0014 */
[----:B------:R3:W4:Y:S02]  /*1e3d0*/  @!P0 LDG.E.U16 R14, [R8.64] ;  /* 0x00000008080e8981 */ /* 0x000724000c1e1500 */
[----:B---3--:R-:W-:Y:S02]  /*1e3e0*/  @!P1 IMAD.MOV.U32 R8, RZ, RZ, R0 ;  /* 0x000000ffff089224 */ /* 0x008fe400078e0000 */
[----:B------:R-:W-:Y:S01]  /*1e3f0*/  @!P1 IMAD.MOV.U32 R9, RZ, RZ, R2 ;  /* 0x000000ffff099224 */ /* 0x000fe200078e0002 */
[----:B--2---:R0:W-:Y:S04]  /*1e400*/  STL [R1+0x18], R3 ;  /* 0x0000180301007387 */ /* 0x0041e80000100800 */
[----:B------:R-:W2:Y:S04]  /*1e410*/  LDL R2, [R1+0x518] ;  /* 0x0005180001027983 */ /* 0x000ea80000100800 */
[----:B------:R-:W3:Y:S04]  /*1e420*/  LDL R0, [R1+0x51c] ;  /* 0x00051c0001007983 */ /* 0x000ee80000100800 */
[----:B0-----:R-:W2:Y:S01]  /*1e430*/  LDL R3, [R1+0x524] ;  /* 0x0005240001037983 */ /* 0x001ea20000100800 */
[----:B------:R-:W-:-:S06]  /*1e440*/  PRMT R13, RZ, 0x7610, R13 ;  /* 0x00007610ff0d7816 */ /* 0x000fcc000000000d */
[----:B------:R4:W3:Y:S02]  /*1e450*/  @!P1 LDG.E.U16 R13, [R8.64] ;  /* 0x00000008080d9981 */ /* 0x0008e4000c1e1500 */
[----:B----4-:R-:W-:Y:S02]  /*1e460*/  @!P0 IMAD.MOV.U32 R8, RZ, RZ, R5 ;  /* 0x000000ffff088224 */ /* 0x010fe400078e0005 */
[----:B------:R-:W-:Y:S01]  /*1e470*/  @!P0 IMAD.MOV.U32 R9, RZ, RZ, R6 ;  /* 0x000000ffff098224 */ /* 0x000fe200078e0006 */
[----:B------:R-:W4:Y:S04]  /*1e480*/  LDL R5, [R1+0x4a4] ;  /* 0x0004a40001057983 */ /* 0x000f280000100800 */
[----:B------:R-:W4:Y:S01]  /*1e490*/  LDL R6, [R1+0x4a0] ;  /* 0x0004a00001067983 */ /* 0x000f220000100800 */
[----:B------:R-:W-:-:S02]  /*1e4a0*/  PRMT R12, RZ, 0x7610, R12 ;  /* 0x00007610ff0c7816 */ /* 0x000fc4000000000c */
[----:B------:R-:W-:-:S04]  /*1e4b0*/  PRMT R7, RZ, 0x7610, R7 ;  /* 0x00007610ff077816 */ /* 0x000fc80000000007 */
[----:B------:R0:W4:Y:S01]  /*1e4c0*/  @!P0 LDG.E.U16 R12, [R8.64] ;  /* 0x00000008080c8981 */ /* 0x000122000c1e1500 */
[----:B------:R-:W-:Y:S01]  /*1e4d0*/  PRMT R26, RZ, 0x7610, R26 ;  /* 0x00007610ff1a7816 */ /* 0x000fe2000000001a */
[----:B0-----:R-:W-:Y:S02]  /*1e4e0*/  @!P1 IMAD.MOV.U32 R8, RZ, RZ, R10 ;  /* 0x000000ffff089224 */ /* 0x001fe400078e000a */
[----:B------:R-:W-:-:S05]  /*1e4f0*/  @!P1 IMAD.MOV.U32 R9, RZ, RZ, R11 ;  /* 0x000000ffff099224 */ /* 0x000fca00078e000b */
[----:B------:R0:W4:Y:S01]  /*1e500*/  @!P1 LDG.E.U16 R7, [R8.64] ;  /* 0x0000000808079981 */ /* 0x000122000c1e1500 */
[----:B------:R-:W-:Y:S01]  /*1e510*/  PRMT R24, RZ, 0x7610, R24 ;  /* 0x00007610ff187816 */ /* 0x000fe20000000018 */
[----:B0-----:R-:W-:Y:S01]  /*1e520*/  @!P0 IMAD.MOV.U32 R9, RZ, RZ, R4 ;  /* 0x000000ffff098224 */ /* 0x001fe200078e0004 */
[----:B------:R-:W-:Y:S01]  /*1e530*/  PRMT R18, RZ, 0x7610, R18 ;  /* 0x00007610ff127816 */ /* 0x000fe20000000012 */
[----:B------:R-:W4:Y:S01]  /*1e540*/  LDL R4, [R1+0x498] ;  /* 0x0004980001047983 */ /* 0x000f220000100800 */
[----:B--2---:R-:W-:-:S03]  /*1e550*/  @!P0 IMAD.MOV.U32 R8, RZ, RZ, R3 ;  /* 0x000000ffff088224 */ /* 0x004fc600078e0003 */
[----:B------:R-:W2:Y:S04]  /*1e560*/  LDL R3, [R1+0x49c] ;  /* 0x00049c0001037983 */ /* 0x000ea80000100800 */
[----:B------:R3:W2:Y:S02]  /*1e570*/  @!P0 LDG.E.U16 R26, [R8.64] ;  /* 0x00000008081a8981 */ /* 0x0006a4000c1e1500 */
[----:B---3--:R-:W-:Y:S02]  /*1e580*/  @!P1 IMAD.MOV.U32 R8, RZ, RZ, R0 ;  /* 0x000000ffff089224 */ /* 0x008fe400078e0000 */
[----:B------:R-:W-:-:S05]  /*1e590*/  @!P1 IMAD.MOV.U32 R9, RZ, RZ, R2 ;  /* 0x000000ffff099224 */ /* 0x000fca00078e0002 */
[----:B------:R4:W3:Y:S02]  /*1e5a0*/  @!P1 LDG.E.U16 R24, [R8.64] ;  /* 0x0000000808189981 */ /* 0x0008e4000c1e1500 */
[----:B----4-:R-:W-:Y:S02]  /*1e5b0*/  @!P0 IMAD.MOV.U32 R8, RZ, RZ, R5 ;  /* 0x000000ffff088224 */ /* 0x010fe400078e0005 */
[----:B------:R-:W-:-:S05]  /*1e5c0*/  @!P0 IMAD.MOV.U32 R9, RZ, RZ, R6 ;  /* 0x000000ffff098224 */ /* 0x000fca00078e0006 */
[----:B------:R0:W4:Y:S04]  /*1e5d0*/  @!P0 LDG.E.U16 R18, [R8.64] ;  /* 0x0000000808128981 */ /* 0x000128000c1e1500 */
[----:B--2---:R-:W-:Y:S04]  /*1e5e0*/  STL [R1+0x26f0], R26 ;  /* 0x0026f01a01007387 */ /* 0x004fe80000100800 */
[----:B------:R-:W2:Y:S04]  /*1e5f0*/  LDL R2, [R1+0x40c] ;  /* 0x00040c0001027983 */ /* 0x000ea80000100800 */
[----:B------:R-:W2:Y:S04]  /*1e600*/  LDL R0, [R1+0x424] ;  /* 0x0004240001007983 */ /* 0x000ea80000100800 */
[----:B---3--:R-:W-:Y:S04]  /*1e610*/  STL [R1+0x26f4], R24 ;  /* 0x0026f41801007387 */ /* 0x008fe80000100800 */
[----:B------:R1:W-:Y:S04]  /*1e620*/  STL [R1+0x8], R12 ;  /* 0x0000080c01007387 */ /* 0x0003e80000100800 */
[----:B-1----:R-:W3:Y:S04]  /*1e630*/  LDL R12, [R1+0x404] ;  /* 0x00040400010c7983 */ /* 0x002ee80000100800 */
[----:B------:R1:W-:Y:S04]  /*1e640*/  STL [R1+0x4], R7 ;  /* 0x0000040701007387 */ /* 0x0003e80000100800 */
[----:B-1----:R-:W3:Y:S01]  /*1e650*/  LDL R7, [R1+0x408] ;  /* 0x0004080001077983 */ /* 0x002ee20000100800 */
[----:B------:R-:W-:-:S03]  /*1e660*/  PRMT R16, RZ, 0x7610, R16 ;  /* 0x00007610ff107816 */ /* 0x000fc60000000010 */
[----:B------:R-:W-:Y:S01]  /*1e670*/  STL [R1+0x14], R14 ;  /* 0x0000140e01007387 */ /* 0x000fe20000100800 */
[----:B0-----:R-:W-:-:S03]  /*1e680*/  @!P1 IMAD.MOV.U32 R8, RZ, RZ, R3 ;  /* 0x000000ffff089224 */ /* 0x001fc600078e0003 */
[----:B------:R-:W3:Y:S01]  /*1e690*/  LDL.LU R28, [R1+0x38c] ;  /* 0x00038c00011c7983 */ /* 0x000ee20000300800 */
[----:B------:R-:W-:-:S03]  /*1e6a0*/  @!P1 IMAD.MOV.U32 R9, RZ, RZ, R4 ;  /* 0x000000ffff099224 */ /* 0x000fc600078e0004 */
[----:B----4-:R-:W-:Y:S04]  /*1e6b0*/  STL [R1+0x26f8], R18 ;  /* 0x0026f81201007387 */ /* 0x010fe80000100800 */
[----:B------:R0:W-:Y:S04]  /*1e6c0*/  STL [R1+0x10], R13 ;  /* 0x0000100d01007387 */ /* 0x0001e80000100800 */
[----:B------:R-:W0:Y:S04]  /*1e6d0*/  LDL R6, [R1+0xec4] ;  /* 0x000ec40001067983 */ /* 0x000e280000100800 */
[----:B------:R-:W4:Y:S04]  /*1e6e0*/  LDL R5, [R1+0xed0] ;  /* 0x000ed00001057983 */ /* 0x000f280000100800 */
[----:B------:R1:W4:Y:S02]  /*1e6f0*/  @!P1 LDG.E.U16 R16, [R8.64] ;  /* 0x0000000808109981 */ /* 0x000324000c1e1500 */
[----:B-1----:R-:W-:-:S02]  /*1e700*/  PRMT R8, RZ, 0x7610, R8 ;  /* 0x00007610ff087816 */ /* 0x002fc40000000008 */
[----:B------:R-:W-:Y:S01]  /*1e710*/  PRMT R9, RZ, 0x7610, R9 ;  /* 0x00007610ff097816 */ /* 0x000fe20000000009 */
[----:B--2---:R-:W-:Y:S02]  /*1e720*/  @!P0 IMAD.MOV.U32 R11, RZ, RZ, R2 ;  /* 0x000000ffff0b8224 */ /* 0x004fe400078e0002 */
[----:B------:R-:W-:-:S05]  /*1e730*/  @!P0 IMAD.MOV.U32 R10, RZ, RZ, R0 ;  /* 0x000000ffff0a8224 */ /* 0x000fca00078e0000 */
[----:B------:R3:W2:Y:S02]  /*1e740*/  @!P0 LDG.E.U16 R8, [R10.64] ;  /* 0x000000080a088981 */ /* 0x0006a4000c1e1500 */
[----:B---3--:R-:W-:Y:S02]  /*1e750*/  @!P1 IMAD.MOV.U32 R11, RZ, RZ, R12 ;  /* 0x000000ffff0b9224 */ /* 0x008fe400078e000c */
[----:B------:R-:W-:-:S05]  /*1e760*/  @!P1 IMAD.MOV.U32 R10, RZ, RZ, R7 ;  /* 0x000000ffff0a9224 */ /* 0x000fca00078e0007 */
[----:B------:R1:W3:Y:S02]  /*1e770*/  @!P1 LDG.E.U16 R9, [R10.64] ;  /* 0x000000080a099981 */ /* 0x0002e4000c1e1500 */
[----:B-1----:R-:W-:Y:S01]  /*1e780*/  PRMT R10, RZ, 0x7610, R10 ;  /* 0x00007610ff0a7816 */ /* 0x002fe2000000000a */
[----:B0-----:R-:W-:Y:S02]  /*1e790*/  @!P0 IMAD.MOV.U32 R13, RZ, RZ, R6 ;  /* 0x000000ffff0d8224 */ /* 0x001fe400078e0006 */
[----:B----4-:R-:W-:Y:S01]  /*1e7a0*/  @!P0 IMAD.MOV.U32 R12, RZ, RZ, R5 ;  /* 0x000000ffff0c8224 */ /* 0x010fe200078e0005 */
[----:B------:R-:W-:Y:S04]  /*1e7b0*/  STL [R1+0x26fc], R16 ;  /* 0x0026fc1001007387 */ /* 0x000fe80000100800 */
[----:B------:R-:W4:Y:S04]  /*1e7c0*/  LDL R4, [R1+0xecc] ;  /* 0x000ecc0001047983 */ /* 0x000f280000100800 */
[----:B------:R-:W4:Y:S04]  /*1e7d0*/  LDL R3, [R1+0xed8] ;  /* 0x000ed80001037983 */ /* 0x000f280000100800 */
[----:B------:R4:W4:Y:S04]  /*1e7e0*/  @!P0 LDG.E.U16 R10, [R12.64] ;  /* 0x000000080c0a8981 */ /* 0x000928000c1e1500 */
[----:B------:R-:W4:Y:S04]  /*1e7f0*/  LDL R2, [R1+0xf44] ;  /* 0x000f440001027983 */ /* 0x000f280000100800 */
[----:B------:R-:W4:Y:S04]  /*1e800*/  LDL R0, [R1+0xf50] ;  /* 0x000f500001007983 */ /* 0x000f280000100800 */
[----:B------:R-:W4:Y:S04]  /*1e810*/  LDL R20, [R1+0x1e0] ;  /* 0x0001e00001147983 */ /* 0x000f280000100800 */
[----:B--2---:R-:W-:Y:S04]  /*1e820*/  STL [R1+0x2700], R8 ;  /* 0x0027000801007387 */ /* 0x004fe80000100800 */
[----:B---3--:R-:W-:Y:S04]  /*1e830*/  STL [R1+0x2704], R9 ;  /* 0x0027040901007387 */ /* 0x008fe80000100800 */
[----:B------:R-:W2:Y:S04]  /*1e840*/  LDL R6, [R1+0xf4c] ;  /* 0x000f4c0001067983 */ /* 0x000ea80000100800 */
[----:B------:R-:W3:Y:S01]  /*1e850*/  LDL R5, [R1+0xf58] ;  /* 0x000f580001057983 */ /* 0x000ee20000100800 */
[----:B------:R-:W-:Y:S01]  /*1e860*/  PRMT R11, RZ, 0x7610, R11 ;  /* 0x00007610ff0b7816 */ /* 0x000fe2000000000b */
[----:B----4-:R-:W-:-:S02]  /*1e870*/  @!P1 IMAD.MOV.U32 R13, RZ, RZ, R4 ;  /* 0x000000ffff0d9224 */ /* 0x010fc400078e0004 */
[----:B------:R-:W-:Y:S01]  /*1e880*/  @!P1 IMAD.MOV.U32 R12, RZ, RZ, R3 ;  /* 0x000000ffff0c9224 */ /* 0x000fe200078e0003 */
[----:B------:R-:W-:Y:S04]  /*1e890*/  STL [R1+0x2708], R10 ;  /* 0x0027080a01007387 */ /* 0x000fe80000100800 */
[----:B------:R-:W4:Y:S04]  /*1e8a0*/  LDL R4, [R1+0xa90] ;  /* 0x000a900001047983 */ /* 0x000f280000100800 */
[----:B------:R-:W4:Y:S04]  /*1e8b0*/  LDL R3, [R1+0xa94] ;  /* 0x000a940001037983 */ /* 0x000f280000100800 */
[----:B------:R0:W4:Y:S01]  /*1e8c0*/  @!P1 LDG.E.U16 R11, [R12.64] ;  /* 0x000000080c0b9981 */ /* 0x000122000c1e1500 */
[----:B------:R-:W-:-:S02]  /*1e8d0*/  @!P0 IMAD.MOV.U32 R14, RZ, RZ, R0 ;  /* 0x000000ffff0e8224 */ /* 0x000fc400078e0000 */
[----:B------:R-:W-:Y:S01]  /*1e8e0*/  @!P0 IMAD.MOV.U32 R15, RZ, RZ, R2 ;  /* 0x000000ffff0f8224 */ /* 0x000fe200078e0002 */
[----:B0-----:R-:W-:Y:S02]  /*1e8f0*/  PRMT R12, RZ, 0x7610, R12 ;  /* 0x00007610ff0c7816 */ /* 0x001fe4000000000c */
[----:B------:R-:W-:-:S04]  /*1e900*/  PRMT R13, RZ, 0x7610, R13 ;  /* 0x00007610ff0d7816 */ /* 0x000fc8000000000d */
[----:B------:R2:W4:Y:S02]  /*1e910*/  @!P0 LDG.E.U16 R12, [R14.64] ;  /* 0x000000080e0c8981 */ /* 0x000524000c1e1500 */
[----:B--2---:R-:W-:Y:S02]  /*1e920*/  @!P1 IMAD.MOV.U32 R15, RZ, RZ, R6 ;  /* 0x000000ffff0f9224 */ /* 0x004fe400078e0006 */
[----:B---3--:R-:W-:-:S05]  /*1e930*/  @!P1 IMAD.MOV.U32 R14, RZ, RZ, R5 ;  /* 0x000000ffff0e9224 */ /* 0x008fca00078e0005 */
[----:B------:R4:W2:Y:S04]  /*1e940*/  @!P1 LDG.E.U16 R13, [R14.64] ;  /* 0x000000080e0d9981 */ /* 0x0008a8000c1e1500 */
[----:B------:R-:W-:Y:S04]  /*1e950*/  STS.U16 [R20+0x10000], R28 ;  /* 0x0100001c14007388 */ /* 0x000fe80000000400 */
[----:B------:R0:W-:Y:S02]  /*1e960*/  STS.U16 [R20+0x10400], R17 ;  /* 0x0104001114007388 */ /* 0x0001e40000000400 */
[----:B0-----:R-:W-:Y:S01]  /*1e970*/  PRMT R17, RZ, 0x7610, R17 ;  /* 0x00007610ff117816 */ /* 0x001fe20000000011 */
[----:B----4-:R-:W-:-:S02]  /*1e980*/  @!P0 IMAD.MOV.U32 R15, RZ, RZ, R4 ;  /* 0x000000ffff0f8224 */ /* 0x010fc400078e0004 */
[----:B------:R-:W-:Y:S01]  /*1e990*/  @!P0 IMAD.MOV.U32 R14, RZ, RZ, R3 ;  /* 0x000000ffff0e8224 */ /* 0x000fe200078e0003 */
[----:B------:R-:W-:Y:S04]  /*1e9a0*/  STL [R1+0x270c], R11 ;  /* 0x00270c0b01007387 */ /* 0x000fe80000100800 */
[----:B------:R-:W3:Y:S04]  /*1e9b0*/  LDL R2, [R1+0xa88] ;  /* 0x000a880001027983 */ /* 0x000ee80000100800 */
[----:B------:R-:W4:Y:S04]  /*1e9c0*/  LDL R0, [R1+0xa8c] ;  /* 0x000a8c0001007983 */ /* 0x000f280000100800 */
[----:B------:R3:W4:Y:S04]  /*1e9d0*/  @!P0 LDG.E.U16 R17, [R14.64] ;  /* 0x000000080e118981 */ /* 0x000728000c1e1500 */
[----:B------:R-:W-:Y:S04]  /*1e9e0*/  STL [R1+0x2710], R12 ;  /* 0x0027100c01007387 */ /* 0x000fe80000100800 */
[----:B------:R-:W4:Y:S04]  /*1e9f0*/  LDL R10, [R1+0xa10] ;  /* 0x000a1000010a7983 */ /* 0x000f280000100800 */
[----:B------:R-:W4:Y:S04]  /*1ea00*/  LDL R9, [R1+0xa14] ;  /* 0x000a140001097983 */ /* 0x000f280000100800 */
[----:B------:R-:W4:Y:S04]  /*1ea10*/  LDL R7, [R1+0xa0c] ;  /* 0x000a0c0001077983 */ /* 0x000f280000100800 */
[----:B--2---:R-:W-:Y:S04]  /*1ea20*/  STL [R1+0x2714], R13 ;  /* 0x0027140d01007387 */ /* 0x004fe80000100800 */
[----:B------:R-:W2:Y:S04]  /*1ea30*/  LDL R8, [R1+0xa08] ;  /* 0x000a080001087983 */ /* 0x000ea80000100800 */
[----:B------:R-:W2:Y:S04]  /*1ea40*/  LDL R6, [R1+0x990] ;  /* 0x0009900001067983 */ /* 0x000ea80000100800 */
[----:B------:R-:W2:Y:S04]  /*1ea50*/  LDL R5, [R1+0x994] ;  /* 0x0009940001057983 */ /* 0x000ea80000100800 */
[----:B------:R-:W2:Y:S04]  /*1ea60*/  LDL R4, [R1+0x988] ;  /* 0x0009880001047983 */ /* 0x000ea80000100800 */
[----:B------:R-:W2:Y:S01]  /*1ea70*/  LDL R3, [R1+0x98c] ;  /* 0x00098c0001037983 */ /* 0x000ea20000100800 */
[----:B---3--:R-:W-:-:S02]  /*1ea80*/  @!P1 IMAD.MOV.U32 R15, RZ, RZ, R2 ;  /* 0x000000ffff0f9224 */ /* 0x008fc400078e0002 */
[----:B----4-:R-:W-:Y:S01]  /*1ea90*/  @!P1 IMAD.MOV.U32 R14, RZ, RZ, R0 ;  /* 0x000000ffff0e9224 */ /* 0x010fe200078e0000 */
[----:B------:R-:W-:Y:S04]  /*1eaa0*/  STL [R1+0x2718], R17 ;  /* 0x0027181101007387 */ /* 0x000fe80000100800 */
[----:B------:R-:W3:Y:S04]  /*1eab0*/  LDL R2, [R1+0x910] ;  /* 0x0009100001027983 */ /* 0x000ee80000100800 */
[----:B------:R-:W4:Y:S04]  /*1eac0*/  LDL R0, [R1+0x914] ;  /* 0x0009140001007983 */ /* 0x000f280000100800 */
[----:B------:R0:W-:Y:S04]  /*1ead0*/  STS.U16 [R20+0x10800], R19 ;  /* 0x0108001314007388 */ /* 0x0001e80000000400 */
[----:B------:R1:W-:Y:S01]  /*1eae0*/  STS.U16 [R20+0x10c00], R21 ;  /* 0x010c001514007388 */ /* 0x0003e20000000400 */
[----:B0-----:R-:W-:-:S02]  /*1eaf0*/  PRMT R19, RZ, 0x7610, R19 ;  /* 0x00007610ff137816 */ /* 0x001fc40000000013 */
[----:B-1----:R-:W-:-:S04]  /*1eb00*/  PRMT R21, RZ, 0x7610, R21 ;  /* 0x00007610ff157816 */ /* 0x002fc80000000015 */
[----:B------:R0:W4:Y:S04]  /*1eb10*/  @!P1 LDG.E.U16 R19, [R14.64] ;  /* 0x000000080e139981 */ /* 0x000128000c1e1500 */
[----:B------:R1:W-:Y:S01]  /*1eb20*/  STS.U16 [R20+0x11000], R23 ;  /* 0x0110001714007388 */ /* 0x0003e20000000400 */
[----:B0-----:R-:W-:Y:S02]  /*1eb30*/  @!P0 IMAD.MOV.U32 R14, RZ, RZ, R9 ;  /* 0x000000ffff0e8224 */ /* 0x001fe400078e0009 */
[----:B------:R-:W-:Y:S01]  /*1eb40*/  @!P0 IMAD.MOV.U32 R15, RZ, RZ, R10 ;  /* 0x000000ffff0f8224 */ /* 0x000fe200078e000a */
[----:B-1----:R-:W-:-:S04]  /*1eb50*/  PRMT R23, RZ, 0x7610, R23 ;  /* 0x00007610ff177816 */ /* 0x002fc80000000017 */
[----:B------:R0:W4:Y:S04]  /*1eb60*/  @!P0 LDG.E.U16 R21, [R14.64] ;  /* 0x000000080e158981 */ /* 0x000128000c1e1500 */
[----:B------:R1:W-:Y:S01]  /*1eb70*/  STS.U16 [R20+0x11400], R25 ;  /* 0x0114001914007388 */ /* 0x0003e20000000400 */
[----:B0-----:R-:W-:Y:S01]  /*1eb80*/  @!P1 IMAD.MOV.U32 R14, RZ, RZ, R7 ;  /* 0x000000ffff0e9224 */ /* 0x001fe200078e0007 */
[----:B-1----:R-:W-:Y:S02]  /*1eb90*/  PRMT R25, RZ, 0x7610, R25 ;  /* 0x00007610ff197816 */ /* 0x002fe40000000019 */
[----:B------:R0:W-:Y:S02]  /*1eba0*/  STS.U16 [R20+0x11800], R27 ;  /* 0x0118001b14007388 */ /* 0x0001e40000000400 */
[----:B0-----:R-:W-:Y:S01]  /*1ebb0*/  PRMT R27, RZ, 0x7610, R27 ;  /* 0x00007610ff1b7816 */ /* 0x001fe2000000001b */
[----:B--2---:R-:W-:-:S05]  /*1ebc0*/  @!P1 IMAD.MOV.U32 R15, RZ, RZ, R8 ;  /* 0x000000ffff0f9224 */ /* 0x004fca00078e0008 */
[----:B------:R0:W2:Y:S02]  /*1ebd0*/  @!P1 LDG.E.U16 R23, [R14.64] ;  /* 0x000000080e179981 */ /* 0x0000a4000c1e1500 */
[----:B0-----:R-:W-:Y:S02]  /*1ebe0*/  @!P0 IMAD.MOV.U32 R14, RZ, RZ, R5 ;  /* 0x000000ffff0e8224 */ /* 0x001fe400078e0005 */
[----:B------:R-:W-:-:S05]  /*1ebf0*/  @!P0 IMAD.MOV.U32 R15, RZ, RZ, R6 ;  /* 0x000000ffff0f8224 */ /* 0x000fca00078e0006 */
[----:B------:R0:W2:Y:S02]  /*1ec00*/  @!P0 LDG.E.U16 R25, [R14.64] ;  /* 0x000000080e198981 */ /* 0x0000a4000c1e1500 */
[----:B0-----:R-:W-:Y:S02]  /*1ec10*/  @!P1 IMAD.MOV.U32 R14, RZ, RZ, R3 ;  /* 0x000000ffff0e9224 */ /* 0x001fe400078e0003 */
[----:B------:R-:W-:-:S05]  /*1ec20*/  @!P1 IMAD.MOV.U32 R15, RZ, RZ, R4 ;  /* 0x000000ffff0f9224 */ /* 0x000fca00078e0004 */
[----:B------:R3:W2:Y:S04]  /*1ec30*/  @!P1 LDG.E.U16 R27, [R14.64] ;  /* 0x000000080e1b9981 */ /* 0x0006a8000c1e1500 */
[----:B------:R0:W-:Y:S01]  /*1ec40*/  STS.U16 [R20+0x11c00], R29 ;  /* 0x011c001d14007388 */ /* 0x0001e20000000400 */
[----:B---3--:R-:W-:Y:S02]  /*1ec50*/  @!P0 IMAD.MOV.U32 R15, RZ, RZ, R2 ;  /* 0x000000ffff0f8224 */ /* 0x008fe400078e0002 */
[----:B----4-:R-:W-:Y:S01]  /*1ec60*/  @!P0 IMAD.MOV.U32 R14, RZ, RZ, R0 ;  /* 0x000000ffff0e8224 */ /* 0x010fe200078e0000 */
[----:B0-----:R-:W-:-:S06]  /*1ec70*/  PRMT R29, RZ, 0x7610, R29 ;  /* 0x00007610ff1d7816 */ /* 0x001fcc000000001d */
[----:B------:R-:W3:Y:S04]  /*1ec80*/  @!P0 LDG.E.U16 R29, [R14.64] ;  /* 0x000000080e1d8981 */ /* 0x000ee8000c1e1500 */
[----:B------:R-:W-:Y:S04]  /*1ec90*/  STL [R1+0x271c], R19 ;  /* 0x00271c1301007387 */ /* 0x000fe80000100800 */
[----:B------:R0:W-:Y:S04]  /*1eca0*/  STL [R1+0x2720], R21 ;  /* 0x0027201501007387 */ /* 0x0001e80000100800 */
[----:B--2---:R-:W-:Y:S04]  /*1ecb0*/  STL [R1+0x2724], R23 ;  /* 0x0027241701007387 */ /* 0x004fe80000100800 */
[----:B------:R-:W-:Y:S04]  /*1ecc0*/  STL [R1+0x2728], R25 ;  /* 0x0027281901007387 */ /* 0x000fe80000100800 */
[----:B------:R-:W-:Y:S04]  /*1ecd0*/  STL [R1+0x272c], R27 ;  /* 0x00272c1b01007387 */ /* 0x000fe80000100800 */
[----:B0-----:R-:W2:Y:S04]  /*1ece0*/  LDL.LU R21, [R1+0x348] ;  /* 0x0003480001157983 */ /* 0x001ea80000300800 */
[----:B------:R-:W4:Y:S04]  /*1ecf0*/  LDL.LU R19, [R1+0x338] ;  /* 0x0003380001137983 */ /* 0x000f280000300800 */
        /* <DEDUP_REMOVED lines=20> */
[----:B---3--:R0:W-:Y:S04]  /*1ee40*/  STL [R1+0x2730], R29 ;  /* 0x0027301d01007387 */ /* 0x0081e80000100800 */
        /* <DEDUP_REMOVED lines=51> */
[----:B--2---:R-:W-:Y:S04]  /*1f180*/  STS.U16 [R20+0x12000], R21 ;  /* 0x0120001514007388 */ /* 0x004fe80000000400 */
[----:B----4-:R-:W-:Y:S04]  /*1f190*/  STS.U16 [R20+0x12400], R19 ;  /* 0x0124001314007388 */ /* 0x010fe80000000400 */
[----:B------:R-:W-:Y:S04]  /*1f1a0*/  STS.U16 [R20+0x12800], R17 ;  /* 0x0128001114007388 */ /* 0x000fe80000000400 */
[----:B------:R-:W-:Y:S04]  /*1f1b0*/  STS.U16 [R20+0x12c00], R13 ;  /* 0x012c000d14007388 */ /* 0x000fe80000000400 */
[----:B------:R-:W-:Y:S04]  /*1f1c0*/  STS.U16 [R20+0x13000], R12 ;  /* 0x0130000c14007388 */ /* 0x000fe80000000400 */
[----:B------:R-:W-:Y:S04]  /*1f1d0*/  STS.U16 [R20+0x13400], R11 ;  /* 0x0134000b14007388 */ /* 0x000fe80000000400 */
[----:B------:R-:W-:Y:S04]  /*1f1e0*/  STS.U16 [R20+0x13800], R10 ;  /* 0x0138000a14007388 */ /* 0x000fe80000000400 */
[----:B------:R-:W-:Y:S04]  /*1f1f0*/  STL [R1+0x26a8], R15 ;  /* 0x0026a80f01007387 */ /* 0x000fe80000100800 */
        /* <DEDUP_REMOVED lines=20> */
[----:B------:R1:W-:Y:S04]  /*1f340*/  STS.U16 [R20+0x16400], R28 ;  /* 0x0164001c14007388 */ /* 0x0003e80000000400 */
[----:B------:R-:W-:Y:S04]  /*1f350*/  STL [R1+0x2734], R14 ;  /* 0x0027340e01007387 */ /* 0x000fe80000100800 */
[----:B------:R-:W-:Y:S04]  /*1f360*/  STS.U16 [R20+0x16800], R6 ;  /* 0x0168000614007388 */ /* 0x000fe80000000400 */
[----:B0-----:R-:W2:Y:S04]  /*1f370*/  LDL R29, [R1+0xfdc] ;  /* 0x000fdc00011d7983 */ /* 0x001ea80000100800 */
[----:B------:R-:W-:Y:S04]  /*1f380*/  STS.U16 [R20+0x16c00], R7 ;  /* 0x016c000714007388 */ /* 0x000fe80000000400 */
[----:B-1----:R-:W3:Y:S04]  /*1f390*/  LDL.LU R28, [R1+0xd0] ;  /* 0x0000d000011c7983 */ /* 0x002ee80000300800 */
[----:B------:R0:W-:Y:S04]  /*1f3a0*/  STS.U16 [R20+0x17000], R22 ;  /* 0x0170001614007388 */ /* 0x0001e80000000400 */
[----:B0-----:R-:W4:Y:S04]  /*1f3b0*/  LDL.LU R22, [R1+0xc0] ;  /* 0x0000c00001167983 */ /* 0x001f280000300800 */
[----:B------:R-:W2:Y:S04]  /*1f3c0*/  LDL.LU R14, [R1+0x3a4] ;  /* 0x0003a400010e7983 */ /* 0x000ea80000300800 */
[----:B------:R-:W-:Y:S04]  /*1f3d0*/  STS.U16 [R20+0x17400], R0 ;  /* 0x0174000014007388 */ /* 0x000fe80000000400 */
[----:B--2---:R0:W-:Y:S04]  /*1f3e0*/  STL [R1+0x2788], R14 ;  /* 0x0027880e01007387 */ /* 0x0041e80000100800 */
        /* <DEDUP_REMOVED lines=24> */
[----:B---3--:R0:W-:Y:S04]  /*1f570*/  STS.U16 [R20+0x17800], R28 ;  /* 0x0178001c14007388 */ /* 0x0081e80000000400 */
[----:B------:R-:W3:Y:S04]  /*1f580*/  LDL.LU R7, [R1+0x12c] ;  /* 0x00012c0001077983 */ /* 0x000ee80000300800 */
[----:B----4-:R1:W-:Y:S04]  /*1f590*/  STS.U16 [R20+0x17c00], R22 ;  /* 0x017c001614007388 */ /* 0x0103e80000000400 */
[----:B0-----:R-:W4:Y:S04]  /*1f5a0*/  LDL.LU R28, [R1+0x11c] ;  /* 0x00011c00011c7983 */ /* 0x001f280000300800 */
[----:B-1----:R-:W3:Y:S04]  /*1f5b0*/  LDL.LU R20, [R1+0xfc] ;  /* 0x0000fc0001147983 */ /* 0x002ee80000300800 */
[----:B------:R-:W3:Y:S04]  /*1f5c0*/  LDL.LU R22, [R1+0xec] ;  /* 0x0000ec0001167983 */ /* 0x000ee80000300800 */
[----:B--2---:R0:W-:Y:S04]  /*1f5d0*/  STS.U16 [R29+0x10100], R14 ;  /* 0x0101000e1d007388 */ /* 0x0041e80000000400 */
[----:B0-----:R-:W2:Y:S04]  /*1f5e0*/  LDL.LU R14, [R1+0x2788] ;  /* 0x00278800010e7983 */ /* 0x001ea80000300800 */
[----:B--2---:R-:W-:Y:S04]  /*1f5f0*/  STS.U16 [R29+0x10500], R14 ;  /* 0x0105000e1d007388 */ /* 0x004fe80000000400 */
[----:B------:R-:W-:Y:S04]  /*1f600*/  STS.U16 [R29+0x10900], R15 ;  /* 0x0109000f1d007388 */ /* 0x000fe80000000400 */
[----:B------:R0:W-:Y:S04]  /*1f610*/  STS.U16 [R29+0x10d00], R27 ;  /* 0x010d001b1d007388 */ /* 0x0001e80000000400 */
[----:B0-----:R-:W2:Y:S04]  /*1f620*/  LDL.LU R27, [R1+0xbc] ;  /* 0x0000bc00011b7983 */ /* 0x001ea80000300800 */
[----:B------:R-:W-:Y:S04]  /*1f630*/  STS.U16 [R29+0x11100], R25 ;  /* 0x011100191d007388 */ /* 0x000fe80000000400 */
        /* <DEDUP_REMOVED lines=10> */
[----:B--2---:R0:W-:Y:S04]  /*1f6e0*/  STL [R1+0x2784], R27 ;  /* 0x0027841b01007387 */ /* 0x0041e80000100800 */
        /* <DEDUP_REMOVED lines=9> */
[----:B------:R0:W-:Y:S04]  /*1f780*/  STS.U16 [R29+0x15d00], R0 ;  /* 0x015d00001d007388 */ /* 0x0001e80000000400 */
[----:B------:R-:W2:Y:S04]  /*1f790*/  LDL.LU R25, [R1+0x3ac] ;  /* 0x0003ac0001197983 */ /* 0x000ea80000300800 */
[----:B------:R-:W2:Y:S04]  /*1f7a0*/  LDL.LU R23, [R1+0x3a0] ;  /* 0x0003a00001177983 */ /* 0x000ea80000300800 */
[----:B0-----:R-:W0:Y:S04]  /*1f7b0*/  S2R R0, SR_TID.X ;  /* 0x0000000000007919 */ /* 0x001e280000002100 */
        /* <DEDUP_REMOVED lines=9> */
[----:B------:R-:W-:Y:S04]  /*1f850*/  STS.U16 [R29+0x16100], R6 ;  /* 0x016100061d007388 */ /* 0x000fe80000000400 */
[----:B------:R-:W2:Y:S04]  /*1f860*/  LDL.LU R16, [R1+0x240] ;  /* 0x0002400001107983 */ /* 0x000ea80000300800 */
[----:B---3--:R-:W-:Y:S04]  /*1f870*/  STS.U16 [R29+0x16500], R7 ;  /* 0x016500071d007388 */ /* 0x008fe80000000400 */
[----:B------:R-:W3:Y:S01]  /*1f880*/  LDL.LU R18, [R1+0x230] ;  /* 0x0002300001127983 */ /* 0x000ee20000300800 */
[----:B0-----:R-:W-:-:S03]  /*1f890*/  LOP3.LUT P2, RZ, R0, 0x40, RZ, 0xc0, !PT ;  /* 0x0000004000ff7812 */ /* 0x001fc6000784c0ff */
[----:B----4-:R0:W-:Y:S04]  /*1f8a0*/  STS.U16 [R29+0x16900], R28 ;  /* 0x0169001c1d007388 */ /* 0x0101e80000000400 */
[----:B------:R-:W4:Y:S04]  /*1f8b0*/  LDL.LU R24, [R1+0x220] ;  /* 0x0002200001187983 */ /* 0x000f280000300800 */
[----:B------:R-:W3:Y:S01]  /*1f8c0*/  LDL.LU R26, [R1+0x210] ;  /* 0x00021000011a7983 */ /* 0x000ee20000300800 */
[----:B0-----:R-:W-:-:S03]  /*1f8d0*/  LOP3.LUT R28, R0, 0x3f, RZ, 0xc0, !PT ;  /* 0x0000003f001c7812 */ /* 0x001fc600078ec0ff */
[----:B------:R-:W3:Y:S04]  /*1f8e0*/  LDL.LU R2, [R1+0x200] ;  /* 0x0002000001027983 */ /* 0x000ee80000300800 */
[----:B------:R-:W3:Y:S01]  /*1f8f0*/  LDL.LU R6, [R1+0x1d8] ;  /* 0x0001d80001067983 */ /* 0x000ee20000300800 */
[----:B------:R-:W-:-:S03]  /*1f900*/  IMAD.SHL.U32 R15, R28, 0x2, RZ ;  /* 0x000000021c0f7824 */ /* 0x000fc600078e00ff */
[----:B------:R-:W3:Y:S01]  /*1f910*/  LDL.LU R3, [R1+0x1c8] ;  /* 0x0001c80001037983 */ /* 0x000ee20000300800 */
[----:B------:R-:W-:-:S03]  /*1f920*/  SEL R14, RZ, 0x90, !P2 ;  /* 0x00000090ff0e7807 */ /* 0x000fc60005000000 */
[----:B------:R-:W3:Y:S04]  /*1f930*/  LDL.LU R4, [R1+0x1b8] ;  /* 0x0001b80001047983 */ /* 0x000ee80000300800 */
[----:B------:R-:W3:Y:S04]  /*1f940*/  LDL.LU R5, [R1+0x1a8] ;  /* 0x0001a80001057983 */ /* 0x000ee80000300800 */
[----:B------:R0:W-:Y:S04]  /*1f950*/  STS.U16 [R29+0x16d00], R20 ;  /* 0x016d00141d007388 */ /* 0x0001e80000000400 */
[----:B------:R-:W3:Y:S01]  /*1f960*/  LDL.LU R7, [R1+0x198] ;  /* 0x0001980001077983 */ /* 0x000ee20000300800 */
[----:B------:R-:W-:-:S03]  /*1f970*/  LOP3.LUT R14, R14, R15, RZ, 0x3c, !PT ;  /* 0x0000000f0e0e7212 */ /* 0x000fc600078e3cff */
[----:B------:R1:W-:Y:S04]  /*1f980*/  STS.U16 [R29+0x17100], R22 ;  /* 0x017100161d007388 */ /* 0x0003e80000000400 */
[----:B0-----:R-:W3:Y:S04]  /*1f990*/  LDL.LU R20, [R1+0x188] ;  /* 0x0001880001147983 */ /* 0x001ee80000300800 */
[----:B-1----:R-:W3:Y:S04]  /*1f9a0*/  LDL.LU R22, [R1+0x178] ;  /* 0x0001780001167983 */ /* 0x002ee80000300800 */
[----:B------:R-:W3:Y:S04]  /*1f9b0*/  LDL.LU R28, [R1+0x168] ;  /* 0x00016800011c7983 */ /* 0x000ee80000300800 */
[----:B------:R-:W3:Y:S04]  /*1f9c0*/  LDL.LU R0, [R1+0x158] ;  /* 0x0001580001007983 */ /* 0x000ee80000300800 */
[----:B------:R-:W3:Y:S04]  /*1f9d0*/  LDL.LU R15, [R1+0xcc] ;  /* 0x0000cc00010f7983 */ /* 0x000ee80000300800 */
[----:B--2---:R0:W-:Y:S04]  /*1f9e0*/  STS.U16 [R29+0x17500], R27 ;  /* 0x0175001b1d007388 */ /* 0x0041e80000000400 */
[----:B0-----:R-:W2:Y:S01]  /*1f9f0*/  LDL.LU R27, [R1+0x2784] ;  /* 0x00278400011b7983 */ /* 0x001ea20000300800 */
[----:B------:R-:W-:-:S03]  /*1fa00*/  LOP3.LUT R14, R14, 0x40, RZ, 0x3c, !PT ;  /* 0x000000400e0e7812 */ /* 0x000fc600078e3cff */
[----:B---3--:R-:W-:Y:S04]  /*1fa10*/  STS.U16 [R29+0x17900], R15 ;  /* 0x0179000f1d007388 */ /* 0x008fe80000000400 */
[----:B--2---:R-:W-:Y:S04]  /*1fa20*/  STS.U16 [R29+0x17d00], R27 ;  /* 0x017d001b1d007388 */ /* 0x004fe80000000400 */
        /* <DEDUP_REMOVED lines=13> */
[----:B----4-:R-:W-:Y:S04]  /*1fb00*/  STS.U16 [R14+0x13600], R24 ;  /* 0x013600180e007388 */ /* 0x010fe80000000400 */
[----:B------:R-:W-:Y:S04]  /*1fb10*/  STS.U16 [R14+0x13a00], R26 ;  /* 0x013a001a0e007388 */ /* 0x000fe80000000400 */
[----:B------:R-:W-:Y:S04]  /*1fb20*/  STS.U16 [R14+0x13e00], R2 ;  /* 0x013e00020e007388 */ /* 0x000fe80000000400 */
[----:B------:R0:W-:Y:S04]  /*1fb30*/  STS.U16 [R14+0x14200], R6 ;  /* 0x014200060e007388 */ /* 0x0001e80000000400 */
[----:B0-----:R-:W2:Y:S04]  /*1fb40*/  LDL R6, [R1+0xfd4] ;  /* 0x000fd40001067983 */ /* 0x001ea80000100800 */
[----:B--2---:R0:W-:Y:S04]  /*1fb50*/  STL [R1+0x2774], R6 ;  /* 0x0027740601007387 */ /* 0x0041e80000100800 */
[----:B0-----:R-:W2:Y:S04]  /*1fb60*/  LDL.LU R6, [R1+0xe8] ;  /* 0x0000e80001067983 */ /* 0x001ea80000300800 */
[----:B--2---:R0:W-:Y:S04]  /*1fb70*/  STL [R1+0x2778], R6 ;  /* 0x0027780601007387 */ /* 0x0041e80000100800 */
[----:B0-----:R-:W2:Y:S04]  /*1fb80*/  LDL.LU R6, [R1+0xf8] ;  /* 0x0000f80001067983 */ /* 0x001ea80000300800 */
[----:B--2---:R0:W-:Y:S04]  /*1fb90*/  STL [R1+0x277c], R6 ;  /* 0x00277c0601007387 */ /* 0x0041e80000100800 */
[----:B0-----:R-:W2:Y:S04]  /*1fba0*/  LDL.LU R6, [R1+0x118] ;  /* 0x0001180001067983 */ /* 0x001ea80000300800 */
[----:B------:R-:W-:Y:S01]  /*1fbb0*/  STS.U16 [R14+0x14600], R3 ;  /* 0x014600030e007388 */ /* 0x000fe20000000400 */
[----:B------:R-:W-:Y:S02]  /*1fbc0*/  STS.U16 [R14+0x14a00], R4 ;  /* 0x014a00040e007388 */ /* 0x000fe40000000400 */
[----:B------:R-:W-:Y:S02]  /*1fbd0*/  STS.U16 [R14+0x14e00], R5 ;  /* 0x014e00050e007388 */ /* 0x000fe40000000400 */
[----:B------:R-:W-:Y:S01]  /*1fbe0*/  STS.U16 [R14+0x15200], R7 ;  /* 0x015200070e007388 */ /* 0x000fe20000000400 */
[----:B--2---:R0:W-:Y:S04]  /*1fbf0*/  STL [R1+0x2780], R6 ;  /* 0x0027800601007387 */ /* 0x0041e80000100800 */
[----:B0-----:R-:W2:Y:S01]  /*1fc00*/  LDL.LU R6, [R1+0x128] ;  /* 0x0001280001067983 */ /* 0x001ea20000300800 */
[----:B------:R-:W3:Y:S02]  /*1fc10*/  LDL.LU R15, [R1+0xd8] ;  /* 0x0000d800010f7983 */ /* 0x000ee40000300800 */
[----:B------:R-:W4:Y:S02]  /*1fc20*/  LDL.LU R29, [R1+0xc8] ;  /* 0x0000c800011d7983 */ /* 0x000f240000300800 */
[----:B------:R-:W3:Y:S01]  /*1fc30*/  LDL.LU R27, [R1+0xb8] ;  /* 0x0000b800011b7983 */ /* 0x000ee20000300800 */
[----:B------:R-:W3:Y:S01]  /*1fc40*/  LDL.LU R25, [R1+0x3a8] ;  /* 0x0003a80001197983 */ /* 0x000ee20000300800 */
[----:B------:R-:W3:Y:S02]  /*1fc50*/  LDL.LU R23, [R1+0x39c] ;  /* 0x00039c0001177983 */ /* 0x000ee40000300800 */
[----:B------:R-:W3:Y:S02]  /*1fc60*/  LDL.LU R21, [R1+0x390] ;  /* 0x0003900001157983 */ /* 0x000ee40000300800 */
        /* <DEDUP_REMOVED lines=15> */
[----:B------:R-:W3:Y:S01]  /*1fd60*/  LDL.LU R5, [R1+0x1b4] ;  /* 0x0001b40001057983 */ /* 0x000ee20000300800 */
[----:B------:R0:W-:Y:S01]  /*1fd70*/  STS.U16 [R14+0x15600], R20 ;  /* 0x015600140e007388 */ /* 0x0001e20000000400 */
[----:B------:R-:W3:Y:S02]  /*1fd80*/  LDL.LU R7, [R1+0x1a4] ;  /* 0x0001a40001077983 */ /* 0x000ee40000300800 */
[----:B------:R1:W-:Y:S02]  /*1fd90*/  STS.U16 [R14+0x15a00], R22 ;  /* 0x015a00160e007388 */ /* 0x0003e40000000400 */
[----:B------:R1:W-:Y:S01]  /*1fda0*/  STS.U16 [R14+0x15e00], R28 ;  /* 0x015e001c0e007388 */ /* 0x0003e20000000400 */
[----:B------:R1:W-:Y:S04]  /*1fdb0*/  STS.U16 [R14+0x16200], R0 ;  /* 0x016200000e007388 */ /* 0x0003e80000000400 */
[----:B0-----:R-:W3:Y:S01]  /*1fdc0*/  LDL.LU R20, [R1+0x194] ;  /* 0x0001940001147983 */ /* 0x001ee20000300800 */
[----:B-1----:R-:W3:Y:S03]  /*1fdd0*/  LDL.LU R22, [R1+0x184] ;  /* 0x0001840001167983 */ /* 0x002ee60000300800 */
[----:B------:R-:W3:Y:S04]  /*1fde0*/  LDL.LU R28, [R1+0x174] ;  /* 0x00017400011c7983 */ /* 0x000ee80000300800 */
[----:B------:R-:W3:Y:S04]  /*1fdf0*/  LDL.LU R0, [R1+0x164] ;  /* 0x0001640001007983 */ /* 0x000ee80000300800 */
[----:B--2---:R0:W-:Y:S04]  /*1fe00*/  STS.U16 [R14+0x16600], R6 ;  /* 0x016600060e007388 */ /* 0x0041e80000000400 */
[----:B0-----:R-:W2:Y:S04]  /*1fe10*/  LDL.LU R6, [R1+0x2780] ;  /* 0x0027800001067983 */ /* 0x001ea80000300800 */
[----:B--2---:R0:W-:Y:S04]  /*1fe20*/  STS.U16 [R14+0x16a00], R6 ;  /* 0x016a00060e007388 */ /* 0x0041e80000000400 */
[----:B0-----:R-:W2:Y:S04]  /*1fe30*/  LDL.LU R6, [R1+0x277c] ;  /* 0x00277c0001067983 */ /* 0x001ea80000300800 */
[----:B--2---:R0:W-:Y:S04]  /*1fe40*/  STS.U16 [R14+0x16e00], R6 ;  /* 0x016e00060e007388 */ /* 0x0041e80000000400 */
[----:B0-----:R-:W2:Y:S04]  /*1fe50*/  LDL.LU R6, [R1+0x2778] ;  /* 0x0027780001067983 */ /* 0x001ea80000300800 */
[----:B--2---:R0:W-:Y:S04]  /*1fe60*/  STS.U16 [R14+0x17200], R6 ;  /* 0x017200060e007388 */ /* 0x0041e80000000400 */
[----:B0-----:R-:W2:Y:S01]  /*1fe70*/  LDL.LU R6, [R1+0x2774] ;  /* 0x0027740001067983 */ /* 0x001ea20000300800 */
[----:B---3--:R-:W-:Y:S02]  /*1fe80*/  STS.U16 [R14+0x17600], R15 ;  /* 0x0176000f0e007388 */ /* 0x008fe40000000400 */
[----:B----4-:R-:W-:Y:S02]  /*1fe90*/  STS.U16 [R14+0x17a00], R29 ;  /* 0x017a001d0e007388 */ /* 0x010fe40000000400 */
[----:B------:R-:W-:Y:S01]  /*1fea0*/  STS.U16 [R14+0x17e00], R27 ;  /* 0x017e001b0e007388 */ /* 0x000fe20000000400 */
[----:B--2---:R-:W-:Y:S01]  /*1feb0*/  STS.U16 [R6+0x10300], R25 ;  /* 0x0103001906007388 */ /* 0x004fe20000000400 */
[----:B------:R-:W-:Y:S02]  /*1fec0*/  STS.U16 [R6+0x10700], R23 ;  /* 0x0107001706007388 */ /* 0x000fe40000000400 */
[----:B------:R-:W-:Y:S02]  /*1fed0*/  STS.U16 [R6+0x10b00], R21 ;  /* 0x010b001506007388 */ /* 0x000fe40000000400 */
[----:B------:R-:W-:Y:S01]  /*1fee0*/  STS.U16 [R6+0x10f00], R19 ;  /* 0x010f001306007388 */ /* 0x000fe20000000400 */
[----:B------:R-:W-:Y:S01]  /*1fef0*/  STS.U16 [R6+0x11300], R17 ;  /* 0x0113001106007388 */ /* 0x000fe20000000400 */
        /* <DEDUP_REMOVED lines=10> */
[----:B------:R0:W-:Y:S02]  /*1ffa0*/  STS.U16 [R6+0x13f00], R2 ;  /* 0x013f000206007388 */ /* 0x0001e40000000400 */
        /* <DEDUP_REMOVED lines=41> */
[----:B--2---:R0:W-:Y:S04]  /*20240*/  STS.U16 [R6+0x16300], R2 ;  /* 0x0163000206007388 */ /* 0x0041e80000000400 */
[----:B0-----:R-:W2:Y:S04]  /*20250*/  LDL.LU R2, [R1+0x2770] ;  /* 0x0027700001027983 */ /* 0x001ea80000300800 */
[----:B--2---:R0:W-:Y:S04]  /*20260*/  STS.U16 [R6+0x16700], R2 ;  /* 0x0167000206007388 */ /* 0x0041e80000000400 */
[----:B0-----:R-:W2:Y:S04]  /*20270*/  LDL.LU R2, [R1+0x276c] ;  /* 0x00276c0001027983 */ /* 0x001ea80000300800 */
[----:B------:R-:W0:Y:S04]  /*20280*/  S2R R15, SR_TID.X ;  /* 0x00000000000f7919 */ /* 0x000e280000002100 */
[----:B--2---:R1:W-:Y:S04]  /*20290*/  STS.U16 [R6+0x16b00], R2 ;  /* 0x016b000206007388 */ /* 0x0043e80000000400 */
[----:B-1----:R-:W2:Y:S01]  /*202a0*/  LDL.LU R2, [R1+0x2768] ;  /* 0x0027680001027983 */ /* 0x002ea20000300800 */
[----:B0-----:R-:W-:-:S05]  /*202b0*/  LOP3.LUT R15, R15, 0x7f, RZ, 0xc0, !PT ;  /* 0x0000007f0f0f7812 */ /* 0x001fca00078ec0ff */
[----:B------:R-:W-:Y:S01]  /*202c0*/  IMAD.SHL.U32 R15, R15, 0x2, RZ ;  /* 0x000000020f0f7824 */ /* 0x000fe200078e00ff */
[----:B--2---:R0:W-:Y:S01]  /*202d0*/  STS.U16 [R6+0x16f00], R2 ;  /* 0x016f000206007388 */ /* 0x0041e20000000400 */
[----:B---3--:R1:W-:Y:S02]  /*202e0*/  STS.U16 [R6+0x17300], R3 ;  /* 0x0173000306007388 */ /* 0x0083e40000000400 */
[----:B----4-:R2:W-:Y:S02]  /*202f0*/  STS.U16 [R6+0x17700], R4 ;  /* 0x0177000406007388 */ /* 0x0105e40000000400 */
[----:B------:R3:W-:Y:S01]  /*20300*/  STS.U16 [R6+0x17b00], R5 ;  /* 0x017b000506007388 */ /* 0x0007e20000000400 */
[----:B------:R3:W-:Y:S01]  /*20310*/  STS.U16 [R6+0x17f00], R7 ;  /* 0x017f000706007388 */ /* 0x0007e20000000400 */
[----:B------:R3:W-:Y:S03]  /*20320*/  STS.U16 [R15], R20 ;  /* 0x000000140f007388 */ /* 0x0007e60000000400 */
[----:B0-----:R-:W4:Y:S01]  /*20330*/  LDL.LU R2, [R1+0x2764] ;  /* 0x0027640001027983 */ /* 0x001f220000300800 */
[----:B-1----:R-:W4:Y:S02]  /*20340*/  LDL.LU R3, [R1+0x2760] ;  /* 0x0027600001037983 */ /* 0x002f240000300800 */
[----:B--2---:R-:W2:Y:S02]  /*20350*/  LDL.LU R4, [R1+0x275c] ;  /* 0x00275c0001047983 */ /* 0x004ea40000300800 */
[----:B---3--:R-:W3:Y:S01]  /*20360*/  LDL.LU R5, [R1+0x2758] ;  /* 0x0027580001057983 */ /* 0x008ee20000300800 */
[----:B------:R-:W2:Y:S01]  /*20370*/  LDL.LU R6, [R1+0x2754] ;  /* 0x0027540001067983 */ /* 0x000ea20000300800 */
[----:B------:R-:W2:Y:S02]  /*20380*/  LDL.LU R7, [R1+0x2750] ;  /* 0x0027500001077983 */ /* 0x000ea40000300800 */
[----:B------:R-:W2:Y:S01]  /*20390*/  LDL.LU R20, [R1+0x274c] ;  /* 0x00274c0001147983 */ /* 0x000ea20000300800 */
[----:B------:R0:W-:Y:S01]  /*203a0*/  STS.U16 [R15+0x100], R22 ;  /* 0x000100160f007388 */ /* 0x0001e20000000400 */
[----:B------:R1:W-:Y:S02]  /*203b0*/  STS.U16 [R15+0x1000], R28 ;  /* 0x0010001c0f007388 */ /* 0x0003e40000000400 */
[----:B------:R1:W-:Y:S02]  /*203c0*/  STS.U16 [R15+0x1100], R0 ;  /* 0x001100000f007388 */ /* 0x0003e40000000400 */
[----:B------:R1:W-:Y:S01]  /*203d0*/  STS.U16 [R15+0x2000], R14 ;  /* 0x0020000e0f007388 */ /* 0x0003e20000000400 */
[----:B0-----:R-:W2:Y:S01]  /*203e0*/  LDL.LU R22, [R1+0x2748] ;  /* 0x0027480001167983 */ /* 0x001ea20000300800 */
[----:B-1----:R-:W2:Y:S02]  /*203f0*/  LDL.LU R28, [R1+0x2744] ;  /* 0x00274400011c7983 */ /* 0x002ea40000300800 */
[----:B------:R-:W2:Y:S02]  /*20400*/  LDL.LU R0, [R1+0x2740] ;  /* 0x0027400001007983 */ /* 0x000ea40000300800 */
[----:B------:R-:W2:Y:S02]  /*20410*/  LDL.LU R14, [R1+0x54] ;  /* 0x00005400010e7983 */ /* 0x000ea40000300800 */
        /* <DEDUP_REMOVED lines=14> */
[----:B------:R-:W-:Y:S04]  /*20500*/  STS.U16 [R15+0x8100], R8 ;  /* 0x008100080f007388 */ /* 0x000fe80000000400 */
[----:B--2---:R0:W-:Y:S04]  /*20510*/  STL [R1+0x273c], R14 ;  /* 0x00273c0e01007387 */ /* 0x0041e80000100800 */
[----:B0-----:R-:W2:Y:S01]  /*20520*/  LDL.LU R14, [R1+0x5c] ;  /* 0x00005c00010e7983 */ /* 0x001ea20000300800 */
[----:B------:R-:W2:Y:S02]  /*20530*/  LDL.LU R29, [R1+0x50] ;  /* 0x00005000011d7983 */ /* 0x000ea40000300800 */
[----:B------:R-:W2:Y:S02]  /*20540*/  LDL.LU R27, [R1+0x4c] ;  /* 0x00004c00011b7983 */ /* 0x000ea40000300800 */
[----:B------:R-:W2:Y:S01]  /*20550*/  LDL.LU R25, [R1+0x48] ;  /* 0x0000480001197983 */ /* 0x000ea20000300800 */
[----:B------:R-:W2:Y:S01]  /*20560*/  LDL.LU R23, [R1+0x44] ;  /* 0x0000440001177983 */ /* 0x000ea20000300800 */
[----:B------:R-:W2:Y:S03]  /*20570*/  LDL.LU R21, [R1+0x40] ;  /* 0x0000400001157983 */ /* 0x000ea60000300800 */
[----:B------:R0:W-:Y:S01]  /*20580*/  STS.U16 [R15+0x9000], R16 ;  /* 0x009000100f007388 */ /* 0x0001e20000000400 */
[----:B------:R-:W2:Y:S02]  /*20590*/  LDL.LU R19, [R1+0x3c] ;  /* 0x00003c0001137983 */ /* 0x000ea40000300800 */
[----:B------:R1:W-:Y:S02]  /*205a0*/  STS.U16 [R15+0x9100], R18 ;  /* 0x009100120f007388 */ /* 0x0003e40000000400 */
[----:B------:R-:W2:Y:S01]  /*205b0*/  LDL.LU R17, [R1+0x38] ;  /* 0x0000380001117983 */ /* 0x000ea20000300800 */
[----:B------:R-:W-:Y:S04]  /*205c0*/  STS.U16 [R15+0xa000], R24 ;  /* 0x00a000180f007388 */ /* 0x000fe80000000400 */
[----:B------:R-:W2:Y:S01]  /*205d0*/  LDL.LU R13, [R1+0x34] ;  /* 0x00003400010d7983 */ /* 0x000ea20000300800 */
[----:B------:R-:W-:Y:S02]  /*205e0*/  STS.U16 [R15+0xa100], R26 ;  /* 0x00a1001a0f007388 */ /* 0x000fe40000000400 */
[----:B------:R-:W2:Y:S02]  /*205f0*/  LDL.LU R12, [R1+0x30] ;  /* 0x00003000010c7983 */ /* 0x000ea40000300800 */
[----:B------:R1:W-:Y:S01]  /*20600*/  STS.U16 [R15+0xb000], R0 ;  /* 0x00b000000f007388 */ /* 0x0003e20000000400 */
[----:B------:R-:W2:Y:S01]  /*20610*/  LDL.LU R11, [R1+0x2c] ;  /* 0x00002c00010b7983 */ /* 0x000ea20000300800 */
[----:B------:R-:W2:Y:S03]  /*20620*/  LDL.LU R10, [R1+0x28] ;  /* 0x00002800010a7983 */ /* 0x000ea60000300800 */
[----:B------:R-:W-:Y:S01]  /*20630*/  STS.U16 [R15+0xb100], R28 ;  /* 0x00b1001c0f007388 */ /* 0x000fe20000000400 */
[----:B------:R-:W2:Y:S02]  /*20640*/  LDL.LU R9, [R1+0x24] ;  /* 0x0000240001097983 */ /* 0x000ea40000300800 */
[----:B------:R-:W-:Y:S02]  /*20650*/  STS.U16 [R15+0xc000], R22 ;  /* 0x00c000160f007388 */ /* 0x000fe40000000400 */
[----:B------:R-:W2:Y:S01]  /*20660*/  LDL.LU R8, [R1+0x20] ;  /* 0x0000200001087983 */ /* 0x000ea20000300800 */
[----:B------:R-:W-:Y:S04]  /*20670*/  STS.U16 [R15+0xc100], R20 ;  /* 0x00c100140f007388 */ /* 0x000fe80000000400 */
[----:B0-----:R-:W2:Y:S01]  /*20680*/  LDL.LU R16, [R1+0x1c] ;  /* 0x00001c0001107983 */ /* 0x001ea20000300800 */
[----:B------:R-:W-:Y:S02]  /*20690*/  STS.U16 [R15+0xd000], R7 ;  /* 0x00d000070f007388 */ /* 0x000fe40000000400 */
[----:B-1----:R-:W2:Y:S02]  /*206a0*/  LDL.LU R18, [R1+0x18] ;  /* 0x0000180001127983 */ /* 0x002ea40000300800 */
[----:B------:R-:W-:Y:S01]  /*206b0*/  STS.U16 [R15+0xd100], R6 ;  /* 0x00d100060f007388 */ /* 0x000fe20000000400 */
[C---:B------:R-:W-:Y:S01]  /*206c0*/  LOP3.LUT R0, R15.reuse, 0x10, RZ, 0x3c, !PT ;  /* 0x000000100f007812 */ /* 0x040fe200078e3cff */
[----:B------:R-:W2:Y:S04]  /*206d0*/  LDL.LU R24, [R1+0x14] ;  /* 0x0000140001187983 */ /* 0x000ea80000300800 */
[----:B---3--:R-:W-:Y:S01]  /*206e0*/  STS.U16 [R15+0xe000], R5 ;  /* 0x00e000050f007388 */ /* 0x008fe20000000400 */
[----:B------:R-:W3:Y:S02]  /*206f0*/  LDL.LU R26, [R1+0x10] ;  /* 0x00001000011a7983 */ /* 0x000ee40000300800 */
[----:B------:R-:W-:Y:S02]  /*20700*/  STS.U16 [R15+0xe100], R4 ;  /* 0x00e100040f007388 */ /* 0x000fe40000000400 */
[----:B------:R-:W-:Y:S01]  /*20710*/  STL [R1+0x249c], R28 ;  /* 0x00249c1c01007387 */ /* 0x000fe20000100800 */
[----:B----4-:R0:W-:Y:S01]  /*20720*/  STS.U16 [R15+0xf000], R3 ;  /* 0x00f000030f007388 */ /* 0x0101e20000000400 */
[----:B------:R1:W-:Y:S03]  /*20730*/  STS.U16 [R15+0xf100], R2 ;  /* 0x00f100020f007388 */ /* 0x0003e60000000400 */
[----:B0-----:R-:W3:Y:S01]  /*20740*/  LDL.LU R3, [R1+0x4] ;  /* 0x0000040001037983 */ /* 0x001ee20000300800 */
[----:B-1----:R-:W3:Y:S03]  /*20750*/  LDL.LU R2, [R1+0x8] ;  /* 0x0000080001027983 */ /* 0x002ee60000300800 */
[----:B--2---:R0:W-:Y:S04]  /*20760*/  STS.U16 [R0+0x200], R14 ;  /* 0x0002000e00007388 */ /* 0x0041e80000000400 */
[----:B0-----:R-:W2:Y:S04]  /*20770*/  LDL.LU R14, [R1+0x273c] ;  /* 0x00273c00010e7983 */ /* 0x001ea80000300800 */
[----:B--2---:R0:W-:Y:S04]  /*20780*/  STS.U16 [R0+0x300], R14 ;  /* 0x0003000e00007388 */ /* 0x0041e80000000400 */
[----:B0-----:R-:W2:Y:S04]  /*20790*/  LDL.LU R14, [R1+0x2738] ;  /* 0x00273800010e7983 */ /* 0x001ea80000300800 */
[----:B--2---:R0:W-:Y:S01]  /*207a0*/  STS.U16 [R0+0x1200], R14 ;  /* 0x0012000e00007388 */ /* 0x0041e20000000400 */
[----:B------:R1:W-:Y:S02]  /*207b0*/  STS.U16 [R0+0x1300], R29 ;  /* 0x0013001d00007388 */ /* 0x0003e40000000400 */
[----:B------:R2:W-:Y:S02]  /*207c0*/  STS.U16 [R0+0x2200], R27 ;  /* 0x0022001b00007388 */ /* 0x0005e40000000400 */
[----:B------:R3:W-:Y:S01]  /*207d0*/  STS.U16 [R0+0x2300], R25 ;  /* 0x0023001900007388 */ /* 0x0007e20000000400 */
[----:B------:R3:W-:Y:S01]  /*207e0*/  STS.U16 [R0+0x3200], R23 ;  /* 0x0032001700007388 */ /* 0x0007e20000000400 */
[----:B------:R3:W-:Y:S03]  /*207f0*/  STS.U16 [R0+0x3300], R21 ;  /* 0x0033001500007388 */ /* 0x0007e60000000400 */
[----:B0-----:R-:W4:Y:S01]  /*20800*/  LDL.LU R14, [R1+0x2734] ;  /* 0x00273400010e7983 */ /* 0x001f220000300800 */
[----:B-1----:R-:W4:Y:S02]  /*20810*/  LDL.LU R29, [R1+0x2730] ;  /* 0x00273000011d7983 */ /* 0x002f240000300800 */
[----:B--2---:R-:W2:Y:S02]  /*20820*/  LDL.LU R27, [R1+0x272c] ;  /* 0x00272c00011b7983 */ /* 0x004ea40000300800 */
[----:B---3--:R-:W3:Y:S01]  /*20830*/  LDL.LU R25, [R1+0x2728] ;  /* 0x0027280001197983 */ /* 0x008ee20000300800 */
[----:B------:R-:W2:Y:S01]  /*20840*/  LDL.LU R23, [R1+0x2724] ;  /* 0x0027240001177983 */ /* 0x000ea20000300800 */
[----:B------:R-:W2:Y:S03]  /*20850*/  LDL.LU R21, [R1+0x2720] ;  /* 0x0027200001157983 */ /* 0x000ea60000300800 */
[----:B------:R0:W-:Y:S01]  /*20860*/  STS.U16 [R0+0x4200], R19 ;  /* 0x0042001300007388 */ /* 0x0001e20000000400 */
[----:B------:R1:W-:Y:S02]  /*20870*/  STS.U16 [R0+0x4300], R17 ;  /* 0x0043001100007388 */ /* 0x0003e40000000400 */
[----:B------:R1:W-:Y:S02]  /*20880*/  STS.U16 [R0+0x5200], R13 ;  /* 0x0052000d00007388 */ /* 0x0003e40000000400 */
[----:B------:R1:W-:Y:S01]  /*20890*/  STS.U16 [R0+0x5300], R12 ;  /* 0x0053000c00007388 */ /* 0x0003e20000000400 */
[----:B------:R1:W-:Y:S01]  /*208a0*/  STS.U16 [R0+0x6200], R11 ;  /* 0x0062000b00007388 */ /* 0x0003e20000000400 */
[----:B------:R1:W-:Y:S03]  /*208b0*/  STS.U16 [R0+0x6300], R10 ;  /* 0x0063000a00007388 */ /* 0x0003e60000000400 */
[----:B0-----:R-:W2:Y:S01]  /*208c0*/  LDL.LU R19, [R1+0x271c] ;  /* 0x00271c0001137983 */ /* 0x001ea20000300800 */
[----:B-1----:R-:W2:Y:S03]  /*208d0*/  LDL.LU R17, [R1+0x2718] ;  /* 0x0027180001117983 */ /* 0x002ea60000300800 */
[----:B------:R-:W2:Y:S01]  /*208e0*/  LDL.LU R13, [R1+0x2714] ;  /* 0x00271400010d7983 */ /* 0x000ea20000300800 */
[----:B------:R-:W2:Y:S03]  /*208f0*/  LDL.LU R12, [R1+0x2710] ;  /* 0x00271000010c7983 */ /* 0x000ea60000300800 */
        /* <DEDUP_REMOVED lines=15> */
[----:B------:R1:W-:Y:S03]  /*209f0*/  STS.U16 [R0+0xa300], R3 ;  /* 0x00a3000300007388 */ /* 0x0003e60000000400 */
[----:B0-----:R-:W3:Y:S04]  /*20a00*/  LDL R2, [R1+0xa84] ;  /* 0x000a840001027983 */ /* 0x001ee80000100800 */
[----:B-1----:R-:W3:Y:S04]  /*20a10*/  LDL R3, [R1+0xa80] ;  /* 0x000a800001037983 */ /* 0x002ee80000100800 */
        /* <DEDUP_REMOVED lines=9> */
[----:B------:R0:W-:Y:S03]  /*20ab0*/  STS.U16 [R0+0xf300], R13 ;  /* 0x00f3000d00007388 */ /* 0x0001e60000000400 */
[----:B0-----:R-:W2:Y:S01]  /*20ac0*/  LDL.LU R0, [R1+0x26ec] ;  /* 0x0026ec0001007983 */ /* 0x001ea20000300800 */
[----:B------:R-:W-:-:S02]  /*20ad0*/  LOP3.LUT R15, R15, 0x20, RZ, 0x3c, !PT ;  /* 0x000000200f0f7812 */ /* 0x000fc400078e3cff */
[----:B--2---:R-:W-:-:S06]  /*20ae0*/  PRMT R0, RZ, 0x7610, R0 ;  /* 0x00007610ff007816 */ /* 0x004fcc0000000000 */
[----:B---3--:R-:W2:Y:S04]  /*20af0*/  @!P0 LDG.E.U16 R0, [R2.64] ;  /* 0x0000000802008981 */ /* 0x008ea8000c1e1500 */
[----:B------:R-:W-:Y:S01]  /*20b00*/  STS.U16 [R15+0x400], R17 ;  /* 0x000400110f007388 */ /* 0x000fe20000000400 */
[----:B------:R-:W-:Y:S02]  /*20b10*/  STS.U16 [R15+0x500], R19 ;  /* 0x000500130f007388 */ /* 0x000fe40000000400 */
[----:B------:R-:W-:Y:S02]  /*20b20*/  STS.U16 [R15+0x1400], R21 ;  /* 0x001400150f007388 */ /* 0x000fe40000000400 */
[----:B------:R-:W-:Y:S01]  /*20b30*/  STS.U16 [R15+0x1500], R23 ;  /* 0x001500170f007388 */ /* 0x000fe20000000400 */
[----:B------:R-:W-:Y:S01]  /*20b40*/  STS.U16 [R15+0x2400], R25 ;  /* 0x002400190f007388 */ /* 0x000fe20000000400 */
[----:B------:R-:W-:Y:S02]  /*20b50*/  STS.U16 [R15+0x2500], R27 ;  /* 0x0025001b0f007388 */ /* 0x000fe40000000400 */
[----:B----4-:R0:W-:Y:S02]  /*20b60*/  STS.U16 [R15+0x3400], R29 ;  /* 0x0034001d0f007388 */ /* 0x0101e40000000400 */
[----:B0-----:R-:W3:Y:S04]  /*20b70*/  LDL.LU R15, [R1+0x26e8] ;  /* 0x0026e800010f7983 */ /* 0x001ee80000300800 */
[----:B--2---:R0:W-:Y:S04]  /*20b80*/  STL [R1+0x390], R0 ;  /* 0x0003900001007387 */ /* 0x0041e80000100800 */
[----:B0-----:R-:W2:Y:S01]  /*20b90*/  LDL.LU R0, [R1+0x26e4] ;  /* 0x0026e40001007983 */ /* 0x001ea20000300800 */
[----:B------:R-:W4:Y:S02]  /*20ba0*/  LDL R2, [R1+0xa78] ;  /* 0x000a780001027983 */ /* 0x000f240000100800 */
[----:B------:R-:W4:Y:S01]  /*20bb0*/  LDL R3, [R1+0xa7c] ;  /* 0x000a7c0001037983 */ /* 0x000f220000100800 */
[----:B---3--:R-:W-:-:S02]  /*20bc0*/  PRMT R15, RZ, 0x7610, R15 ;  /* 0x00007610ff0f7816 */ /* 0x008fc4000000000f */
[----:B----4-:R-:W-:-:S04]  /*20bd0*/  @!P1 LOP3.LUT R3, R3, R2, RZ, 0x3c, !PT ;  /* 0x0000000203039212 */ /* 0x010fc800078e3cff */
[----:B------:R-:W-:-:S04]  /*20be0*/  @!P1 LOP3.LUT R2, R3, R2, RZ, 0x3c, !PT ;  /* 0x0000000203029212 */ /* 0x000fc800078e3cff */
[----:B------:R-:W-:-:S05]  /*20bf0*/  @!P1 LOP3.LUT R3, R3, R2, RZ, 0x3c, !PT ;  /* 0x0000000203039212 */ /* 0x000fca00078e3cff */
[----:B------:R-:W3:Y:S04]  /*20c00*/  @!P1 LDG.E.U16 R15, [R2.64] ;  /* 0x00000008020f9981 */ /* 0x000ee8000c1e1500 */
[----:B---3--:R0:W-:Y:S04]  /*20c10*/  STL [R1+0x38c], R15 ;  /* 0x00038c0f01007387 */ /* 0x0081e80000100800 */
[----:B0-----:R-:W3:Y:S01]  /*20c20*/  LDL.LU R15, [R1+0x26e0] ;  /* 0x0026e000010f7983 */ /* 0x001ee20000300800 */
[----:B------:R-:W4:Y:S02]  /*20c30*/  LDL R2, [R1+0xa70] ;  /* 0x000a700001027983 */ /* 0x000f240000100800 */
[----:B------:R-:W4:Y:S01]  /*20c40*/  LDL R3, [R1+0xa74] ;  /* 0x000a740001037983 */ /* 0x000f220000100800 */
[----:B--2---:R-:W-:-:S02]  /*20c50*/  PRMT R0, RZ, 0x7610, R0 ;  /* 0x00007610ff007816 */ /* 0x004fc40000000000 */
[----:B----4-:R-:W-:-:S04]  /*20c60*/  @!P0 LOP3.LUT R3, R3, R2, RZ, 0x3c, !PT ;  /* 0x0000000203038212 */ /* 0x010fc800078e3cff */
[----:B------:R-:W-:-:S04]  /*20c70*/  @!P0 LOP3.LUT R2, R3, R2, RZ, 0x3c, !PT ;  /* 0x0000000203028212 */ /* 0x000fc800078e3cff */
[----:B------:R-:W-:-:S05]  /*20c80*/  @!P0 LOP3.LUT R3, R3, R2, RZ, 0x3c, !PT ;  /* 0x0000000203038212 */ /* 0x000fca00078e3cff */
[----:B------:R-:W2:Y:S04]  /*20c90*/  @!P0 LDG.E.U16 R0, [R2.64] ;  /* 0x0000000802008981 */ /* 0x000ea8000c1e1500 */
        /* <DEDUP_REMOVED lines=1047> */
[----:B------:R-:W4:Y:S02]  /*24e10*/  LDL R3, [R1+0x564] ;  /* 0x0005640001037983 */ /* 0x000f240000100800 */
[----:B----4-:R-:W-:-:S02]  /*24e20*/  @!P0 LOP3.LUT R3, R3, R2, RZ, 0x3c, !PT ;  /* 0x0000000203038212 */ /* 0x010fc400078e3cff */
[----:B--2---:R-:W-:Y:S02]  /*24e30*/  PRMT R0, RZ, 0x7610, R0 ;  /* 0x00007610ff007816 */ /* 0x004fe40000000000 */
        /* <DEDUP_REMOVED lines=158> */
[----:B--2---:R-:W-:Y:S02]  /*25820*/  PRMT R0, RZ, 0x7610, R0 ;  /* 0x00007610ff007816 */ /* 0x004fe40000000000 */
[----:B----4-:R-:W-:-:S04]  /*25830*/  @!P0 LOP3.LUT R3, R3, R2, RZ, 0x3c, !PT ;  /* 0x0000000203038212 */ /* 0x010fc800078e3cff */
[----:B------:R-:W-:-:S04]  /*25840*/  @!P0 LOP3.LUT R2, R3, R2, RZ, 0x3c, !PT ;  /* 0x0000000203028212 */ /* 0x000fc800078e3cff */
[----:B------:R-:W-:-:S05]  /*25850*/  @!P0 LOP3.LUT R3, R3, R2, RZ, 0x3c, !PT ;  /* 0x0000000203038212 */ /* 0x000fca00078e3cff */
[----:B------:R-:W2:Y:S04]  /*25860*/  @!P0 LDG.E.U16 R0, [R2.64] ;  /* 0x0000000802008981 */ /* 0x000ea8000c1e1500 */
[----:B---3--:R0:W-:Y:S04]  /*25870*/  STL [R1+0x54], R15 ;  /* 0x0000540f01007387 */ /* 0x0081e80000100800 */
[----:B0-----:R-:W3:Y:S04]  /*25880*/  LDL R15, [R1+0x46c] ;  /* 0x00046c00010f7983 */ /* 0x001ee80000100800 */
        /* <DEDUP_REMOVED lines=39> */
[----:B---3--:R-:W-:-:S02]  /*25b00*/  @!P1 IMAD.MOV.U32 R2, RZ, RZ, R15 ;  /* 0x000000ffff029224 */ /* 0x008fc400078e000f */
[----:B------:R-:W3:Y:S01]  /*25b10*/  LDL R15, [R1+0x444] ;  /* 0x00044400010f7983 */ /* 0x000ee20000100800 */
[----:B--2---:R-:W-:-:S06]  /*25b20*/  PRMT R0, RZ, 0x7610, R0 ;  /* 0x00007610ff007816 */ /* 0x004fcc0000000000 */
[----:B----4-:R-:W2:Y:S04]  /*25b30*/  @!P1 LDG.E.U16 R0, [R2.64] ;  /* 0x0000000802009981 */ /* 0x010ea8000c1e1500 */
        /* <DEDUP_REMOVED lines=13> */
[----:B------:R-:W-:-:S02]  /*25c10*/  PRMT R11, RZ, 0x7610, R11 ;  /* 0x00007610ff0b7816 */ /* 0x000fc4000000000b */
[----:B----4-:R-:W-:-:S04]  /*25c20*/  @!P1 LOP3.LUT R3, R3, R2, RZ, 0x3c, !PT ;  /* 0x0000000203039212 */ /* 0x010fc800078e3cff */
[----:B------:R-:W-:-:S04]  /*25c30*/  @!P1 LOP3.LUT R2, R3, R2, RZ, 0x3c, !PT ;  /* 0x0000000203029212 */ /* 0x000fc800078e3cff */
[----:B------:R-:W-:-:S05]  /*25c40*/  @!P1 LOP3.LUT R3, R3, R2, RZ, 0x3c, !PT ;  /* 0x0000000203039212 */ /* 0x000fca00078e3cff */
[----:B------:R0:W4:Y:S04]  /*25c50*/  @!P1 LDG.E.U16 R11, [R2.64] ;  /* 0x00000008020b9981 */ /* 0x000128000c1e1500 */
[----:B0-----:R-:W2:Y:S04]  /*25c60*/  LDL R2, [R1+0x450] ;  /* 0x0004500001027983 */ /* 0x001ea80000100800 */
[----:B------:R-:W2:Y:S01]  /*25c70*/  LDL R3, [R1+0x454] ;  /* 0x0004540001037983 */ /* 0x000ea20000100800 */
[----:B------:R-:W-:Y:S02]  /*25c80*/  PRMT R9, RZ, 0x7610, R9 ;  /* 0x00007610ff097816 */ /* 0x000fe40000000009 */
[----:B--2---:R-:W-:-:S04]  /*25c90*/  @!P0 LOP3.LUT R3, R3, R2, RZ, 0x3c, !PT ;  /* 0x0000000203038212 */ /* 0x004fc800078e3cff */
[----:B------:R-:W-:-:S04]  /*25ca0*/  @!P0 LOP3.LUT R2, R3, R2, RZ, 0x3c, !PT ;  /* 0x0000000203028212 */ /* 0x000fc800078e3cff */
[----:B------:R-:W-:Y:S01]  /*25cb0*/  @!P0 LOP3.LUT R3, R3, R2, RZ, 0x3c, !PT ;  /* 0x0000000203038212 */ /* 0x000fe200078e3cff */
[----:B----4-:R0:W-:Y:S04]  /*25cc0*/  STL [R1+0x34], R11 ;  /* 0x0000340b01007387 */ /* 0x0101e80000100800 */
[----:B------:R1:W2:Y:S01]  /*25cd0*/  @!P0 LDG.E.U16 R9, [R2.64] ;  /* 0x0000000802098981 */ /* 0x0002a2000c1e1500 */
[----:B------:R-:W-:-:S03]  /*25ce0*/  PRMT R0, RZ, 0x7610, R0 ;  /* 0x00007610ff007816 */ /* 0x000fc60000000000 */
[----:B0-----:R-:W4:Y:S04]  /*25cf0*/  LDL R11, [R1+0x3f8] ;  /* 0x0003f800010b7983 */ /* 0x001f280000100800 */
[----:B-1----:R-:W2:Y:S04]  /*25d00*/  LDL R2, [R1+0x448] ;  /* 0x0004480001027983 */ /* 0x002ea80000100800 */
        /* <DEDUP_REMOVED lines=8> */
[----:B0-----:R-:W2:Y:S01]  /*25d90*/  LDL.LU R0, [R1+0x24a8] ;  /* 0x0024a80001007983 */ /* 0x001ea20000300800 */
[----:B------:R-:W4:Y:S02]  /*25da0*/  LDL R3, [R1+0x440] ;  /* 0x0004400001037983 */ /* 0x000f240000100800 */
[----:B---3--:R-:W-:Y:S01]  /*25db0*/  @!P0 IMAD.MOV.U32 R2, RZ, RZ, R15 ;  /* 0x000000ffff028224 */ /* 0x008fe200078e000f */
[----:B------:R-:W-:Y:S01]  /*25dc0*/  PRMT R14, RZ, 0x7610, R14 ;  /* 0x00007610ff0e7816 */ /* 0x000fe2000000000e */
[----:B------:R-:W3:Y:S01]  /*25dd0*/  LDL R15, [R1+0x3e0] ;  /* 0x0003e000010f7983 */ /* 0x000ee20000100800 */
[----:B--2---:R-:W-:-:S06]  /*25de0*/  PRMT R0, RZ, 0x7610, R0 ;  /* 0x00007610ff007816 */ /* 0x004fcc0000000000 */
[----:B----4-:R0:W2:Y:S04]  /*25df0*/  @!P0 LDG.E.U16 R0, [R2.64] ;  /* 0x0000000802008981 */ /* 0x0100a8000c1e1500 */
[----:B0-----:R-:W4:Y:S04]  /*25e00*/  LDL R2, [R1+0x3fc] ;  /* 0x0003fc0001027983 */ /* 0x001f280000100800 */
[----:B------:R-:W4:Y:S02]  /*25e10*/  LDL R3, [R1+0x400] ;  /* 0x0004000001037983 */ /* 0x000f240000100800 */
[----:B----4-:R-:W-:-:S04]  /*25e20*/  @!P0 LOP3.LUT R3, R3, R2, RZ, 0x3c, !PT ;  /* 0x0000000203038212 */ /* 0x010fc800078e3cff */
[----:B------:R-:W-:-:S04]  /*25e30*/  @!P0 LOP3.LUT R2, R3, R2, RZ, 0x3c, !PT ;  /* 0x0000000203028212 */ /* 0x000fc800078e3cff */
[----:B------:R-:W-:-:S05]  /*25e40*/  @!P0 LOP3.LUT R3, R3, R2, RZ, 0x3c, !PT ;  /* 0x0000000203038212 */ /* 0x000fca00078e3cff */
[----:B------:R-:W4:Y:S04]  /*25e50*/  @!P0 LDG.E.U16 R14, [R2.64] ;  /* 0x00000008020e8981 */ /* 0x000f28000c1e1500 */
[----:B--2---:R-:W-:Y:S01]  /*25e60*/  STL [R1+0x242c], R0 ;  /* 0x00242c0001007387 */ /* 0x004fe20000100800 */
[----:B------:R-:W-:-:S03]  /*25e70*/  PRMT R10, RZ, 0x7610, R10 ;  /* 0x00007610ff0a7816 */ /* 0x000fc6000000000a */
[----:B----4-:R0:W-:Y:S04]  /*25e80*/  STL [R1+0x24], R14 ;  /* 0x0000240e01007387 */ /* 0x0101e80000100800 */
[----:B0-----:R-:W2:Y:S01]  /*25e90*/  LDL.LU R14, [R1+0x24a4] ;  /* 0x0024a400010e7983 */ /* 0x001ea20000300800 */
[----:B------:R-:W4:Y:S02]  /*25ea0*/  LDL R3, [R1+0x3f4] ;  /* 0x0003f40001037983 */ /* 0x000f240000100800 */
[----:B------:R-:W-:Y:S01]  /*25eb0*/  @!P1 IMAD.MOV.U32 R2, RZ, RZ, R11 ;  /* 0x000000ffff029224 */ /* 0x000fe200078e000b */
[----:B------:R-:W-:Y:S01]  /*25ec0*/  PRMT R8, RZ, 0x7610, R8 ;  /* 0x00007610ff087816 */ /* 0x000fe20000000008 */
[----:B------:R-:W2:Y:S04]  /*25ed0*/  LDL R11, [R1+0xedc] ;  /* 0x000edc00010b7983 */ /* 0x000ea80000100800 */
[----:B----4-:R0:W4:Y:S04]  /*25ee0*/  @!P1 LDG.E.U16 R10, [R2.64] ;  /* 0x00000008020a9981 */ /* 0x010128000c1e1500 */
[----:B0-----:R-:W3:Y:S01]  /*25ef0*/  LDL R3, [R1+0x3ec] ;  /* 0x0003ec0001037983 */ /* 0x001ee20000100800 */
[----:B------:R-:W-:-:S03]  /*25f00*/  @!P0 IMAD.MOV.U32 R2, RZ, RZ, R9 ;  /* 0x000000ffff028224 */ /* 0x000fc600078e0009 */
[----:B----4-:R0:W-:Y:S01]  /*25f10*/  STL [R1+0x20], R10 ;  /* 0x0000200a01007387 */ /* 0x0101e20000100800 */
[----:B--2---:R-:W-:Y:S01]  /*25f20*/  PRMT R14, RZ, 0x7610, R14 ;  /* 0x00007610ff0e7816 */ /* 0x004fe2000000000e */
[----:B------:R-:W2:Y:S02]  /*25f30*/  LDL R9, [R1+0xf54] ;  /* 0x000f540001097983 */ /* 0x000ea40000100800 */
[----:B---3--:R1:W3:Y:S04]  /*25f40*/  @!P0 LDG.E.U16 R8, [R2.64] ;  /* 0x0000000802088981 */ /* 0x0082e8000c1e1500 */
[----:B0-----:R-:W4:Y:S04]  /*25f50*/  LDL R10, [R1+0xee8] ;  /* 0x000ee800010a7983 */ /* 0x001f280000100800 */
[----:B-1----:R-:W2:Y:S04]  /*25f60*/  LDL R2, [R1+0x3e4] ;  /* 0x0003e40001027983 */ /* 0x002ea80000100800 */
[----:B------:R-:W2:Y:S02]  /*25f70*/  LDL R3, [R1+0x3e8] ;  /* 0x0003e80001037983 */ /* 0x000ea40000100800 */
[----:B--2---:R-:W-:-:S04]  /*25f80*/  @!P1 LOP3.LUT R3, R3, R2, RZ, 0x3c, !PT ;  /* 0x0000000203039212 */ /* 0x004fc800078e3cff */
[----:B------:R-:W-:-:S04]  /*25f90*/  @!P1 LOP3.LUT R2, R3, R2, RZ, 0x3c, !PT ;  /* 0x0000000203029212 */ /* 0x000fc800078e3cff */
[----:B------:R-:W-:-:S05]  /*25fa0*/  @!P1 LOP3.LUT R3, R3, R2, RZ, 0x3c, !PT ;  /* 0x0000000203039212 */ /* 0x000fca00078e3cff */
[----:B------:R-:W2:Y:S04]  /*25fb0*/  @!P1 LDG.E.U16 R14, [R2.64] ;  /* 0x00000008020e9981 */ /* 0x000ea8000c1e1500 */
[----:B---3--:R0:W-:Y:S04]  /*25fc0*/  STL [R1+0x1c], R8 ;  /* 0x00001c0801007387 */ /* 0x0081e80000100800 */
[----:B0-----:R-:W3:Y:S04]  /*25fd0*/  LDL R8, [R1+0xf60] ;  /* 0x000f600001087983 */ /* 0x001ee80000100800 */
[----:B--2---:R0:W-:Y:S04]  /*25fe0*/  STL [R1+0x18], R14 ;  /* 0x0000180e01007387 */ /* 0x0041e80000100800 */
[----:B0-----:R-:W2:Y:S01]  /*25ff0*/  LDL.LU R14, [R1+0x24a0] ;  /* 0x0024a000010e7983 */ /* 0x001ea20000300800 */
[----:B------:R-:W3:Y:S02]  /*26000*/  LDL R3, [R1+0x3dc] ;  /* 0x0003dc0001037983 */ /* 0x000ee40000100800 */
[----:B------:R-:W-:Y:S01]  /*26010*/  @!P0 IMAD.MOV.U32 R2, RZ, RZ, R15 ;  /* 0x000000ffff028224 */ /* 0x000fe200078e000f */
[----:B------:R-:W-:Y:S01]  /*26020*/  PRMT R28, RZ, 0x7610, R28 ;  /* 0x00007610ff1c7816 */ /* 0x000fe2000000001c */
[----:B------:R-:W3:Y:S01]  /*26030*/  LDL R15, [R1+0x3d4] ;  /* 0x0003d400010f7983 */ /* 0x000ee20000100800 */
[----:B--2---:R-:W-:-:S06]  /*26040*/  PRMT R14, RZ, 0x7610, R14 ;  /* 0x00007610ff0e7816 */ /* 0x004fcc000000000e */
[----:B---3--:R0:W2:Y:S04]  /*26050*/  @!P0 LDG.E.U16 R14, [R2.64] ;  /* 0x00000008020e8981 */ /* 0x0080a8000c1e1500 */
[----:B0-----:R-:W3:Y:S04]  /*26060*/  LDL R2, [R1+0xed4] ;  /* 0x000ed40001027983 */ /* 0x001ee80000100800 */
[----:B------:R-:W3:Y:S02]  /*26070*/  LDL R3, [R1+0xee0] ;  /* 0x000ee00001037983 */ /* 0x000ee40000100800 */
[----:B---3--:R-:W-:-:S04]  /*26080*/  @!P0 LOP3.LUT R3, R3, R2, RZ, 0x3c, !PT ;  /* 0x0000000203038212 */ /* 0x008fc800078e3cff */
[----:B------:R-:W-:-:S04]  /*26090*/  @!P0 LOP3.LUT R2, R3, R2, RZ, 0x3c, !PT ;  /* 0x0000000203028212 */ /* 0x000fc800078e3cff */
[----:B------:R-:W-:-:S05]  /*260a0*/  @!P0 LOP3.LUT R3, R3, R2, RZ, 0x3c, !PT ;  /* 0x0000000203038212 */ /* 0x000fca00078e3cff */
[----:B------:R-:W3:Y:S04]  /*260b0*/  @!P0 LDG.E.U16 R28, [R2.64] ;  /* 0x00000008021c8981 */ /* 0x000ee8000c1e1500 */
[----:B--2---:R0:W-:Y:S04]  /*260c0*/  STL [R1+0x14], R14 ;  /* 0x0000140e01007387 */ /* 0x0041e80000100800 */
[----:B0-----:R-:W2:Y:S04]  /*260d0*/  LDL R14, [R1+0x3d8] ;  /* 0x0003d800010e7983 */ /* 0x001ea80000100800 */
[----:B---3--:R0:W-:Y:S04]  /*260e0*/  STL [R1], R28 ;  /* 0x0000001c01007387 */ /* 0x0081e80000100800 */
[----:B0-----:R-:W3:Y:S01]  /*260f0*/  LDL.LU R28, [R1+0x249c] ;  /* 0x00249c00011c7983 */ /* 0x001ee20000300800 */
[----:B----4-:R-:W-:-:S02]  /*26100*/  @!P1 IMAD.MOV.U32 R2, RZ, RZ, R10 ;  /* 0x000000ffff029224 */ /* 0x010fc400078e000a */
[----:B------:R-:W-:Y:S01]  /*26110*/  @!P1 IMAD.MOV.U32 R3, RZ, RZ, R11 ;  /* 0x000000ffff039224 */ /* 0x000fe200078e000b */
[----:B------:R-:W-:Y:S01]  /*26120*/  PRMT R7, RZ, 0x7610, R7 ;  /* 0x00007610ff077816 */ /* 0x000fe20000000007 */
[----:B------:R-:W4:Y:S04]  /*26130*/  LDL R11, [R1+0xee4] ;  /* 0x000ee400010b7983 */ /* 0x000f280000100800 */
[----:B------:R-:W2:Y:S01]  /*26140*/  LDL R10, [R1+0xef0] ;  /* 0x000ef000010a7983 */ /* 0x000ea20000100800 */
[----:B---3--:R-:W-:-:S06]  /*26150*/  PRMT R28, RZ, 0x7610, R28 ;  /* 0x00007610ff1c7816 */ /* 0x008fcc000000001c */
[----:B------:R0:W3:Y:S02]  /*26160*/  @!P1 LDG.E.U16 R28, [R2.64] ;  /* 0x00000008021c9981 */ /* 0x0000e4000c1e1500 */
[----:B0-----:R-:W-:Y:S02]  /*26170*/  @!P0 IMAD.MOV.U32 R2, RZ, RZ, R8 ;  /* 0x000000ffff028224 */ /* 0x001fe400078e0008 */
[----:B------:R-:W-:Y:S01]  /*26180*/  @!P0 IMAD.MOV.U32 R3, RZ, RZ, R9 ;  /* 0x000000ffff038224 */ /* 0x000fe200078e0009 */
[----:B------:R-:W-:Y:S02]  /*26190*/  PRMT R6, RZ, 0x7610, R6 ;  /* 0x00007610ff067816 */ /* 0x000fe40000000006 */
[----:B------:R-:W-:Y:S02]  /*261a0*/  PRMT R13, RZ, 0x7610, R13 ;  /* 0x00007610ff0d7816 */ /* 0x000fe4000000000d */
[----:B------:R-:W-:Y:S01]  /*261b0*/  PRMT R26, RZ, 0x7610, R26 ;  /* 0x00007610ff1a7816 */ /* 0x000fe2000000001a */
[----:B------:R-:W2:Y:S04]  /*261c0*/  LDL R9, [R1+0xeec] ;  /* 0x000eec0001097983 */ /* 0x000ea80000100800 */
[----:B------:R0:W2:Y:S04]  /*261d0*/  @!P0 LDG.E.U16 R7, [R2.64] ;  /* 0x0000000802078981 */ /* 0x0000a8000c1e1500 */
[----:B------:R-:W2:Y:S04]  /*261e0*/  LDL R8, [R1+0xef8] ;  /* 0x000ef80001087983 */ /* 0x000ea80000100800 */
[----:B0-----:R-:W2:Y:S04]  /*261f0*/  LDL R2, [R1+0xf5c] ;  /* 0x000f5c0001027983 */ /* 0x001ea80000100800 */
[----:B------:R-:W2:Y:S02]  /*26200*/  LDL R3, [R1+0xf68] ;  /* 0x000f680001037983 */ /* 0x000ea40000100800 */
[----:B--2---:R-:W-:-:S04]  /*26210*/  @!P1 LOP3.LUT R3, R3, R2, RZ, 0x3c, !PT ;  /* 0x0000000203039212 */ /* 0x004fc800078e3cff */
[----:B------:R-:W-:-:S04]  /*26220*/  @!P1 LOP3.LUT R2, R3, R2, RZ, 0x3c, !PT ;  /* 0x0000000203029212 */ /* 0x000fc800078e3cff */
[----:B------:R-:W-:-:S05]  /*26230*/  @!P1 LOP3.LUT R3, R3, R2, RZ, 0x3c, !PT ;  /* 0x0000000203039212 */ /* 0x000fca00078e3cff */
[----:B------:R0:W2:Y:S02]  /*26240*/  @!P1 LDG.E.U16 R6, [R2.64] ;  /* 0x0000000802069981 */ /* 0x0000a4000c1e1500 */
[----:B0-----:R-:W-:Y:S02]  /*26250*/  @!P1 IMAD.MOV.U32 R2, RZ, RZ, R14 ;  /* 0x000000ffff029224 */ /* 0x001fe400078e000e */
[----:B------:R-:W-:Y:S01]  /*26260*/  @!P1 IMAD.MOV.U32 R3, RZ, RZ, R15 ;  /* 0x000000ffff039224 */ /* 0x000fe200078e000f */
[----:B------:R-:W2:Y:S04]  /*26270*/  LDL R14, [R1+0xf6c] ;  /* 0x000f6c00010e7983 */ /* 0x000ea80000100800 */
[----:B------:R-:W2:Y:S04]  /*26280*/  LDL R15, [R1+0xf70] ;  /* 0x000f7000010f7983 */ /* 0x000ea80000100800 */
[----:B------:R0:W2:Y:S02]  /*26290*/  @!P1 LDG.E.U16 R13, [R2.64] ;  /* 0x00000008020d9981 */ /* 0x0000a4000c1e1500 */
[----:B0-----:R-:W-:-:S02]  /*262a0*/  @!P0 IMAD.MOV.U32 R2, RZ, RZ, R10 ;  /* 0x000000ffff028224 */ /* 0x001fc400078e000a */
[----:B----4-:R-:W-:-:S05]  /*262b0*/  @!P0 IMAD.MOV.U32 R3, RZ, RZ, R11 ;  /* 0x000000ffff038224 */ /* 0x010fca00078e000b */
[----:B------:R-:W4:Y:S04]  /*262c0*/  @!P0 LDG.E.U16 R26, [R2.64] ;  /* 0x00000008021a8981 */ /* 0x000f28000c1e1500 */
[----:B--2---:R0:W-:Y:S01]  /*262d0*/  STL [R1+0x10], R13 ;  /* 0x0000100d01007387 */ /* 0x0041e20000100800 */
[----:B------:R-:W2:Y:S02]  /*262e0*/  LDL R11, [R1+0x3cc] ;  /* 0x0003cc00010b7983 */ /* 0x000ea40000100800 */
[----:B------:R-:W2:Y:S01]  /*262f0*/  LDL R10, [R1+0x3d0] ;  /* 0x0003d000010a7983 */ /* 0x000ea20000100800 */
[----:B0-----:R-:W2:Y:S04]  /*26300*/  LDL R13, [R1+0xf78] ;  /* 0x000f7800010d7983 */ /* 0x001ea80000100800 */
[----:B----4-:R0:W-:Y:S04]  /*26310*/  STL [R1+0x2488], R26 ;  /* 0x0024881a01007387 */ /* 0x0101e80000100800 */
[----:B0-----:R-:W4:Y:S01]  /*26320*/  LDL R26, [R1+0xf64] ;  /* 0x000f6400011a7983 */ /* 0x001f220000100800 */
[----:B------:R-:W-:Y:S01]  /*26330*/  PRMT R24, RZ, 0x7610, R24 ;  /* 0x00007610ff187816 */ /* 0x000fe20000000018 */
[----:B------:R-:W-:-:S02]  /*26340*/  @!P1 IMAD.MOV.U32 R2, RZ, RZ, R8 ;  /* 0x000000ffff029224 */ /* 0x000fc400078e0008 */
[----:B------:R-:W-:Y:S01]  /*26350*/  @!P1 IMAD.MOV.U32 R3, RZ, RZ, R9 ;  /* 0x000000ffff039224 */ /* 0x000fe200078e0009 */
[----:B------:R-:W-:Y:S02]  /*26360*/  PRMT R5, RZ, 0x7610, R5 ;  /* 0x00007610ff057816 */ /* 0x000fe40000000005 */
[----:B------:R-:W-:Y:S01]  /*26370*/  PRMT R4, RZ, 0x7610, R4 ;  /* 0x00007610ff047816 */ /* 0x000fe20000000004 */
[----:B------:R-:W2:Y:S04]  /*26380*/  LDL R9, [R1+0x3c4] ;  /* 0x0003c40001097983 */ /* 0x000ea80000100800 */
[----:B------:R0:W2:Y:S04]  /*26390*/  @!P1 LDG.E.U16 R24, [R2.64] ;  /* 0x0000000802189981 */ /* 0x0000a8000c1e1500 */
[----:B------:R-:W2:Y:S01]  /*263a0*/  LDL R8, [R1+0x3c8] ;  /* 0x0003c80001087983 */ /* 0x000ea20000100800 */
[----:B0-----:R-:W-:-:S02]  /*263b0*/  @!P0 IMAD.MOV.U32 R2, RZ, RZ, R15 ;  /* 0x000000ffff028224 */ /* 0x001fc400078e000f */
[----:B----4-:R-:W-:-:S05]  /*263c0*/  @!P0 IMAD.MOV.U32 R3, RZ, RZ, R26 ;  /* 0x000000ffff038224 */ /* 0x010fca00078e001a */
[----:B------:R2:W4:Y:S02]  /*263d0*/  @!P0 LDG.E.U16 R5, [R2.64] ;  /* 0x0000000802058981 */ /* 0x000524000c1e1500 */
[----:B--2---:R-:W-:Y:S02]  /*263e0*/  @!P1 IMAD.MOV.U32 R2, RZ, RZ, R13 ;  /* 0x000000ffff029224 */ /* 0x004fe400078e000d */
[----:B------:R-:W-:-:S05]  /*263f0*/  @!P1 IMAD.MOV.U32 R3, RZ, RZ, R14 ;  /* 0x000000ffff039224 */ /* 0x000fca00078e000e */
[----:B------:R0:W2:Y:S04]  /*26400*/  @!P1 LDG.E.U16 R4, [R2.64] ;  /* 0x0000000802049981 */ /* 0x0000a8000c1e1500 */
[----:B------:R-:W-:Y:S01]  /*26410*/  STL [R1+0x248c], R24 ;  /* 0x00248c1801007387 */ /* 0x000fe20000100800 */
[----:B0-----:R-:W-:Y:S02]  /*26420*/  @!P0 IMAD.MOV.U32 R3, RZ, RZ, R11 ;  /* 0x000000ffff038224 */ /* 0x001fe400078e000b */
[----:B------:R-:W-:Y:S01]  /*26430*/  @!P0 IMAD.MOV.U32 R2, RZ, RZ, R10 ;  /* 0x000000ffff028224 */ /* 0x000fe200078e000a */
[----:B----4-:R0:W-:Y:S01]  /*26440*/  STL [R1+0x2490], R5 ;  /* 0x0024900501007387 */ /* 0x0101e20000100800 */
[----:B------:R-:W4:Y:S02]  /*26450*/  LDL R15, [R1+0xef4] ;  /* 0x000ef400010f7983 */ /* 0x000f240000100800 */
[----:B------:R-:W3:Y:S01]  /*26460*/  LDL R13, [R1+0xf00] ;  /* 0x000f0000010d7983 */ /* 0x000ee20000100800 */
[----:B0-----:R-:W-:Y:S01]  /*26470*/  PRMT R5, RZ, 0x7610, R5 ;  /* 0x00007610ff057816 */ /* 0x001fe20000000005 */
[----:B--2---:R-:W-:Y:S01]  /*26480*/  STL [R1+0x2494], R4 ;  /* 0x0024940401007387 */ /* 0x004fe20000100800 */
[----:B------:R-:W2:Y:S02]  /*26490*/  LDL R14, [R1+0xefc] ;  /* 0x000efc00010e7983 */ /* 0x000ea40000100800 */
[----:B------:R-:W2:Y:S02]  /*264a0*/  LDL R11, [R1+0xf08] ;  /* 0x000f0800010b7983 */ /* 0x000ea40000100800 */
[----:B------:R0:W2:Y:S01]  /*264b0*/  @!P0 LDG.E.U16 R5, [R2.64] ;  /* 0x0000000802058981 */ /* 0x0000a2000c1e1500 */
[----:B------:R-:W-:-:S02]  /*264c0*/  PRMT R0, RZ, 0x7610, R0 ;  /* 0x00007610ff007816 */ /* 0x000fc40000000000 */
[----:B------:R-:W-:Y:S02]  /*264d0*/  PRMT R20, RZ, 0x7610, R20 ;  /* 0x00007610ff147816 */ /* 0x000fe40000000014 */
[----:B------:R-:W-:Y:S01]  /*264e0*/  PRMT R18, RZ, 0x7610, R18 ;  /* 0x00007610ff127816 */ /* 0x000fe20000000012 */
[----:B------:R-:W2:Y:S01]  /*264f0*/  LDL R10, [R1+0xf7c] ;  /* 0x000f7c00010a7983 */ /* 0x000ea20000100800 */
[----:B0-----:R-:W-:Y:S02]  /*26500*/  @!P1 IMAD.MOV.U32 R2, RZ, RZ, R8 ;  /* 0x000000ffff029224 */ /* 0x001fe400078e0008 */
[----:B------:R-:W-:Y:S01]  /*26510*/  @!P1 IMAD.MOV.U32 R3, RZ, RZ, R9 ;  /* 0x000000ffff039224 */ /* 0x000fe200078e0009 */
[----:B------:R-:W2:Y:S04]  /*26520*/  LDL R8, [R1+0xf80] ;  /* 0x000f800001087983 */ /* 0x000ea80000100800 */
[----:B------:R-:W2:Y:S04]  /*26530*/  LDL R9, [R1+0xf74] ;  /* 0x000f740001097983 */ /* 0x000ea80000100800 */
[----:B------:R4:W2:Y:S02]  /*26540*/  @!P1 LDG.E.U16 R0, [R2.64] ;  /* 0x0000000802009981 */ /* 0x0008a4000c1e1500 */
[----:B----4-:R-:W-:-:S02]  /*26550*/  @!P0 IMAD.MOV.U32 R3, RZ, RZ, R15 ;  /* 0x000000ffff038224 */ /* 0x010fc400078e000f */
[----:B---3--:R-:W-:-:S05]  /*26560*/  @!P0 IMAD.MOV.U32 R2, RZ, RZ, R13 ;  /* 0x000000ffff028224 */ /* 0x008fca00078e000d */
[----:B------:R2:W3:Y:S02]  /*26570*/  @!P0 LDG.E.U16 R20, [R2.64] ;  /* 0x0000000802148981 */ /* 0x0004e4000c1e1500 */
[----:B--2---:R-:W-:Y:S02]  /*26580*/  @!P1 IMAD.MOV.U32 R3, RZ, RZ, R14 ;  /* 0x000000ffff039224 */ /* 0x004fe400078e000e */
[----:B------:R-:W-:-:S05]  /*26590*/  @!P1 IMAD.MOV.U32 R2, RZ, RZ, R11 ;  /* 0x000000ffff029224 */ /* 0x000fca00078e000b */
[----:B------:R0:W2:Y:S04]  /*265a0*/  @!P1 LDG.E.U16 R18, [R2.64] ;  /* 0x0000000802129981 */ /* 0x0000a8000c1e1500 */
[----:B------:R1:W-:Y:S01]  /*265b0*/  STL [R1+0xc], R5 ;  /* 0x00000c0501007387 */ /* 0x0003e20000100800 */
[----:B0-----:R-:W-:-:S03]  /*265c0*/  PRMT R3, RZ, 0x7610, R3 ;  /* 0x00007610ff037816 */ /* 0x001fc60000000003 */
[----:B-1----:R-:W4:Y:S04]  /*265d0*/  LDL R5, [R1+0xf88] ;  /* 0x000f880001057983 */ /* 0x002f280000100800 */
[----:B------:R0:W4:Y:S01]  /*265e0*/  @!P0 LDG.E.U16 R3, [R8.64] ;  /* 0x0000000808038981 */ /* 0x000122000c1e1500 */
[----:B------:R1:W-:Y:S02]  /*265f0*/  STL [R1+0x245c], R0 ;  /* 0x00245c0001007387 */ /* 0x0003e40000100800 */
[----:B------:R-:W4:Y:S02]  /*26600*/  LDL R13, [R1+0x3bc] ;  /* 0x0003bc00010d7983 */ /* 0x000f240000100800 */
[----:B------:R-:W4:Y:S01]  /*26610*/  LDL R4, [R1+0x3c0] ;  /* 0x0003c00001047983 */ /* 0x000f220000100800 */
[----:B------:R-:W-:Y:S01]  /*26620*/  PRMT R2, RZ, 0x7610, R2 ;  /* 0x00007610ff027816 */ /* 0x000fe20000000002 */
[----:B0-----:R-:W-:Y:S01]  /*26630*/  @!P1 IMAD.MOV.U32 R9, RZ, RZ, R10 ;  /* 0x000000ffff099224 */ /* 0x001fe200078e000a */
[----:B---3--:R-:W-:Y:S01]  /*26640*/  STL [R1+0x2470], R20 ;  /* 0x0024701401007387 */ /* 0x008fe20000100800 */
[----:B------:R-:W3:Y:S02]  /*26650*/  LDL R11, [R1+0xf04] ;  /* 0x000f0400010b7983 */ /* 0x000ee40000100800 */
[----:B-1----:R-:W3:Y:S01]  /*26660*/  LDL R0, [R1+0xf10] ;  /* 0x000f100001007983 */ /* 0x002ee20000100800 */
[----:B--2---:R-:W-:Y:S01]  /*26670*/  STL [R1+0x2474], R18 ;  /* 0x0024741201007387 */ /* 0x004fe20000100800 */
[----:B----4-:R-:W-:-:S03]  /*26680*/  @!P1 IMAD.MOV.U32 R8, RZ, RZ, R5 ;  /* 0x000000ffff089224 */ /* 0x010fc600078e0005 */
[----:B------:R0:W-:Y:S01]  /*26690*/  STL [R1+0x2478], R3 ;  /* 0x0024780301007387 */ /* 0x0001e20000100800 */
[----:B------:R-:W2:Y:S02]  /*266a0*/  LDL R10, [R1+0xf0c] ;  /* 0x000f0c00010a7983 */ /* 0x000ea40000100800 */
[----:B------:R-:W4:Y:S01]  /*266b0*/  LDL R5, [R1+0xf18] ;  /* 0x000f180001057983 */ /* 0x000f220000100800 */
[----:B------:R1:W4:Y:S01]  /*266c0*/  @!P1 LDG.E.U16 R2, [R8.64] ;  /* 0x0000000808029981 */ /* 0x000322000c1e1500 */
[----:B------:R-:W-:Y:S02]  /*266d0*/  PRMT R12, RZ, 0x7610, R12 ;  /* 0x00007610ff0c7816 */ /* 0x000fe4000000000c */
[----:B------:R-:W-:Y:S01]  /*266e0*/  PRMT R16, RZ, 0x7610, R16 ;  /* 0x00007610ff107816 */ /* 0x000fe20000000010 */
[----:B-1----:R-:W-:Y:S02]  /*266f0*/  @!P0 IMAD.MOV.U32 R8, RZ, RZ, R4 ;  /* 0x000000ffff088224 */ /* 0x002fe400078e0004 */
[----:B------:R-:W-:-:S05]  /*26700*/  @!P0 IMAD.MOV.U32 R9, RZ, RZ, R13 ;  /* 0x000000ffff098224 */ /* 0x000fca00078e000d */
[----:B------:R3:W4:Y:S02]  /*26710*/  @!P0 LDG.E.U16 R12, [R8.64] ;  /* 0x00000008080c8981 */ /* 0x000724000c1e1500 */
[----:B---3--:R-:W-:Y:S02]  /*26720*/  @!P0 IMAD.MOV.U32 R9, RZ, RZ, R11 ;  /* 0x000000ffff098224 */ /* 0x008fe400078e000b */
[----:B------:R-:W-:-:S05]  /*26730*/  @!P0 IMAD.MOV.U32 R8, RZ, RZ, R0 ;  /* 0x000000ffff088224 */ /* 0x000fca00078e0000 */
[----:B------:R1:W3:Y:S02]  /*26740*/  @!P0 LDG.E.U16 R16, [R8.64] ;  /* 0x0000000808108981 */ /* 0x0002e4000c1e1500 */
[----:B-1----:R-:W-:Y:S01]  /*26750*/  PRMT R8, RZ, 0x7610, R8 ;  /* 0x00007610ff087816 */ /* 0x002fe20000000008 */
[----:B--2---:R-:W-:Y:S02]  /*26760*/  @!P1 IMAD.MOV.U32 R11, RZ, RZ, R10 ;  /* 0x000000ffff0b9224 */ /* 0x004fe400078e000a */
[----:B----4-:R-:W-:Y:S01]  /*26770*/  @!P1 IMAD.MOV.U32 R10, RZ, RZ, R5 ;  /* 0x000000ffff0a9224 */ /* 0x010fe200078e0005 */
[----:B------:R1:W-:Y:S01]  /*26780*/  STL [R1+0x247c], R2 ;  /* 0x00247c0201007387 */ /* 0x0003e20000100800 */
[----:B------:R-:W2:Y:S02]  /*26790*/  LDL R4, [R1+0xf84] ;  /* 0x000f840001047983 */ /* 0x000ea40000100800 */
[----:B0-----:R-:W4:Y:S02]  /*267a0*/  LDL R3, [R1+0xf90] ;  /* 0x000f900001037983 */ /* 0x001f240000100800 */
[----:B------:R-:W4:Y:S01]  /*267b0*/  LDL R13, [R1+0xf8c] ;  /* 0x000f8c00010d7983 */ /* 0x000f220000100800 */
[----:B------:R2:W4:Y:S04]  /*267c0*/  @!P1 LDG.E.U16 R8, [R10.64] ;  /* 0x000000080a089981 */ /* 0x000528000c1e1500 */
[----:B------:R0:W-:Y:S04]  /*267d0*/  STL [R1+0x4], R12 ;  /* 0x0000040c01007387 */ /* 0x0001e80000100800 */
[----:B-1----:R-:W4:Y:S01]  /*267e0*/  LDL R2, [R1+0x3b8] ;  /* 0x0003b80001027983 */ /* 0x002f220000100800 */
[----:B------:R-:W4:Y:S03]  /*267f0*/  LDL R0, [R1+0xea8] ;  /* 0x000ea80001007983 */ /* 0x000f260000100800 */
[----:B0-----:R-:W4:Y:S04]  /*26800*/  LDL R12, [R1+0xf98] ;  /* 0x000f9800010c7983 */ /* 0x001f280000100800 */
[----:B---3--:R0:W-:Y:S01]  /*26810*/  STL [R1+0x2460], R16 ;  /* 0x0024601001007387 */ /* 0x0081e20000100800 */
[----:B------:R-:W3:Y:S02]  /*26820*/  LDL R14, [R1+0xf14] ;  /* 0x000f1400010e7983 */ /* 0x000ee40000100800 */
[----:B------:R-:W3:Y:S02]  /*26830*/  LDL R5, [R1+0xf20] ;  /* 0x000f200001057983 */ /* 0x000ee40000100800 */
[----:B--2---:R-:W-:-:S02]  /*26840*/  @!P0 IMAD.MOV.U32 R11, RZ, RZ, R4 ;  /* 0x000000ffff0b8224 */ /* 0x004fc400078e0004 */
[----:B----4-:R-:W-:Y:S01]  /*26850*/  @!P0 IMAD.MOV.U32 R10, RZ, RZ, R3 ;  /* 0x000000ffff0a8224 */ /* 0x010fe200078e0003 */
[----:B------:R-:W-:Y:S01]  /*26860*/  STL [R1+0x2464], R8 ;  /* 0x0024640801007387 */ /* 0x000fe20000100800 */
[----:B------:R-:W2:Y:S02]  /*26870*/  LDL R4, [R1+0xf1c] ;  /* 0x000f1c0001047983 */ /* 0x000ea40000100800 */
[----:B------:R-:W4:Y:S01]  /*26880*/  LDL R3, [R1+0xf28] ;  /* 0x000f280001037983 */ /* 0x000f220000100800 */
[----:B------:R-:W-:-:S06]  /*26890*/  PRMT R9, RZ, 0x7610, R9 ;  /* 0x00007610ff097816 */ /* 0x000fcc0000000009 */
[----:B------:R1:W4:Y:S01]  /*268a0*/  @!P0 LDG.E.U16 R9, [R10.64] ;  /* 0x000000080a098981 */ /* 0x000322000c1e1500 */
[----:B------:R-:W-:Y:S02]  /*268b0*/  PRMT R22, RZ, 0x7610, R22 ;  /* 0x00007610ff167816 */ /* 0x000fe40000000016 */
[----:B-1----:R-:W-:-:S06]  /*268c0*/  PRMT R10, RZ, 0x7610, R10 ;  /* 0x00007610ff0a7816 */ /* 0x002fcc000000000a */
[----:B------:R1:W4:Y:S01]  /*268d0*/  @!P1 LDG.E.U16 R10, [R12.64] ;  /* 0x000000080c0a9981 */ /* 0x000322000c1e1500 */
        /* <DEDUP_REMOVED lines=9> */
[----:B----4-:R-:W-:-:S05]  /*26970*/  @!P1 IMAD.MOV.U32 R14, RZ, RZ, R3 ;  /* 0x000000ffff0e9224 */ /* 0x010fca00078e0003 */
[----:B------:R-:W2:Y:S04]  /*26980*/  @!P1 LDG.E.U16 R12, [R14.64] ;  /* 0x000000080e0c9981 */ /* 0x000ea8000c1e1500 */
[----:B------:R-:W-:Y:S04]  /*26990*/  STL [R1+0x2468], R9 ;  /* 0x0024680901007387 */ /* 0x000fe80000100800 */
[----:B------:R1:W-:Y:S01]  /*269a0*/  STL [R1+0x246c], R10 ;  /* 0x00246c0a01007387 */ /* 0x0003e20000100800 */
[----:B------:R-:W4:Y:S02]  /*269b0*/  LDL R2, [R1+0xf94] ;  /* 0x000f940001027983 */ /* 0x000f240000100800 */
[----:B------:R-:W4:Y:S01]  /*269c0*/  LDL R0, [R1+0xfa0] ;  /* 0x000fa00001007983 */ /* 0x000f220000100800 */
[----:B------:R-:W-:Y:S01]  /*269d0*/  STL [R1+0x243c], R22 ;  /* 0x00243c1601007387 */ /* 0x000fe20000100800 */
[----:B------:R-:W4:Y:S02]  /*269e0*/  LDL R18, [R1+0xf9c] ;  /* 0x000f9c0001127983 */ /* 0x000f240000100800 */
[----:B0-----:R-:W4:Y:S01]  /*269f0*/  LDL R16, [R1+0xfa8] ;  /* 0x000fa80001107983 */ /* 0x001f220000100800 */
[----:B---3--:R-:W-:Y:S01]  /*26a00*/  STL [R1+0x2440], R11 ;  /* 0x0024400b01007387 */ /* 0x008fe20000100800 */
[----:B-1----:R-:W3:Y:S02]  /*26a10*/  LDL R10, [R1+0x438] ;  /* 0x00043800010a7983 */ /* 0x002ee40000100800 */
[----:B------:R-:W3:Y:S02]  /*26a20*/  LDL R9, [R1+0x43c] ;  /* 0x00043c0001097983 */ /* 0x000ee40000100800 */
[----:B------:R-:W3:Y:S01]  /*26a30*/  LDL R8, [R1+0xea4] ;  /* 0x000ea40001087983 */ /* 0x000ee20000100800 */
[----:B------:R-:W3:Y:S04]  /*26a40*/  LDL R5, [R1+0xeb0] ;  /* 0x000eb00001057983 */ /* 0x000ee80000100800 */
[----:B--2---:R-:W-:Y:S01]  /*26a50*/  STL [R1+0x2444], R12 ;  /* 0x0024440c01007387 */ /* 0x004fe20000100800 */
[----:B------:R-:W2:Y:S02]  /*26a60*/  LDL R4, [R1+0xeac] ;  /* 0x000eac0001047983 */ /* 0x000ea40000100800 */
[----:B------:R-:W2:Y:S01]  /*26a70*/  LDL R3, [R1+0xeb8] ;  /* 0x000eb80001037983 */ /* 0x000ea20000100800 */
[----:B------:R-:W-:-:S02]  /*26a80*/  PRMT R13, RZ, 0x7610, R13 ;  /* 0x00007610ff0d7816 */ /* 0x000fc4000000000d */
[----:B------:R-:W-:Y:S02]  /*26a90*/  PRMT R17, RZ, 0x7610, R17 ;  /* 0x00007610ff117816 */ /* 0x000fe40000000011 */
[----:B------:R-:W-:Y:S01]  /*26aa0*/  PRMT R19, RZ, 0x7610, R19 ;  /* 0x00007610ff137816 */ /* 0x000fe20000000013 */
[----:B----4-:R-:W-:Y:S02]  /*26ab0*/  @!P0 IMAD.MOV.U32 R15, RZ, RZ, R2 ;  /* 0x000000ffff0f8224 */ /* 0x010fe400078e0002 */
[----:B------:R-:W-:Y:S01]  /*26ac0*/  @!P0 IMAD.MOV.U32 R14, RZ, RZ, R0 ;  /* 0x000000ffff0e8224 */ /* 0x000fe200078e0000 */
[----:B------:R-:W-:Y:S02]  /*26ad0*/  PRMT R21, RZ, 0x7610, R21 ;  /* 0x00007610ff157816 */ /* 0x000fe40000000015 */
[----:B------:R-:W-:Y:S01]  /*26ae0*/  PRMT R23, RZ, 0x7610, R23 ;  /* 0x00007610ff177816 */ /* 0x000fe20000000017 */
[----:B------:R-:W4:Y:S04]  /*26af0*/  LDL R2, [R1+0xf24] ;  /* 0x000f240001027983 */ /* 0x000f280000100800 */
[----:B------:R0:W4:Y:S04]  /*26b00*/  @!P0 LDG.E.U16 R13, [R14.64] ;  /* 0x000000080e0d8981 */ /* 0x000128000c1e1500 */
[----:B------:R-:W4:Y:S01]  /*26b10*/  LDL R0, [R1+0xf30] ;  /* 0x000f300001007983 */ /* 0x000f220000100800 */
[----:B0-----:R-:W-:-:S02]  /*26b20*/  @!P1 IMAD.MOV.U32 R15, RZ, RZ, R18 ;  /* 0x000000ffff0f9224 */ /* 0x001fc400078e0012 */
[----:B------:R-:W-:-:S05]  /*26b30*/  @!P1 IMAD.MOV.U32 R14, RZ, RZ, R16 ;  /* 0x000000ffff0e9224 */ /* 0x000fca00078e0010 */
[----:B------:R3:W4:Y:S02]  /*26b40*/  @!P1 LDG.E.U16 R17, [R14.64] ;  /* 0x000000080e119981 */ /* 0x000724000c1e1500 */
[----:B---3--:R-:W-:Y:S02]  /*26b50*/  @!P1 IMAD.MOV.U32 R15, RZ, RZ, R10 ;  /* 0x000000ffff0f9224 */ /* 0x008fe400078e000a */
[----:B------:R-:W-:-:S05]  /*26b60*/  @!P1 IMAD.MOV.U32 R14, RZ, RZ, R9 ;  /* 0x000000ffff0e9224 */ /* 0x000fca00078e0009 */
[----:B------:R0:W3:Y:S02]  /*26b70*/  @!P1 LDG.E.U16 R19, [R14.64] ;  /* 0x000000080e139981 */ /* 0x0000e4000c1e1500 */
[----:B0-----:R-:W-:Y:S02]  /*26b80*/  @!P0 IMAD.MOV.U32 R14, RZ, RZ, R5 ;  /* 0x000000ffff0e8224 */ /* 0x001fe400078e0005 */
[----:B------:R-:W-:-:S05]  /*26b90*/  @!P0 IMAD.MOV.U32 R15, RZ, RZ, R8 ;  /* 0x000000ffff0f8224 */ /* 0x000fca00078e0008 */
[----:B------:R2:W3:Y:S02]  /*26ba0*/  @!P0 LDG.E.U16 R21, [R14.64] ;  /* 0x000000080e158981 */ /* 0x0004e4000c1e1500 */
[----:B--2---:R-:W-:Y:S02]  /*26bb0*/  @!P1 IMAD.MOV.U32 R15, RZ, RZ, R4 ;  /* 0x000000ffff0f9224 */ /* 0x004fe400078e0004 */
[----:B------:R-:W-:-:S05]  /*26bc0*/  @!P1 IMAD.MOV.U32 R14, RZ, RZ, R3 ;  /* 0x000000ffff0e9224 */ /* 0x000fca00078e0003 */
[----:B------:R0:W2:Y:S04]  /*26bd0*/  @!P1 LDG.E.U16 R23, [R14.64] ;  /* 0x000000080e179981 */ /* 0x0000a8000c1e1500 */
[----:B----4-:R-:W-:Y:S01]  /*26be0*/  STL [R1+0x2448], R13 ;  /* 0x0024480d01007387 */ /* 0x010fe20000100800 */
[----:B0-----:R-:W-:-:S03]  /*26bf0*/  @!P0 IMAD.MOV.U32 R15, RZ, RZ, R2 ;  /* 0x000000ffff0f8224 */ /* 0x001fc600078e0002 */
[----:B------:R-:W-:Y:S01]  /*26c00*/  STL [R1+0x244c], R17 ;  /* 0x00244c1101007387 */ /* 0x000fe20000100800 */
[----:B------:R-:W-:Y:S01]  /*26c10*/  PRMT R25, RZ, 0x7610, R25 ;  /* 0x00007610ff197816 */ /* 0x000fe20000000019 */
[----:B------:R-:W-:-:S05]  /*26c20*/  @!P0 IMAD.MOV.U32 R14, RZ, RZ, R0 ;  /* 0x000000ffff0e8224 */ /* 0x000fca00078e0000 */
[----:B------:R0:W4:Y:S04]  /*26c30*/  @!P0 LDG.E.U16 R25, [R14.64] ;  /* 0x000000080e198981 */ /* 0x000128000c1e1500 */
[----:B---3--:R-:W-:Y:S04]  /*26c40*/  STL [R1+0x2430], R19 ;  /* 0x0024301301007387 */ /* 0x008fe80000100800 */
[----:B------:R-:W-:Y:S04]  /*26c50*/  STL [R1+0x2434], R21 ;  /* 0x0024341501007387 */ /* 0x000fe80000100800 */
[----:B--2---:R1:W-:Y:S04]  /*26c60*/  STL [R1+0x2438], R23 ;  /* 0x0024381701007387 */ /* 0x0043e80000100800 */
[----:B-1----:R-:W2:Y:S01]  /*26c70*/  LDL.LU R23, [R1+0x214] ;  /* 0x0002140001177983 */ /* 0x002ea20000300800 */
[----:B------:R-:W3:Y:S02]  /*26c80*/  LDL.LU R21, [R1+0x1d0] ;  /* 0x0001d00001157983 */ /* 0x000ee40000300800 */
[----:B------:R-:W2:Y:S02]  /*26c90*/  LDL.LU R19, [R1+0x1cc] ;  /* 0x0001cc0001137983 */ /* 0x000ea40000300800 */
[----:B------:R-:W2:Y:S01]  /*26ca0*/  LDL.LU R17, [R1+0x1a0] ;  /* 0x0001a00001117983 */ /* 0x000ea20000300800 */
[----:B------:R-:W2:Y:S01]  /*26cb0*/  LDL.LU R13, [R1+0x19c] ;  /* 0x00019c00010d7983 */ /* 0x000ea20000300800 */
[----:B------:R-:W2:Y:S02]  /*26cc0*/  LDL.LU R12, [R1+0x170] ;  /* 0x00017000010c7983 */ /* 0x000ea40000300800 */
        /* <DEDUP_REMOVED lines=13> */
[----:B------:R-:W2:Y:S01]  /*26da0*/  LDL.LU R26, [R1] ;  /* 0x00000000011a7983 */ /* 0x000ea20000300800 */
[----:B0-----:R-:W2:Y:S04]  /*26db0*/  LDL R14, [R1+0xf2c] ;  /* 0x000f2c00010e7983 */ /* 0x001ea80000100800 */
[----:B------:R-:W2:Y:S01]  /*26dc0*/  LDL R15, [R1+0xf38] ;  /* 0x000f3800010f7983 */ /* 0x000ea20000100800 */
[----:B------:R-:W-:-:S03]  /*26dd0*/  PRMT R27, RZ, 0x7610, R27 ;  /* 0x00007610ff1b7816 */ /* 0x000fc6000000001b */
[----:B----4-:R0:W-:Y:S04]  /*26de0*/  STL [R1+0x2450], R25 ;  /* 0x0024501901007387 */ /* 0x0101e80000100800 */
[----:B0-----:R-:W4:Y:S01]  /*26df0*/  LDL.LU R25, [R1+0x218] ;  /* 0x0002180001197983 */ /* 0x001f220000300800 */
[----:B--2---:R-:W-:-:S04]  /*26e00*/  @!P1 LOP3.LUT R15, R15, R14, RZ, 0x3c, !PT ;  /* 0x0000000e0f0f9212 */ /* 0x004fc800078e3cff */
[----:B------:R-:W-:-:S04]  /*26e10*/  @!P1 LOP3.LUT R14, R15, R14, RZ, 0x3c, !PT ;  /* 0x0000000e0f0e9212 */ /* 0x000fc800078e3cff */
[----:B------:R-:W-:-:S05]  /*26e20*/  @!P1 LOP3.LUT R15, R15, R14, RZ, 0x3c, !PT ;  /* 0x0000000e0f0f9212 */ /* 0x000fca00078e3cff */
[----:B------:R0:W2:Y:S04]  /*26e30*/  @!P1 LDG.E.U16 R27, [R14.64] ;  /* 0x000000080e1b9981 */ /* 0x0000a8000c1e1500 */
[----:B0-----:R-:W3:Y:S04]  /*26e40*/  LDL R14, [R1+0xfac] ;  /* 0x000fac00010e7983 */ /* 0x001ee80000100800 */
[----:B------:R-:W3:Y:S01]  /*26e50*/  LDL R15, [R1+0xfb4] ;  /* 0x000fb400010f7983 */ /* 0x000ee20000100800 */
[----:B------:R-:W-:-:S03]  /*26e60*/  PRMT R29, RZ, 0x7610, R29 ;  /* 0x00007610ff1d7816 */ /* 0x000fc6000000001d */
[----:B------:R-:W0:Y:S04]  /*26e70*/  S2R R24, SR_TID.X ;  /* 0x0000000000187919 */ /* 0x000e280000002100 */
[----:B--2---:R1:W-:Y:S04]  /*26e80*/  STL [R1+0x2454], R27 ;  /* 0x0024541b01007387 */ /* 0x0043e80000100800 */
[----:B-1----:R-:W2:Y:S01]  /*26e90*/  LDL.LU R27, [R1+0x244] ;  /* 0x00024400011b7983 */ /* 0x002ea20000300800 */
[----:B---3--:R-:W-:-:S04]  /*26ea0*/  @!P1 LOP3.LUT R15, R15, R14, RZ, 0x3c, !PT ;  /* 0x0000000e0f0f9212 */ /* 0x008fc800078e3cff */
[----:B------:R-:W-:-:S04]  /*26eb0*/  @!P1 LOP3.LUT R14, R15, R14, RZ, 0x3c, !PT ;  /* 0x0000000e0f0e9212 */ /* 0x000fc800078e3cff */
[----:B------:R-:W-:-:S05]  /*26ec0*/  @!P1 LOP3.LUT R15, R15, R14, RZ, 0x3c, !PT ;  /* 0x0000000e0f0f9212 */ /* 0x000fca00078e3cff */
[----:B------:R-:W3:Y:S01]  /*26ed0*/  @!P1 LDG.E.U16 R29, [R14.64] ;  /* 0x000000080e1d9981 */ /* 0x000ee2000c1e1500 */
[----:B0-----:R-:W-:-:S05]  /*26ee0*/  LOP3.LUT R24, R24, 0x7f, RZ, 0xc0, !PT ;  /* 0x0000007f18187812 */ /* 0x001fca00078ec0ff */
[----:B------:R-:W-:-:S05]  /*26ef0*/  IMAD.SHL.U32 R24, R24, 0x2, RZ ;  /* 0x0000000218187824 */ /* 0x000fca00078e00ff */
[----:B------:R-:W-:-:S05]  /*26f00*/  LOP3.LUT R24, R24, 0x20, RZ, 0x3c, !PT ;  /* 0x0000002018187812 */ /* 0x000fca00078e3cff */
[----:B--2---:R-:W-:Y:S01]  /*26f10*/  STS.U16 [R24+0x3500], R27 ;  /* 0x0035001b18007388 */ /* 0x004fe20000000400 */
[----:B----4-:R-:W-:Y:S02]  /*26f20*/  STS.U16 [R24+0x4400], R25 ;  /* 0x0044001918007388 */ /* 0x010fe40000000400 */
        /* <DEDUP_REMOVED lines=16> */
[----:B------:R-:W-:Y:S01]  /*27030*/  STS.U16 [R24+0xc500], R0 ;  /* 0x00c5000018007388 */ /* 0x000fe20000000400 */
[----:B---3--:R-:W-:Y:S01]  /*27040*/  STL [R1+0x2458], R29 ;  /* 0x0024581d01007387 */ /* 0x008fe20000100800 */
[----:B------:R0:W-:Y:S03]  /*27050*/  STS.U16 [R24+0xd400], R4 ;  /* 0x00d4000418007388 */ /* 0x0001e60000000400 */
[----:B0-----:R-:W2:Y:S04]  /*27060*/  LDL.LU R4, [R1+0x390] ;  /* 0x0003900001047983 */ /* 0x001ea80000300800 */
[----:B------:R-:W0:Y:S01]  /*27070*/  S2R R0, SR_TID.X ;  /* 0x0000000000007919 */ /* 0x000e220000002100 */
[----:B------:R1:W-:Y:S02]  /*27080*/  STS.U16 [R24+0xd500], R5 ;  /* 0x00d5000518007388 */ /* 0x0003e40000000400 */
[----:B------:R3:W-:Y:S01]  /*27090*/  STS.U16 [R24+0xe400], R26 ;  /* 0x00e4001a18007388 */ /* 0x0007e20000000400 */
[----:B0-----:R-:W-:-:S05]  /*270a0*/  LOP3.LUT R0, R0, 0x7f, RZ, 0xc0, !PT ;  /* 0x0000007f00007812 */ /* 0x001fca00078ec0ff */
[----:B------:R-:W-:-:S05]  /*270b0*/  IMAD.SHL.U32 R18, R0, 0x2, RZ ;  /* 0x0000000200127824 */ /* 0x000fca00078e00ff */
[C---:B------:R-:W-:Y:S01]  /*270c0*/  LOP3.LUT R2, R18.reuse, 0x30, RZ, 0x3c, !PT ;  /* 0x0000003012027812 */ /* 0x040fe200078e3cff */
[----:B--2---:R0:W-:Y:S01]  /*270d0*/  STL [R1+0x2498], R4 ;  /* 0x0024980401007387 */ /* 0x0041e20000100800 */
[----:B-1----:R-:W2:Y:S02]  /*270e0*/  LDL.LU R5, [R1+0x38c] ;  /* 0x00038c0001057983 */ /* 0x002ea40000300800 */
[----:B---3--:R-:W3:Y:S02]  /*270f0*/  LDL.LU R24, [R1+0x364] ;  /* 0x0003640001187983 */ /* 0x008ee40000300800 */
[----:B------:R-:W4:Y:S01]  /*27100*/  LDL.LU R26, [R1+0x360] ;  /* 0x00036000011a7983 */ /* 0x000f220000300800 */
        /* <DEDUP_REMOVED lines=16> */
[----:B0-----:R-:W-:Y:S01]  /*27210*/  LOP3.LUT R4, R18, 0x20, RZ, 0x3c, !PT ;  /* 0x0000002012047812 */ /* 0x001fe200078e3cff */
[----:B------:R-:W2:Y:S01]  /*27220*/  LDL.LU R9, [R1+0x78] ;  /* 0x0000780001097983 */ /* 0x000ea20000300800 */
[----:B------:R-:W2:Y:S02]  /*27230*/  LDL.LU R8, [R1+0x74] ;  /* 0x0000740001087983 */ /* 0x000ea40000300800 */
[----:B------:R-:W2:Y:S02]  /*27240*/  LDL.LU R16, [R1+0x48] ;  /* 0x0000480001107983 */ /* 0x000ea40000300800 */
[----:B------:R-:W2:Y:S01]  /*27250*/  LDL.LU R3, [R1+0x44] ;  /* 0x0000440001037983 */ /* 0x000ea20000300800 */
[----:B------:R-:W2:Y:S04]  /*27260*/  LDL.LU R18, [R1+0x1c] ;  /* 0x00001c0001127983 */ /* 0x000ea80000300800 */
[----:B------:R0:W-:Y:S01]  /*27270*/  STS.U16 [R4+0xe500], R28 ;  /* 0x00e5001c04007388 */ /* 0x0001e20000000400 */
[----:B------:R1:W-:Y:S02]  /*27280*/  STS.U16 [R4+0xf400], R7 ;  /* 0x00f4000704007388 */ /* 0x0003e40000000400 */
[----:B------:R1:W-:Y:S01]  /*27290*/  STS.U16 [R4+0xf500], R6 ;  /* 0x00f5000604007388 */ /* 0x0003e20000000400 */
[----:B0-----:R-:W2:Y:S01]  /*272a0*/  LDL.LU R28, [R1+0x240] ;  /* 0x00024000011c7983 */ /* 0x001ea20000300800 */
[----:B-1----:R-:W2:Y:S02]  /*272b0*/  LDL.LU R7, [R1+0x338] ;  /* 0x0003380001077983 */ /* 0x002ea40000300800 */
[----:B------:R-:W2:Y:S02]  /*272c0*/  LDL.LU R4, [R1+0x2498] ;  /* 0x0024980001047983 */ /* 0x000ea40000300800 */
[----:B------:R-:W3:Y:S01]  /*272d0*/  LDL.LU R6, [R1+0x33c] ;  /* 0x00033c0001067983 */ /* 0x000ee20000300800 */
[----:B--2---:R0:W-:Y:S01]  /*272e0*/  STS.U16 [R2+0x600], R4 ;  /* 0x0006000402007388 */ /* 0x0041e20000000400 */
[----:B------:R1:W-:Y:S02]  /*272f0*/  STS.U16 [R2+0x700], R5 ;  /* 0x0007000502007388 */ /* 0x0003e40000000400 */
[----:B---3--:R2:W-:Y:S02]  /*27300*/  STS.U16 [R2+0x1600], R24 ;  /* 0x0016001802007388 */ /* 0x0085e40000000400 */
[----:B----4-:R3:W-:Y:S01]  /*27310*/  STS.U16 [R2+0x1700], R26 ;  /* 0x0017001a02007388 */ /* 0x0107e20000000400 */
        /* <DEDUP_REMOVED lines=20> */
[----:B0-----:R-:W4:Y:S04]  /*27460*/  LDL.LU R4, [R1+0x2494] ;  /* 0x0024940001047983 */ /* 0x001f280000300800 */
[----:B------:R-:W-:Y:S01]  /*27470*/  STS.U16 [R2+0xc600], R16 ;  /* 0x00c6001002007388 */ /* 0x000fe20000000400 */
[----:B-1----:R-:W4:Y:S02]  /*27480*/  LDL.LU R5, [R1+0x2490] ;  /* 0x0024900001057983 */ /* 0x002f240000300800 */
[----:B------:R-:W-:Y:S02]  /*27490*/  STS.U16 [R2+0xc700], R3 ;  /* 0x00c7000302007388 */ /* 0x000fe40000000400 */
[----:B--2---:R-:W2:Y:S01]  /*274a0*/  LDL.LU R24, [R1+0x248c] ;  /* 0x00248c0001187983 */ /* 0x004ea20000300800 */
[----:B------:R-:W-:Y:S04]  /*274b0*/  STS.U16 [R2+0xd600], R18 ;  /* 0x00d6001202007388 */ /* 0x000fe80000000400 */
[----:B---3--:R-:W3:Y:S01]  /*274c0*/  LDL.LU R26, [R1+0x2488] ;  /* 0x00248800011a7983 */ /* 0x008ee20000300800 */
[----:B------:R0:W-:Y:S03]  /*274d0*/  STS.U16 [R2+0xd700], R20 ;  /* 0x00d7001402007388 */ /* 0x0001e60000000400 */
[----:B0-----:R-:W2:Y:S04]  /*274e0*/  LDL.LU R2, [R1+0x384] ;  /* 0x0003840001027983 */ /* 0x001ea80000300800 */
[----:B------:R-:W0:Y:S04]  /*274f0*/  S2R R0, SR_TID.X ;  /* 0x0000000000007919 */ /* 0x000e280000002100 */
[----:B--2---:R1:W-:Y:S04]  /*27500*/  STL [R1+0x2480], R2 ;  /* 0x0024800201007387 */ /* 0x0043e80000100800 */
[----:B-1----:R-:W2:Y:S01]  /*27510*/  LDL.LU R2, [R1+0x388] ;  /* 0x0003880001027983 */ /* 0x002ea20000300800 */
[----:B0-----:R-:W-:-:S05]  /*27520*/  LOP3.LUT R0, R0, 0x7f, RZ, 0xc0, !PT ;  /* 0x0000007f00007812 */ /* 0x001fca00078ec0ff */
[C---:B------:R-:W-:Y:S02]  /*27530*/  IMAD.SHL.U32 R22, R0.reuse, 0x2, RZ ;  /* 0x0000000200167824 */ /* 0x040fe400078e00ff */
[----:B------:R-:W-:Y:S01]  /*27540*/  IMAD.SHL.U32 R0, R0, 0x2, RZ ;  /* 0x0000000200007824 */ /* 0x000fe200078e00ff */
[----:B--2---:R0:W-:Y:S01]  /*27550*/  STL [R1+0x2484], R2 ;  /* 0x0024840201007387 */ /* 0x0041e20000100800 */
        /* <DEDUP_REMOVED lines=16> */
[----:B------:R-:W2:Y:S01]  /*27660*/  LDL.LU R12, [R1+0x70] ;  /* 0x00007000010c7983 */ /* 0x000ea20000300800 */
[----:B0-----:R-:W-:Y:S01]  /*27670*/  LOP3.LUT R2, R0, 0x30, RZ, 0x3c, !PT ;  /* 0x0000003000027812 */ /* 0x001fe200078e3cff */
[----:B------:R-:W2:Y:S01]  /*27680*/  LDL.LU R11, [R1+0x6c] ;  /* 0x00006c00010b7983 */ /* 0x000ea20000300800 */
[----:B------:R-:W2:Y:S01]  /*27690*/  LDL.LU R9, [R1+0x40] ;  /* 0x0000400001097983 */ /* 0x000ea20000300800 */
[----:B------:R-:W2:Y:S02]  /*276a0*/  LDL.LU R8, [R1+0x3c] ;  /* 0x00003c0001087983 */ /* 0x000ea40000300800 */
[----:B------:R-:W2:Y:S02]  /*276b0*/  LDL.LU R16, [R1+0x14] ;  /* 0x0000140001107983 */ /* 0x000ea40000300800 */
[----:B------:R-:W2:Y:S01]  /*276c0*/  LDL.LU R0, [R1+0x10] ;  /* 0x0000100001007983 */ /* 0x000ea20000300800 */
[----:B---3--:R0:W-:Y:S01]  /*276d0*/  STS.U16 [R2+0xe600], R26 ;  /* 0x00e6001a02007388 */ /* 0x0081e20000000400 */
[----:B------:R1:W-:Y:S02]  /*276e0*/  STS.U16 [R2+0xe700], R24 ;  /* 0x00e7001802007388 */ /* 0x0003e40000000400 */
[----:B----4-:R3:W-:Y:S02]  /*276f0*/  STS.U16 [R2+0xf600], R5 ;  /* 0x00f6000502007388 */ /* 0x0107e40000000400 */
[----:B------:R4:W-:Y:S01]  /*27700*/  STS.U16 [R2+0xf700], R4 ;  /* 0x00f7000402007388 */ /* 0x0009e20000000400 */
[----:B0-----:R-:W2:Y:S01]  /*27710*/  LDL.LU R26, [R1+0x208] ;  /* 0x00020800011a7983 */ /* 0x001ea20000300800 */
[----:B-1----:R-:W2:Y:S02]  /*27720*/  LDL.LU R24, [R1+0x234] ;  /* 0x0002340001187983 */ /* 0x002ea40000300800 */
[----:B---3--:R-:W2:Y:S02]  /*27730*/  LDL.LU R5, [R1+0x238] ;  /* 0x0002380001057983 */ /* 0x008ea40000300800 */
[----:B----4-:R-:W4:Y:S01]  /*27740*/  LDL.LU R2, [R1+0x2484] ;  /* 0x0024840001027983 */ /* 0x010f220000300800 */
[C---:B------:R-:W-:Y:S01]  /*27750*/  LOP3.LUT R10, R22.reuse, 0x40, RZ, 0x3c, !PT ;  /* 0x00000040160a7812 */ /* 0x040fe200078e3cff */
[----:B------:R-:W2:Y:S04]  /*27760*/  LDL.LU R4, [R1+0x330] ;  /* 0x0003300001047983 */ /* 0x000ea80000300800 */
[----:B----4-:R0:W-:Y:S04]  /*27770*/  STS.U16 [R10+0x800], R2 ;  /* 0x000800020a007388 */ /* 0x0101e80000000400 */
[----:B0-----:R-:W4:Y:S04]  /*27780*/  LDL.LU R2, [R1+0x2480] ;  /* 0x0024800001027983 */ /* 0x001f280000300800 */
[----:B----4-:R0:W-:Y:S01]  /*27790*/  STS.U16 [R10+0x900], R2 ;  /* 0x000900020a007388 */ /* 0x0101e20000000400 */
[----:B--2---:R1:W-:Y:S02]  /*277a0*/  STS.U16 [R10+0x1800], R3 ;  /* 0x001800030a007388 */ /* 0x0043e40000000400 */
[----:B------:R2:W-:Y:S02]  /*277b0*/  STS.U16 [R10+0x1900], R18 ;  /* 0x001900120a007388 */ /* 0x0005e40000000400 */
[----:B------:R4:W-:Y:S01]  /*277c0*/  STS.U16 [R10+0x2800], R20 ;  /* 0x002800140a007388 */ /* 0x0009e20000000400 */
[----:B0-----:R-:W3:Y:S01]  /*277d0*/  LDL.LU R2, [R1+0x247c] ;  /* 0x00247c0001027983 */ /* 0x001ee20000300800 */
[----:B-1----:R-:W3:Y:S02]  /*277e0*/  LDL.LU R3, [R1+0x2478] ;  /* 0x0024780001037983 */ /* 0x002ee40000300800 */
[----:B--2---:R-:W2:Y:S02]  /*277f0*/  LDL.LU R18, [R1+0x2474] ;  /* 0x0024740001127983 */ /* 0x004ea40000300800 */
[----:B----4-:R-:W4:Y:S01]  /*27800*/  LDL.LU R20, [R1+0x2470] ;  /* 0x0024700001147983 */ /* 0x010f220000300800 */
        /* <DEDUP_REMOVED lines=19> */
[----:B------:R0:W-:Y:S01]  /*27940*/  STS.U16 [R10+0xc800], R9 ;  /* 0x00c800090a007388 */ /* 0x0001e20000000400 */
[----:B------:R1:W-:Y:S01]  /*27950*/  STS.U16 [R10+0xc900], R8 ;  /* 0x00c900080a007388 */ /* 0x0003e20000000400 */
[----:B------:R1:W-:Y:S02]  /*27960*/  STS.U16 [R10+0xd800], R16 ;  /* 0x00d800100a007388 */ /* 0x0003e40000000400 */
[----:B------:R1:W-:Y:S01]  /*27970*/  STS.U16 [R10+0xd900], R0 ;  /* 0x00d900000a007388 */ /* 0x0003e20000000400 */
[----:B0-----:R-:W3:Y:S01]  /*27980*/  LDL.LU R9, [R1+0x37c] ;  /* 0x00037c0001097983 */ /* 0x001ee20000300800 */
[----:B-1----:R-:W3:Y:S02]  /*27990*/  LDL.LU R8, [R1+0x378] ;  /* 0x0003780001087983 */ /* 0x002ee40000300800 */
        /* <DEDUP_REMOVED lines=14> */
[----:B------:R-:W-:Y:S01]  /*27a80*/  LOP3.LUT R14, R22, 0x50, RZ, 0x3c, !PT ;  /* 0x00000050160e7812 */ /* 0x000fe200078e3cff */
[----:B----4-:R0:W-:Y:S01]  /*27a90*/  STS.U16 [R10+0xe800], R20 ;  /* 0x00e800140a007388 */ /* 0x0101e20000000400 */
[----:B--2---:R1:W-:Y:S02]  /*27aa0*/  STS.U16 [R10+0xe900], R18 ;  /* 0x00e900120a007388 */ /* 0x0043e40000000400 */
[----:B---3--:R2:W-:Y:S01]  /*27ab0*/  STS.U16 [R10+0xf800], R3 ;  /* 0x00f800030a007388 */ /* 0x0085e20000000400 */
[----:B0-----:R-:W3:Y:S01]  /*27ac0*/  LDL.LU R20, [R1+0x22c] ;  /* 0x00022c0001147983 */ /* 0x001ee20000300800 */
[----:B------:R-:W4:Y:S02]  /*27ad0*/  LDL.LU R23, [R1+0x98] ;  /* 0x0000980001177983 */ /* 0x000f240000300800 */
[----:B------:R-:W3:Y:S02]  /*27ae0*/  LDL.LU R21, [R1+0x94] ;  /* 0x0000940001157983 */ /* 0x000ee40000300800 */
[----:B------:R-:W3:Y:S01]  /*27af0*/  LDL.LU R19, [R1+0x68] ;  /* 0x0000680001137983 */ /* 0x000ee20000300800 */
[----:B------:R-:W3:Y:S01]  /*27b00*/  LDL.LU R17, [R1+0x64] ;  /* 0x0000640001117983 */ /* 0x000ee20000300800 */
[----:B------:R-:W3:Y:S02]  /*27b10*/  LDL.LU R13, [R1+0x38] ;  /* 0x00003800010d7983 */ /* 0x000ee40000300800 */
[----:B------:R-:W3:Y:S02]  /*27b20*/  LDL.LU R12, [R1+0x34] ;  /* 0x00003400010c7983 */ /* 0x000ee40000300800 */
[----:B------:R-:W3:Y:S01]  /*27b30*/  LDL.LU R22, [R1+0xc] ;  /* 0x00000c0001167983 */ /* 0x000ee20000300800 */
[----:B-1----:R-:W3:Y:S01]  /*27b40*/  LDL.LU R18, [R1+0x230] ;  /* 0x0002300001127983 */ /* 0x002ee20000300800 */
[----:B--2---:R-:W2:Y:S03]  /*27b50*/  LDL.LU R3, [R1+0x328] ;  /* 0x0003280001037983 */ /* 0x004ea60000300800 */
[----:B------:R0:W-:Y:S04]  /*27b60*/  STS.U16 [R10+0xf900], R2 ;  /* 0x00f900020a007388 */ /* 0x0001e80000000400 */
[----:B0-----:R-:W2:Y:S01]  /*27b70*/  LDL.LU R10, [R1+0x246c] ;  /* 0x00246c00010a7983 */ /* 0x001ea20000300800 */
[----:B------:R-:W2:Y:S03]  /*27b80*/  LDL.LU R2, [R1+0x32c] ;  /* 0x00032c0001027983 */ /* 0x000ea60000300800 */
[----:B------:R0:W-:Y:S01]  /*27b90*/  STS.U16 [R14+0xa00], R9 ;  /* 0x000a00090e007388 */ /* 0x0001e20000000400 */
[----:B------:R1:W-:Y:S02]  /*27ba0*/  STS.U16 [R14+0xb00], R8 ;  /* 0x000b00080e007388 */ /* 0x0003e40000000400 */
[----:B------:R1:W-:Y:S02]  /*27bb0*/  STS.U16 [R14+0x1a00], R16 ;  /* 0x001a00100e007388 */ /* 0x0003e40000000400 */
[----:B------:R1:W-:Y:S01]  /*27bc0*/  STS.U16 [R14+0x1b00], R0 ;  /* 0x001b00000e007388 */ /* 0x0003e20000000400 */
[----:B0-----:R-:W4:Y:S01]  /*27bd0*/  LDL.LU R9, [R1+0x2468] ;  /* 0x0024680001097983 */ /* 0x001f220000300800 */
[----:B-1----:R-:W4:Y:S02]  /*27be0*/  LDL.LU R8, [R1+0x2464] ;  /* 0x0024640001087983 */ /* 0x002f240000300800 */
[----:B------:R-:W4:Y:S02]  /*27bf0*/  LDL.LU R16, [R1+0x2460] ;  /* 0x0024600001107983 */ /* 0x000f240000300800 */
[----:B------:R-:W4:Y:S01]  /*27c00*/  LDL.LU R0, [R1+0x245c] ;  /* 0x00245c0001007983 */ /* 0x000f220000300800 */
[----:B--2---:R-:W-:Y:S01]  /*27c10*/  STS.U16 [R14+0x2a00], R2 ;  /* 0x002a00020e007388 */ /* 0x004fe20000000400 */
[----:B------:R-:W-:Y:S02]  /*27c20*/  STS.U16 [R14+0x2b00], R3 ;  /* 0x002b00030e007388 */ /* 0x000fe40000000400 */
[----:B---3--:R-:W-:Y:S02]  /*27c30*/  STS.U16 [R14+0x3a00], R18 ;  /* 0x003a00120e007388 */ /* 0x008fe40000000400 */
        /* <DEDUP_REMOVED lines=9> */
[----:B------:R-:W-:Y:S01]  /*27cd0*/  STS.U16 [R14+0x8a00], R15 ;  /* 0x008a000f0e007388 */ /* 0x000fe20000000400 */
[----:B------:R-:W-:Y:S02]  /*27ce0*/  STS.U16 [R14+0x8b00], R27 ;  /* 0x008b001b0e007388 */ /* 0x000fe40000000400 */
[----:B------:R-:W-:Y:S02]  /*27cf0*/  STS.U16 [R14+0x9a00], R25 ;  /* 0x009a00190e007388 */ /* 0x000fe40000000400 */
[----:B------:R1:W-:Y:S01]  /*27d00*/  STS.U16 [R14+0x9b00], R11 ;  /* 0x009b000b0e007388 */ /* 0x0003e20000000400 */
[----:B0-----:R-:W2:Y:S04]  /*27d10*/  LDL.LU R29, [R1+0x374] ;  /* 0x00037400011d7983 */ /* 0x001ea80000300800 */
[----:B-1----:R-:W0:Y:S04]  /*27d20*/  S2R R11, SR_TID.X ;  /* 0x00000000000b7919 */ /* 0x002e280000002100 */
[----:B----4-:R-:W-:Y:S01]  /*27d30*/  STS.U16 [R14+0xaa00], R23 ;  /* 0x00aa00170e007388 */ /* 0x010fe20000000400 */
[----:B------:R-:W-:Y:S02]  /*27d40*/  STS.U16 [R14+0xab00], R21 ;  /* 0x00ab00150e007388 */ /* 0x000fe40000000400 */
[----:B------:R-:W-:Y:S02]  /*27d50*/  STS.U16 [R14+0xba00], R19 ;  /* 0x00ba00130e007388 */ /* 0x000fe40000000400 */
[----:B------:R-:W3:Y:S01]  /*27d60*/  LDL.LU R27, [R1+0x370] ;  /* 0x00037000011b7983 */ /* 0x000ee20000300800 */
[----:B------:R1:W-:Y:S04]  /*27d70*/  STS.U16 [R14+0xbb00], R17 ;  /* 0x00bb00110e007388 */ /* 0x0003e80000000400 */
[----:B------:R-:W4:Y:S01]  /*27d80*/  LDL.LU R25, [R1+0x34c] ;  /* 0x00034c0001197983 */ /* 0x000f220000300800 */
[----:B------:R1:W-:Y:S02]  /*27d90*/  STS.U16 [R14+0xca00], R13 ;  /* 0x00ca000d0e007388 */ /* 0x0003e40000000400 */
[----:B------:R1:W-:Y:S02]  /*27da0*/  STS.U16 [R14+0xcb00], R12 ;  /* 0x00cb000c0e007388 */ /* 0x0003e40000000400 */
[----:B------:R0:W-:Y:S01]  /*27db0*/  STS.U16 [R14+0xda00], R22 ;  /* 0x00da00160e007388 */ /* 0x0001e20000000400 */
[----:B-1----:R-:W4:Y:S01]  /*27dc0*/  LDL.LU R17, [R1+0x348] ;  /* 0x0003480001117983 */ /* 0x002f220000300800 */
[----:B------:R-:W4:Y:S02]  /*27dd0*/  LDL.LU R13, [R1+0x324] ;  /* 0x00032400010d7983 */ /* 0x000f240000300800 */
[----:B------:R-:W4:Y:S01]  /*27de0*/  LDL.LU R12, [R1+0x320] ;  /* 0x00032000010c7983 */ /* 0x000f220000300800 */
[----:B0-----:R-:W-:-:S05]  /*27df0*/  LOP3.LUT R11, R11, 0x7f, RZ, 0xc0, !PT ;  /* 0x0000007f0b0b7812 */ /* 0x001fca00078ec0ff */
[----:B------:R-:W-:Y:S02]  /*27e00*/  IMAD.SHL.U32 R3, R11, 0x2, RZ ;  /* 0x000000020b037824 */ /* 0x000fe400078e00ff */
[----:B------:R-:W4:Y:S01]  /*27e10*/  LDL.LU R11, [R1+0x228] ;  /* 0x00022800010b7983 */ /* 0x000f220000300800 */
[----:B------:R-:W4:Y:S02]  /*27e20*/  LDL.LU R22, [R1+0x224] ;  /* 0x0002240001167983 */ /* 0x000f240000300800 */
[----:B------:R-:W4:Y:S02]  /*27e30*/  LDL.LU R2, [R1+0x180] ;  /* 0x0001800001027983 */ /* 0x000f240000300800 */
[----:B------:R-:W4:Y:S01]  /*27e40*/  LDL.LU R18, [R1+0x17c] ;  /* 0x00017c0001127983 */ /* 0x000f220000300800 */
        /* <DEDUP_REMOVED lines=9> */
[----:B------:R-:W4:Y:S03]  /*27ee0*/  LDL.LU R21, [R1+0x5c] ;  /* 0x00005c0001157983 */ /* 0x000f260000300800 */
[----:B------:R0:W-:Y:S01]  /*27ef0*/  STS.U16 [R14+0xdb00], R0 ;  /* 0x00db00000e007388 */ /* 0x0001e20000000400 */
[----:B------:R-:W4:Y:S02]  /*27f00*/  LDL.LU R19, [R1+0x30] ;  /* 0x0000300001137983 */ /* 0x000f240000300800 */
[----:B------:R1:W-:Y:S02]  /*27f10*/  STS.U16 [R14+0xea00], R16 ;  /* 0x00ea00100e007388 */ /* 0x0003e40000000400 */
[----:B------:R1:W-:Y:S01]  /*27f20*/  STS.U16 [R14+0xeb00], R8 ;  /* 0x00eb00080e007388 */ /* 0x0003e20000000400 */
[----:B------:R1:W-:Y:S01]  /*27f30*/  STS.U16 [R14+0xfa00], R9 ;  /* 0x00fa00090e007388 */ /* 0x0003e20000000400 */
[----:B------:R1:W-:Y:S03]  /*27f40*/  STS.U16 [R14+0xfb00], R10 ;  /* 0x00fb000a0e007388 */ /* 0x0003e60000000400 */
[----:B0-----:R-:W4:Y:S01]  /*27f50*/  LDL.LU R0, [R1+0x2c] ;  /* 0x00002c0001007983 */ /* 0x001f220000300800 */
[----:B-1----:R-:W4:Y:S03]  /*27f60*/  LDL.LU R16, [R1+0x1ac] ;  /* 0x0001ac0001107983 */ /* 0x002f260000300800 */
[----:B------:R-:W4:Y:S04]  /*27f70*/  LDL.LU R8, [R1+0x1b0] ;  /* 0x0001b00001087983 */ /* 0x000f280000300800 */
[----:B------:R-:W4:Y:S01]  /*27f80*/  LDL.LU R9, [R1+0x1dc] ;  /* 0x0001dc0001097983 */ /* 0x000f220000300800 */
[----:B------:R-:W4:Y:S01]  /*27f90*/  LDL.LU R10, [R1+0x1f8] ;  /* 0x0001f800010a7983 */ /* 0x000f220000300800 */
[C---:B------:R-:W-:Y:S01]  /*27fa0*/  LOP3.LUT R23, R3.reuse, 0x60, RZ, 0x3c, !PT ;  /* 0x0000006003177812 */ /* 0x040fe200078e3cff */
[----:B------:R-:W4:Y:S04]  /*27fb0*/  LDL.LU R14, [R1+0x4] ;  /* 0x00000400010e7983 */ /* 0x000f280000300800 */
[----:B--2---:R0:W-:Y:S04]  /*27fc0*/  STS.U16 [R23+0xc00], R29 ;  /* 0x000c001d17007388 */ /* 0x0041e80000000400 */
[----:B---3--:R1:W-:Y:S04]  /*27fd0*/  STS.U16 [R23+0xd00], R27 ;  /* 0x000d001b17007388 */ /* 0x0083e80000000400 */
[----:B0-----:R-:W2:Y:S01]  /*27fe0*/  LDL.LU R29, [R1+0x2458] ;  /* 0x00245800011d7983 */ /* 0x001ea20000300800 */
[----:B----4-:R0:W-:Y:S03]  /*27ff0*/  STS.U16 [R23+0x1c00], R25 ;  /* 0x001c001917007388 */ /* 0x0101e60000000400 */
[----:B-1----:R-:W3:Y:S04]  /*28000*/  LDL.LU R27, [R1+0x2454] ;  /* 0x00245400011b7983 */ /* 0x002ee80000300800 */
[----:B0-----:R-:W3:Y:S04]  /*28010*/  LDL.LU R25, [R1+0x2450] ;  /* 0x0024500001197983 */ /* 0x001ee80000300800 */
[----:B------:R0:W-:Y:S01]  /*28020*/  STS.U16 [R23+0x1d00], R17 ;  /* 0x001d001117007388 */ /* 0x0001e20000000400 */
[----:B------:R1:W-:Y:S02]  /*28030*/  STS.U16 [R23+0x2c00], R13 ;  /* 0x002c000d17007388 */ /* 0x0003e40000000400 */
[----:B------:R1:W-:Y:S01]  /*28040*/  STS.U16 [R23+0x2d00], R12 ;  /* 0x002d000c17007388 */ /* 0x0003e20000000400 */
[----:B0-----:R-:W2:Y:S01]  /*28050*/  LDL.LU R17, [R1+0x244c] ;  /* 0x00244c0001117983 */ /* 0x001ea20000300800 */
[----:B-1----:R-:W2:Y:S02]  /*28060*/  LDL.LU R13, [R1+0x2448] ;  /* 0x00244800010d7983 */ /* 0x002ea40000300800 */
[----:B------:R-:W2:Y:S01]  /*28070*/  LDL.LU R12, [R1+0x2444] ;  /* 0x00244400010c7983 */ /* 0x000ea20000300800 */
[----:B------:R0:W-:Y:S01]  /*28080*/  STS.U16 [R23+0x3c00], R11 ;  /* 0x003c000b17007388 */ /* 0x0001e20000000400 */
[----:B------:R1:W-:Y:S03]  /*28090*/  STS.U16 [R23+0x3d00], R22 ;  /* 0x003d001617007388 */ /* 0x0003e60000000400 */
[----:B0-----:R-:W2:Y:S01]  /*280a0*/  LDL.LU R11, [R1+0x2440] ;  /* 0x00244000010b7983 */ /* 0x001ea20000300800 */
[----:B-1----:R-:W2:Y:S03]  /*280b0*/  LDL.LU R22, [R1+0x243c] ;  /* 0x00243c0001167983 */ /* 0x002ea60000300800 */
        /* <DEDUP_REMOVED lines=17> */
[----:B------:R1:W-:Y:S03]  /*281d0*/  STS.U16 [R23+0xcd00], R0 ;  /* 0x00cd000017007388 */ /* 0x0003e60000000400 */
        /* <DEDUP_REMOVED lines=16> */
[----:B------:R-:W3:Y:S04]  /*282e0*/  LDL.LU R6, [R1+0x84] ;  /* 0x0000840001067983 */ /* 0x000ee80000300800 */
[----:B------:R0:W-:Y:S01]  /*282f0*/  STS.U16 [R23+0xdc00], R14 ;  /* 0x00dc000e17007388 */ /* 0x0001e20000000400 */
[----:B------:R-:W3:Y:S03]  /*28300*/  LDL.LU R7, [R1+0x58] ;  /* 0x0000580001077983 */ /* 0x000ee60000300800 */
[----:B0-----:R-:W3:Y:S01]  /*28310*/  LDL.LU R14, [R1+0x54] ;  /* 0x00005400010e7983 */ /* 0x001ee20000300800 */
[----:B------:R-:W-:-:S03]  /*28320*/  LOP3.LUT R3, R3, 0x70, RZ, 0x3c, !PT ;  /* 0x0000007003037812 */ /* 0x000fc600078e3cff */
[----:B--2---:R0:W-:Y:S01]  /*28330*/  STS.U16 [R23+0xdd00], R22 ;  /* 0x00dd001617007388 */ /* 0x0041e20000000400 */
[----:B------:R1:W-:Y:S02]  /*28340*/  STS.U16 [R23+0xec00], R11 ;  /* 0x00ec000b17007388 */ /* 0x0003e40000000400 */
[----:B------:R2:W-:Y:S02]  /*28350*/  STS.U16 [R23+0xed00], R12 ;  /* 0x00ed000c17007388 */ /* 0x0005e40000000400 */
[----:B------:R2:W-:Y:S01]  /*28360*/  STS.U16 [R23+0xfc00], R13 ;  /* 0x00fc000d17007388 */ /* 0x0005e20000000400 */
[----:B------:R2:W-:Y:S04]  /*28370*/  STS.U16 [R23+0xfd00], R17 ;  /* 0x00fd001117007388 */ /* 0x0005e80000000400 */
[----:B0-----:R-:W4:Y:S01]  /*28380*/  LDL.LU R22, [R1+0x1d8] ;  /* 0x0001d80001167983 */ /* 0x001f220000300800 */
[----:B-1----:R-:W4:Y:S02]  /*28390*/  LDL.LU R11, [R1+0x21c] ;  /* 0x00021c00010b7983 */ /* 0x002f240000300800 */
[----:B--2---:R-:W2:Y:S01]  /*283a0*/  LDL.LU R12, [R1+0x220] ;  /* 0x00022000010c7983 */ /* 0x004ea20000300800 */
[----:B------:R-:W2:Y:S04]  /*283b0*/  LDL.LU R13, [R1+0x24c] ;  /* 0x00024c00010d7983 */ /* 0x000ea80000300800 */
[----:B------:R-:W2:Y:S01]  /*283c0*/  LDL.LU R23, [R1+0x2438] ;  /* 0x0024380001177983 */ /* 0x000ea20000300800 */
[----:B------:R-:W2:Y:S03]  /*283d0*/  LDL.LU R17, [R1+0x340] ;  /* 0x0003400001117983 */ /* 0x000ea60000300800 */
[----:B---3--:R0:W-:Y:S01]  /*283e0*/  STS.U16 [R3+0xe00], R21 ;  /* 0x000e001503007388 */ /* 0x0081e20000000400 */
[----:B------:R1:W-:Y:S02]  /*283f0*/  STS.U16 [R3+0xf00], R19 ;  /* 0x000f001303007388 */ /* 0x0003e40000000400 */
[----:B------:R3:W-:Y:S01]  /*28400*/  STS.U16 [R3+0x1e00], R0 ;  /* 0x001e000003007388 */ /* 0x0007e20000000400 */
[----:B0-----:R-:W4:Y:S01]  /*28410*/  LDL.LU R21, [R1+0x2434] ;  /* 0x0024340001157983 */ /* 0x001f220000300800 */
[----:B-1----:R-:W4:Y:S02]  /*28420*/  LDL.LU R19, [R1+0x2430] ;  /* 0x0024300001137983 */ /* 0x002f240000300800 */
[----:B---3--:R-:W3:Y:S01]  /*28430*/  LDL.LU R0, [R1+0x242c] ;  /* 0x00242c0001007983 */ /* 0x008ee20000300800 */
[----:B--2---:R-:W-:Y:S01]  /*28440*/  STS.U16 [R3+0x1f00], R17 ;  /* 0x001f001103007388 */ /* 0x004fe20000000400 */
[----:B------:R-:W-:Y:S02]  /*28450*/  STS.U16 [R3+0x2e00], R13 ;  /* 0x002e000d03007388 */ /* 0x000fe40000000400 */
[----:B------:R0:W-:Y:S02]  /*28460*/  STS.U16 [R3+0x2f00], R15 ;  /* 0x002f000f03007388 */ /* 0x0001e40000000400 */
[----:B0-----:R-:W2:Y:S01]  /*28470*/  LDL.LU R15, [R1+0x3b4] ;  /* 0x0003b400010f7983 */ /* 0x001ea20000300800 */
[----:B------:R-:W-:Y:S02]  /*28480*/  STS.U16 [R3+0x3e00], R12 ;  /* 0x003e000c03007388 */ /* 0x000fe40000000400 */
[----:B----4-:R-:W-:Y:S01]  /*28490*/  STS.U16 [R3+0x3f00], R11 ;  /* 0x003f000b03007388 */ /* 0x010fe20000000400 */
[----:B------:R-:W-:Y:S04]  /*284a0*/  STS.U16 [R3+0x4e00], R22 ;  /* 0x004e001603007388 */ /* 0x000fe80000000400 */
[----:B------:R-:W-:Y:S01]  /*284b0*/  STS.U16 [R3+0x4f00], R10 ;  /* 0x004f000a03007388 */ /* 0x000fe20000000400 */
[----:B------:R-:W-:Y:S02]  /*284c0*/  STS.U16 [R3+0x5e00], R9 ;  /* 0x005e000903007388 */ /* 0x000fe40000000400 */
[----:B------:R0:W-:Y:S02]  /*284d0*/  STS.U16 [R3+0x5f00], R8 ;  /* 0x005f000803007388 */ /* 0x0001e40000000400 */
[----:B------:R-:W-:Y:S01]  /*284e0*/  STS.U16 [R3+0x6e00], R16 ;  /* 0x006e001003007388 */ /* 0x000fe20000000400 */
[----:B------:R1:W-:Y:S04]  /*284f0*/  STS.U16 [R3+0x6f00], R2 ;  /* 0x006f000203007388 */ /* 0x0003e80000000400 */
[----:B0-----:R-:W4:Y:S04]  /*28500*/  LDL R8, [R1+0xff0] ;  /* 0x000ff00001087983 */ /* 0x001f280000100800 */
[----:B-1----:R-:W4:Y:S01]  /*28510*/  LDL R2, [R1+0x1f0] ;  /* 0x0001f00001027983 */ /* 0x002f220000100800 */
[----:B------:R-:W-:Y:S02]  /*28520*/  STS.U16 [R3+0x7e00], R18 ;  /* 0x007e001203007388 */ /* 0x000fe40000000400 */
[----:B------:R-:W-:Y:S02]  /*28530*/  STS.U16 [R3+0x7f00], R20 ;  /* 0x007f001403007388 */ /* 0x000fe40000000400 */
[----:B------:R-:W-:Y:S01]  /*28540*/  STS.U16 [R3+0x8e00], R4 ;  /* 0x008e000403007388 */ /* 0x000fe20000000400 */
[----:B------:R-:W-:Y:S01]  /*28550*/  STS.U16 [R3+0x8f00], R5 ;  /* 0x008f000503007388 */ /* 0x000fe20000000400 */
[----:B------:R0:W-:Y:S03]  /*28560*/  STS.U16 [R3+0x9e00], R28 ;  /* 0x009e001c03007388 */ /* 0x0001e60000000400 */
[----:B0-----:R-:W4:Y:S01]  /*28570*/  LDL R28, [R1+0x1e8] ;  /* 0x0001e800011c7983 */ /* 0x001f220000100800 */
[----:B------:R-:W-:Y:S02]  /*28580*/  STS.U16 [R3+0x9f00], R24 ;  /* 0x009f001803007388 */ /* 0x000fe40000000400 */
[----:B------:R-:W-:Y:S02]  /*28590*/  STS.U16 [R3+0xae00], R26 ;  /* 0x00ae001a03007388 */ /* 0x000fe40000000400 */
[----:B------:R-:W-:Y:S01]  /*285a0*/  STS.U16 [R3+0xaf00], R6 ;  /* 0x00af000603007388 */ /* 0x000fe20000000400 */
[----:B------:R-:W-:Y:S01]  /*285b0*/  STS.U16 [R3+0xbe00], R7 ;  /* 0x00be000703007388 */ /* 0x000fe20000000400 */
[----:B------:R-:W-:Y:S02]  /*285c0*/  STS.U16 [R3+0xbf00], R14 ;  /* 0x00bf000e03007388 */ /* 0x000fe40000000400 */
[----:B---3--:R0:W-:Y:S02]  /*285d0*/  STS.U16 [R3+0xce00], R0 ;  /* 0x00ce000003007388 */ /* 0x0081e40000000400 */
[----:B------:R-:W-:Y:S01]  /*285e0*/  STS.U16 [R3+0xcf00], R19 ;  /* 0x00cf001303007388 */ /* 0x000fe20000000400 */
[----:B------:R1:W-:Y:S01]  /*285f0*/  STS.U16 [R3+0xde00], R21 ;  /* 0x00de001503007388 */ /* 0x0003e20000000400 */
[----:B------:R3:W-:Y:S03]  /*28600*/  STS.U16 [R3+0xdf00], R23 ;  /* 0x00df001703007388 */ /* 0x0007e60000000400 */
[----:B0-----:R-:W4:Y:S01]  /*28610*/  LDL R0, [R1+0xfec] ;  /* 0x000fec0001007983 */ /* 0x001f220000100800 */
[----:B-1----:R-:W4:Y:S02]  /*28620*/  LDL.LU.64 R20, [R1+0x2a0] ;  /* 0x0002a00001147983 */ /* 0x002f240000300a00 */
[----:B---3--:R-:W3:Y:S01]  /*28630*/  LDL.LU.64 R22, [R1+0x2a8] ;  /* 0x0002a80001167983 */ /* 0x008ee20000300a00 */
[----:B------:R-:W-:Y:S04]  /*28640*/  STS.U16 [R3+0xee00], R25 ;  /* 0x00ee001903007388 */ /* 0x000fe80000000400 */
[----:B------:R-:W-:Y:S04]  /*28650*/  STS.U16 [R3+0xef00], R27 ;  /* 0x00ef001b03007388 */ /* 0x000fe80000000400 */
[----:B--2---:R-:W-:Y:S01]  /*28660*/  STS.U16 [R3+0xfe00], R15 ;  /* 0x00fe000f03007388 */ /* 0x004fe20000000400 */
[----:B------:R0:W-:Y:S02]  /*28670*/  STS.U16 [R3+0xff00], R29 ;  /* 0x00ff001d03007388 */ /* 0x0001e40000000400 */
[----:B------:R-:W-:Y:S06]  /*28680*/  BAR.SYNC.DEFER_BLOCKING 0x0 ;  /* 0x0000000000007b1d */ /* 0x000fec0000010000 */
[----:B0-----:R-:W2:Y:S04]  /*28690*/  LDL R29, [R1+0xfe8] ;  /* 0x000fe800011d7983 */ /* 0x001ea80000100800 */
[----:B----4-:R-:W0:Y:S04]  /*286a0*/  LDSM.16.M88.4 R12, [R2+0x8000] ;  /* 0x00800000020c783b */ /* 0x010e280000000200 */
[----:B------:R-:W1:Y:S04]  /*286b0*/  LDSM.16.M88.4 R16, [R2] ;  /* 0x000000000210783b */ /* 0x000e680000000200 */
[----:B------:R-:W-:Y:S04]  /*286c0*/  LDSM.16.M88.4 R24, [R2+0x4000] ;  /* 0x004000000218783b */ /* 0x000fe80000000200 */
[----:B------:R-:W-:Y:S04]  /*286d0*/  LDSM.16.MT88.4 R4, [R28+0x10000] ;  /* 0x010000001c04783b */ /* 0x000fe80000004200 */
[----:B0-----:R-:W-:Y:S01]  /*286e0*/  STL.64 [R1+0x30], R12 ;  /* 0x0000300c01007387 */ /* 0x001fe20000100a00 */
[----:B------:R-:W-:Y:S02]  /*286f0*/  STL.64 [R1+0x38], R14 ;  /* 0x0000380e01007387 */ /* 0x000fe40000100a00 */
[----:B------:R-:W0:Y:S04]  /*28700*/  LDSM.16.M88.4 R12, [R2+0xc000] ;  /* 0x00c00000020c783b */ /* 0x000e280000000200 */
[----:B-1----:R-:W-:Y:S01]  /*28710*/  STL.64 [R1], R16 ;  /* 0x0000001001007387 */ /* 0x002fe20000100a00 */
[----:B------:R-:W-:Y:S04]  /*28720*/  STL.64 [R1+0x8], R18 ;  /* 0x0000081201007387 */ /* 0x000fe80000100a00 */
[----:B0-----:R-:W-:Y:S01]  /*28730*/  STL.64 [R1+0x40], R12 ;  /* 0x0000400c01007387 */ /* 0x001fe20000100a00 */
[----:B------:R-:W-:Y:S02]  /*28740*/  STL.64 [R1+0x48], R14 ;  /* 0x0000480e01007387 */ /* 0x000fe40000100a00 */
[----:B------:R-:W0:Y:S04]  /*28750*/  LDSM.16.MT88.4 R12, [R8+0x10000] ;  /* 0x01000000080c783b */ /* 0x000e280000004200 */
[----:B------:R-:W-:Y:S02]  /*28760*/  STL.64 [R1+0x18], R26 ;  /* 0x0000181a01007387 */ /* 0x000fe40000100a00 */
[----:B------:R-:W-:-:S02]  /*28770*/  IMAD.MOV.U32 R10, RZ, RZ, R16 ;  /* 0x000000ffff0a7224 */ /* 0x000fc400078e0010 */
[----:B------:R-:W-:Y:S01]  /*28780*/  IMAD.MOV.U32 R9, RZ, RZ, R17 ;  /* 0x000000ffff097224 */ /* 0x000fe200078e0011 */
[----:B0-----:R-:W-:Y:S01]  /*28790*/  STL.64 [R1+0x2418], R14 ;  /* 0x0024180e01007387 */ /* 0x001fe20000100a00 */
[----:B------:R3:W-:Y:S02]  /*287a0*/  STL.64 [R1+0x2410], R12 ;  /* 0x0024100c01007387 */ /* 0x0007e40000100a00 */
[----:B---3--:R-:W-:Y:S01]  /*287b0*/  HMMA.16816.F32.BF16 R12, R4, R16, R20 ;  /* 0x00000010040c723c */ /* 0x008fe20000041814 */
[----:B------:R-:W0:Y:S11]  /*287c0*/  LDSM.16.MT88.4 R16, [R0+0x10000] ;  /* 0x010000000010783b */ /* 0x000e360000004200 */
[----:B------:R-:W-:Y:S11]  /*287d0*/  @!UPT UIADD3 URZ, URZ, URZ, URZ ;  /* 0x0000003f3f3ff290 */ /* 0x000ff6000fffe03f */
[----:B------:R-:W-:Y:S01]  /*287e0*/  STL.64 [R1+0x80], R12 ;  /* 0x0000800c01007387 */ /* 0x000fe20000100a00 */
[----:B------:R-:W-:Y:S02]  /*287f0*/  STL.64 [R1+0x88], R14 ;  /* 0x0000880e01007387 */ /* 0x000fe40000100a00 */
[----:B------:R-:W-:Y:S02]  /*28800*/  STL [R1+0x2428], R10 ;  /* 0x0024280a01007387 */ /* 0x000fe40000100800 */
[----:B------:R1:W-:Y:S02]  /*28810*/  STL.64 [R1+0x2420], R8 ;  /* 0x0024200801007387 */ /* 0x0003e40000100a00 */
[----:B-1----:R-:W3:Y:S01]  /*28820*/  LDL.LU.64 R8, [R1+0x300] ;  /* 0x0003000001087983 */ /* 0x002ee20000300a00 */
[----:B------:R-:W3:Y:S02]  /*28830*/  LDL.LU.64 R10, [R1+0x308] ;  /* 0x00030800010a7983 */ /* 0x000ee40000300a00 */
[----:B------:R-:W-:-:S02]  /*28840*/  IMAD.MOV.U32 R3, RZ, RZ, R24 ;  /* 0x000000ffff037224 */ /* 0x000fc400078e0018 */
[----:B------:R-:W-:Y:S01]  /*28850*/  IMAD.MOV.U32 R2, RZ, RZ, R25 ;  /* 0x000000ffff027224 */ /* 0x000fe200078e0019 */
[----:B------:R-:W4:Y:S01]  /*28860*/  LDL.LU.64 R12, [R1+0x310] ;  /* 0x00031000010c7983 */ /* 0x000f220000300a00 */
[----:B------:R-:W4:Y:S02]  /*28870*/  LDL.LU.64 R14, [R1+0x318] ;  /* 0x00031800010e7983 */ /* 0x000f240000300a00 */
[----:B0-----:R-:W-:Y:S02]  /*28880*/  STL.64 [R1+0x23f8], R18 ;  /* 0x0023f81201007387 */ /* 0x001fe40000100a00 */
[----:B------:R0:W-:Y:S02]  /*28890*/  STL.64 [R1+0x23f0], R16 ;  /* 0x0023f01001007387 */ /* 0x0001e40000100a00 */
[----:B0-----:R-:W4:Y:S04]  /*288a0*/  LDL.LU.64 R16, [R1+0x30] ;  /* 0x0000300001107983 */ /* 0x001f280000300a00 */
[----:B--2---:R-:W0:Y:S04]  /*288b0*/  LDSM.16.MT88.4 R20, [R29+0x10000] ;  /* 0x010000001d14783b */ /* 0x004e280000004200 */
[----:B0-----:R-:W-:Y:S01]  /*288c0*/  STL.64 [R1+0x23c8], R22 ;  /* 0x0023c81601007387 */ /* 0x001fe20000100a00 */
[----:B------:R0:W-:Y:S03]  /*288d0*/  STL.64 [R1+0x23c0], R20 ;  /* 0x0023c01401007387 */ /* 0x0001e60000100a00 */
[----:B0-----:R-:W2:Y:S01]  /*288e0*/  LDL.LU.64 R20, [R1+0x40] ;  /* 0x0000400001147983 */ /* 0x001ea20000300a00 */
[C---:B---3--:R-:W-:Y:S03]  /*288f0*/  HMMA.16816.F32.BF16 R8, R4.reuse, R24, R8 ;  /* 0x000000180408723c */ /* 0x048fe60000041808 */
[----:B------:R-:W0:Y:S11]  /*28900*/  LDSM.16.MT88.4 R24, [R28+0x10800] ;  /* 0x010800001c18783b */ /* 0x000e360000004200 */
[----:B------:R-:W-:Y:S09]  /*28910*/  @!UPT UIADD3 URZ, URZ, URZ, URZ ;  /* 0x0000003f3f3ff290 */ /* 0x000ff2000fffe03f */
[----:B------:R-:W-:Y:S01]  /*28920*/  STL.64 [R1+0x70], R8 ;  /* 0x0000700801007387 */ /* 0x000fe20000100a00 */
[----:B------:R1:W-:Y:S03]  /*28930*/  STL.64 [R1+0x78], R10 ;  /* 0x0000780a01007387 */ /* 0x0003e60000100a00 */
[----:B-1----:R-:W3:Y:S01]  /*28940*/  LDL.LU R10, [R1+0x2428] ;  /* 0x00242800010a7983 */ /* 0x002ee20000300800 */
[----:B------:R-:W2:Y:S03]  /*28950*/  LDL.LU.64 R8, [R1+0x2420] ;  /* 0x0024200001087983 */ /* 0x000ea60000300a00 */
[----:B0-----:R-:W-:Y:S01]  /*28960*/  STL [R1+0x2390], R24 ;  /* 0x0023901801007387 */ /* 0x001fe20000100800 */
[----:B------:R0:W-:Y:S02]  /*28970*/  STL [R1+0x238c], R25 ;  /* 0x00238c1901007387 */ /* 0x0001e40000100800 */
[----:B------:R-:W-:Y:S02]  /*28980*/  STL [R1+0x2388], R26 ;  /* 0x0023881a01007387 */ /* 0x000fe40000100800 */
[----:B------:R1:W-:Y:S01]  /*28990*/  STL [R1+0x2384], R27 ;  /* 0x0023841b01007387 */ /* 0x0003e20000100800 */
[----:B0-----:R-:W2:Y:S01]  /*289a0*/  LDL.LU.64 R24, [R1+0x2f0] ;  /* 0x0002f00001187983 */ /* 0x001ea20000300a00 */
[----:B-1----:R-:W2:Y:S01]  /*289b0*/  LDL.LU.64 R26, [R1+0x2f8] ;  /* 0x0002f800011a7983 */ /* 0x002ea20000300a00 */
[C---:B----4-:R-:W-:Y:S01]  /*289c0*/  HMMA.16816.F32.BF16 R12, R4.reuse, R16, R12 ;  /* 0x00000010040c723c */ /* 0x050fe2000004180c */
[----:B------:R-:W-:Y:S11]  /*289d0*/  STL [R1+0x2380], R28 ;  /* 0x0023801c01007387 */ /* 0x000ff60000100800 */
[----:B------:R-:W-:Y:S11]  /*289e0*/  @!UPT UIADD3 URZ, URZ, URZ, URZ ;  /* 0x0000003f3f3ff290 */ /* 0x000ff6000fffe03f */
[----:B------:R-:W-:Y:S01]  /*289f0*/  STL.64 [R1+0x60], R12 ;  /* 0x0000600c01007387 */ /* 0x000fe20000100a00 */
[----:B------:R0:W-:Y:S03]  /*28a00*/  STL.64 [R1+0x68], R14 ;  /* 0x0000680e01007387 */ /* 0x0001e60000100a00 */
[----:B0-----:R-:W4:Y:S01]  /*28a10*/  LDL.LU.64 R14, [R1+0x2418] ;  /* 0x00241800010e7983 */ /* 0x001f220000300a00 */
[----:B------:R-:W4:Y:S02]  /*28a20*/  LDL.LU.64 R12, [R1+0x2410] ;  /* 0x00241000010c7983 */ /* 0x000f240000300a00 */
[----:B------:R-:W-:Y:S01]  /*28a30*/  STL.64 [R1+0x2400], R16 ;  /* 0x0024001001007387 */ /* 0x000fe20000100a00 */
[----:B--2---:R-:W-:Y:S11]  /*28a40*/  HMMA.16816.F32.BF16 R4, R4, R20, R24 ;  /* 0x000000140404723c */ /* 0x004ff60000041818 */
[----:B------:R-:W-:Y:S11]  /*28a50*/  @!UPT UIADD3 URZ, URZ, URZ, URZ ;  /* 0x0000003f3f3ff290 */ /* 0x000ff6000fffe03f */
[----:B------:R-:W-:Y:S01]  /*28a60*/  @!UPT UIADD3 URZ, URZ, URZ, URZ ;  /* 0x0000003f3f3ff290 */ /* 0x000fe2000fffe03f */
[----:B------:R-:W-:Y:S01]  /*28a70*/  STL [R1+0x54], R5 ;  /* 0x0000540501007387 */ /* 0x000fe20000100800 */
[----:B------:R-:W-:Y:S02]  /*28a80*/  STL [R1+0x58], R6 ;  /* 0x0000580601007387 */ /* 0x000fe40000100800 */
[----:B------:R0:W-:Y:S02]  /*28a90*/  STL.64 [R1+0x2408], R20 ;  /* 0x0024081401007387 */ /* 0x0001e40000100a00 */
[----:B0-----:R-:W4:Y:S01]  /*28aa0*/  LDL.LU.64 R20, [R1+0x2e0] ;  /* 0x0002e00001147983 */ /* 0x001f220000300a00 */
[----:B------:R-:W4:Y:S02]  /*28ab0*/  LDL.LU.64 R22, [R1+0x2e8] ;  /* 0x0002e80001167983 */ /* 0x000f240000300a00 */
[----:B---3--:R-:W-:Y:S02]  /*28ac0*/  IMAD.MOV.U32 R16, RZ, RZ, R10 ;  /* 0x000000ffff107224 */ /* 0x008fe400078e000a */
[----:B------:R-:W-:-:S02]  /*28ad0*/  IMAD.MOV.U32 R17, RZ, RZ, R9 ;  /* 0x000000ffff117224 */ /* 0x000fc400078e0009 */
[----:B------:R-:W0:Y:S01]  /*28ae0*/  LDSM.16.MT88.4 R8, [R8+0x10800] ;  /* 0x010800000808783b */ /* 0x000e220000004200 */
[----:B------:R-:W-:Y:S02]  /*28af0*/  IMAD.MOV.U32 R27, RZ, RZ, R4 ;  /* 0x000000ffff1b7224 */ /* 0x000fe400078e0004 */
[----:B------:R-:W-:Y:S02]  /*28b00*/  IMAD.MOV.U32 R28, RZ, RZ, R7 ;  /* 0x000000ffff1c7224 */ /* 0x000fe400078e0007 */
[----:B------:R-:W2:Y:S01]  /*28b10*/  LDL.LU.64 R4, [R1+0x2c0] ;  /* 0x0002c00001047983 */ /* 0x000ea20000300a00 */
[----:B------:R-:W2:Y:S04]  /*28b20*/  LDL.LU.64 R6, [R1+0x2c8] ;  /* 0x0002c80001067983 */ /* 0x000ea80000300a00 */
[----:B0-----:R-:W-:Y:S01]  /*28b30*/  STL.64 [R1+0x2338], R10 ;  /* 0x0023380a01007387 */ /* 0x001fe20000100a00 */
[----:B------:R0:W-:Y:S03]  /*28b40*/  STL.64 [R1+0x2330], R8 ;  /* 0x0023300801007387 */ /* 0x0001e60000100a00 */
[----:B0-----:R-:W3:Y:S01]  /*28b50*/  LDL.LU.64 R8, [R1+0x2d0] ;  /* 0x0002d00001087983 */ /* 0x001ee20000300a00 */
[----:B------:R-:W3:Y:S01]  /*28b60*/  LDL.LU.64 R10, [R1+0x2d8] ;  /* 0x0002d800010a7983 */ /* 0x000ee20000300a00 */
[----:B----4-:R-:W-:Y:S02]  /*28b70*/  HMMA.16816.F32.BF16 R16, R12, R16, R20 ;  /* 0x000000100c10723c */ /* 0x010fe40000041814 */
[----:B------:R-:W4:Y:S11]  /*28b80*/  LDL.LU.64 R20, [R1+0x2408] ;  /* 0x0024080001147983 */ /* 0x000f360000300a00 */
[----:B------:R-:W-:Y:S10]  /*28b90*/  @!UPT UIADD3 URZ, URZ, URZ, URZ ;  /* 0x0000003f3f3ff290 */ /* 0x000ff4000fffe03f */
[----:B------:R0:W-:Y:S01]  /*28ba0*/  STL [R1+0xf0], R16 ;  /* 0x0000f01001007387 */ /* 0x0001e20000100800 */
[----:B------:R-:W-:-:S03]  /*28bb0*/  IMAD.MOV.U32 R24, RZ, RZ, R17 ;  /* 0x000000ffff187224 */ /* 0x000fc600078e0011 */
[----:B0-----:R-:W2:Y:S01]  /*28bc0*/  LDL.LU.64 R16, [R1+0x2400] ;  /* 0x0024000001107983 */ /* 0x001ea20000300a00 */
[----:B------:R-:W-:Y:S02]  /*28bd0*/  IMAD.MOV.U32 R26, RZ, RZ, R19 ;  /* 0x000000ffff1a7224 */ /* 0x000fe400078e0013 */
[----:B------:R-:W-:-:S03]  /*28be0*/  IMAD.MOV.U32 R25, RZ, RZ, R18 ;  /* 0x000000ffff197224 */ /* 0x000fc600078e0012 */
[----:B------:R-:W-:Y:S02]  /*28bf0*/  STL.64 [R1+0x23a0], R26 ;  /* 0x0023a01a01007387 */ /* 0x000fe40000100a00 */
[----:B------:R0:W-:Y:S02]  /*28c00*/  STL.64 [R1+0x2398], R24 ;  /* 0x0023981801007387 */ /* 0x0001e40000100a00 */
[----:B0-----:R-:W-:Y:S02]  /*28c10*/  IMAD.MOV.U32 R24, RZ, RZ, R3 ;  /* 0x000000ffff187224 */ /* 0x001fe400078e0003 */
[----:B------:R-:W-:-:S07]  /*28c20*/  IMAD.MOV.U32 R25, RZ, RZ, R2 ;  /* 0x000000ffff197224 */ /* 0x000fce00078e0002 */
[C---:B---3--:R-:W-:Y:S01]  /*28c30*/  HMMA.16816.F32.BF16 R8, R12.reuse, R24, R8 ;  /* 0x000000180c08723c */ /* 0x048fe20000041808 */
[----:B------:R0:W-:Y:S04]  /*28c40*/  STL.64 [R1+0x23d8], R24 ;  /* 0x0023d81801007387 */ /* 0x0001e80000100a00 */
[----:B0-----:R-:W4:Y:S11]  /*28c50*/  LDL.LU.64 R24, [R1+0x2b0] ;  /* 0x0002b00001187983 */ /* 0x001f360000300a00 */
[----:B------:R-:W-:Y:S07]  /*28c60*/  @!UPT UIADD3 URZ, URZ, URZ, URZ ;  /* 0x0000003f3f3ff290 */ /* 0x000fee000fffe03f */
[----:B------:R-:W-:Y:S01]  /*28c70*/  STL.64 [R1+0x120], R8 ;  /* 0x0001200801007387 */ /* 0x000fe20000100a00 */
[----:B------:R0:W-:Y:S02]  /*28c80*/  STL.64 [R1+0x128], R10 ;  /* 0x0001280a01007387 */ /* 0x0001e40000100a00 */
[----:B------:R-:W4:Y:S02]  /*28c90*/  LDL.LU.64 R26, [R1+0x2b8] ;  /* 0x0002b800011a7983 */ /* 0x000f240000300a00 */
[----:B------:R-:W3:Y:S01]  /*28ca0*/  LDL.LU.64 R18, [R1+0x23f8] ;  /* 0x0023f80001127983 */ /* 0x000ee20000300a00 */
[----:B--2---:R-:W-:Y:S11]  /*28cb0*/  HMMA.16816.F32.BF16 R4, R12, R16, R4 ;  /* 0x000000100c04723c */ /* 0x004ff60000041804 */
[----:B------:R-:W-:Y:S11]  /*28cc0*/  @!UPT UIADD3 URZ, URZ, URZ, URZ ;  /* 0x0000003f3f3ff290 */ /* 0x000ff6000fffe03f */
[----:B------:R-:W-:Y:S02]  /*28cd0*/  @!UPT UIADD3 URZ, URZ, URZ, URZ ;  /* 0x0000003f3f3ff290 */ /* 0x000fe4000fffe03f */
[----:B0-----:R-:W-:Y:S02]  /*28ce0*/  IMAD.MOV.U32 R10, RZ, RZ, R4 ;  /* 0x000000ffff0a7224 */ /* 0x001fe400078e0004 */
[----:B------:R-:W-:Y:S02]  /*28cf0*/  IMAD.MOV.U32 R9, RZ, RZ, R5 ;  /* 0x000000ffff097224 */ /* 0x000fe400078e0005 */
[----:B------:R-:W-:Y:S02]  /*28d00*/  IMAD.MOV.U32 R3, RZ, RZ, R6 ;  /* 0x000000ffff037224 */ /* 0x000fe400078e0006 */
[----:B------:R-:W-:Y:S02]  /*28d10*/  IMAD.MOV.U32 R2, RZ, RZ, R7 ;  /* 0x000000ffff027224 */ /* 0x000fe400078e0007 */
[----:B------:R-:W0:Y:S01]  /*28d20*/  LDSM.16.MT88.4 R4, [R0+0x10800] ;  /* 0x010800000004783b */ /* 0x000e220000004200 */
[----:B------:R-:W-:Y:S02]  /*28d30*/  IMAD.MOV.U32 R11, RZ, RZ, R17 ;  /* 0x000000ffff0b7224 */ /* 0x000fe400078e0011 */
[----:B------:R-:W-:-:S02]  /*28d40*/  IMAD.MOV.U32 R8, RZ, RZ, R16 ;  /* 0x000000ffff087224 */ /* 0x000fc400078e0010 */
[----:B------:R-:W3:Y:S04]  /*28d50*/  LDL.LU.64 R16, [R1+0x23f0] ;  /* 0x0023f00001107983 */ /* 0x000ee80000300a00 */
[----:B0-----:R-:W-:Y:S01]  /*28d60*/  STL.64 [R1+0x22f0], R6 ;  /* 0x0022f00601007387 */ /* 0x001fe20000100a00 */
[----:B------:R4:W-:Y:S02]  /*28d70*/  STL.64 [R1+0x22e8], R4 ;  /* 0x0022e80401007387 */ /* 0x0009e40000100a00 */
[----:B------:R-:W-:Y:S01]  /*28d80*/  STL [R1+0x22e0], R0 ;  /* 0x0022e00001007387 */ /* 0x000fe20000100800 */
[----:B----4-:R-:W-:Y:S01]  /*28d90*/  HMMA.16816.F32.BF16 R4, R12, R20, R24 ;  /* 0x000000140c04723c */ /* 0x010fe20000041818 */
[----:B------:R-:W3:Y:S01]  /*28da0*/  LDL.LU.64 R24, [R1+0x290] ;  /* 0x0002900001187983 */ /* 0x000ee20000300a00 */
[----:B------:R-:W3:Y:S02]  /*28db0*/  LDL.LU.64 R26, [R1+0x298] ;  /* 0x00029800011a7983 */ /* 0x000ee40000300a00 */
[----:B------:R0:W-:Y:S01]  /*28dc0*/  STL.64 [R1+0x23d0], R20 ;  /* 0x0023d01401007387 */ /* 0x0001e20000100a00 */
[----:B------:R-:W1:Y:S04]  /*28dd0*/  LDSM.16.MT88.4 R12, [R29+0x10800] ;  /* 0x010800001d0c783b */ /* 0x000e680000004200 */
[----:B0-----:R-:W2:Y:S01]  /*28de0*/  LDL.LU.64 R20, [R1+0x280] ;  /* 0x0002800001147983 */ /* 0x001ea20000300a00 */
[----:B------:R-:W4:Y:S03]  /*28df0*/  LDL.LU.64 R22, [R1+0x288] ;  /* 0x0002880001167983 */ /* 0x000f260000300a00 */
[----:B----4-:R-:W-:Y:S01]  /*28e00*/  STL.64 [R1+0x23e8], R22 ;  /* 0x0023e81601007387 */ /* 0x010fe20000100a00 */
[----:B--2---:R0:W-:Y:S03]  /*28e10*/  STL.64 [R1+0x23e0], R20 ;  /* 0x0023e01401007387 */ /* 0x0041e60000100a00 */
[----:B0-----:R-:W3:Y:S06]  /*28e20*/  LDL.LU.64 R20, [R1] ;  /* 0x0000000001147983 */ /* 0x001eec0000300a00 */
[----:B------:R-:W-:Y:S02]  /*28e30*/  STL [R1+0x230c], R4 ;  /* 0x00230c0401007387 */ /* 0x000fe40000100800 */
[----:B------:R0:W-:Y:S02]  /*28e40*/  STL [R1+0x2308], R5 ;  /* 0x0023080501007387 */ /* 0x0001e40000100800 */
[----:B------:R-:W-:Y:S01]  /*28e50*/  IMAD.MOV.U32 R0, RZ, RZ, R11 ;  /* 0x000000ffff007224 */ /* 0x000fe200078e000b */
[----:B------:R-:W-:Y:S01]  /*28e60*/  STL [R1+0x2304], R6 ;  /* 0x0023040601007387 */ /* 0x000fe20000100800 */
[----:B------:R2:W-:Y:S02]  /*28e70*/  STL [R1+0x2300], R7 ;  /* 0x0023000701007387 */ /* 0x0005e40000100800 */
[----:B-1----:R-:W-:-:S02]  /*28e80*/  IMAD.MOV.U32 R11, RZ, RZ, R15 ;  /* 0x000000ffff0b7224 */ /* 0x002fc400078e000f */
[----:B------:R-:W-:Y:S01]  /*28e90*/  STL.64 [R1+0x20], R12 ;  /* 0x0000200c01007387 */ /* 0x000fe20000100a00 */
[----:B------:R-:W-:Y:S04]  /*28ea0*/  STL [R1+0x28], R14 ;  /* 0x0000280e01007387 */ /* 0x000fe80000100800 */
[----:B0-----:R-:W4:Y:S01]  /*28eb0*/  LDL.LU.64 R4, [R1+0x260] ;  /* 0x0002600001047983 */ /* 0x001f220000300a00 */
[----:B--2---:R-:W4:Y:S02]  /*28ec0*/  LDL.LU.64 R6, [R1+0x268] ;  /* 0x0002680001067983 */ /* 0x004f240000300a00 */
[----:B------:R0:W-:Y:S02]  /*28ed0*/  STL.64 [R1+0x2358], R10 ;  /* 0x0023580a01007387 */ /* 0x0001e40000100a00 */
[----:B------:R-:W-:Y:S01]  /*28ee0*/  STL [R1+0x2350], R9 ;  /* 0x0023500901007387 */ /* 0x000fe20000100800 */
[----:B0-----:R-:W2:Y:S04]  /*28ef0*/  LDL R10, [R1+0x38] ;  /* 0x00003800010a7983 */ /* 0x001ea80000100800 */
[----:B------:R-:W2:Y:S01]  /*28f00*/  LDL R11, [R1+0x3c] ;  /* 0x00003c00010b7983 */ /* 0x000ea20000100800 */
[----:B------:R-:W-:Y:S02]  /*28f10*/  STL [R1+0x22f8], R29 ;  /* 0x0022f81d01007387 */ /* 0x000fe40000100800 */
[----:B------:R-:W2:Y:S01]  /*28f20*/  LDL.LU.64 R22, [R1+0x23e8] ;  /* 0x0023e80001167983 */ /* 0x000ea20000300a00 */
[----:B---3--:R-:W-:Y:S01]  /*28f30*/  HMMA.16816.F32.BF16 R24, R16, R20, R24 ;  /* 0x000000141018723c */ /* 0x008fe20000041818 */
[----:B------:R-:W-:-:S02]  /*28f40*/  IMAD.MOV.U32 R13, RZ, RZ, R21 ;  /* 0x000000ffff0d7224 */ /* 0x000fc400078e0015 */
[----:B------:R-:W-:Y:S02]  /*28f50*/  IMAD.MOV.U32 R12, RZ, RZ, R20 ;  /* 0x000000ffff0c7224 */ /* 0x000fe400078e0014 */
[----:B------:R-:W2:Y:S11]  /*28f60*/  LDL.LU.64 R20, [R1+0x23e0] ;  /* 0x0023e00001147983 */ /* 0x000eb60000300a00 */
[----:B------:R-:W-:Y:S07]  /*28f70*/  @!UPT UIADD3 URZ, URZ, URZ, URZ ;  /* 0x0000003f3f3ff290 */ /* 0x000fee000fffe03f */
[----:B------:R0:W-:Y:S01]  /*28f80*/  STL.64 [R1+0xd0], R24 ;  /* 0x0000d01801007387 */ /* 0x0001e20000100a00 */
[----:B------:R-:W-:Y:S03]  /*28f90*/  STL [R1+0xd8], R26 ;  /* 0x0000d81a01007387 */ /* 0x000fe60000100800 */
[----:B0-----:R-:W2:Y:S01]  /*28fa0*/  LDL.LU.64 R24, [R1+0x23d8] ;  /* 0x0023d80001187983 */ /* 0x001ea20000300a00 */
[----:B------:R-:W-:Y:S02]  /*28fb0*/  IMAD.MOV.U32 R9, RZ, RZ, R0 ;  /* 0x000000ffff097224 */ /* 0x000fe400078e0000 */
[----:B------:R-:W-:-:S05]  /*28fc0*/  IMAD.MOV.U32 R0, RZ, RZ, R27 ;  /* 0x000000ffff007224 */ /* 0x000fca00078e001b */
[----:B------:R-:W-:Y:S01]  /*28fd0*/  STL [R1+0x22fc], R0 ;  /* 0x0022fc0001007387 */ /* 0x000fe20000100800 */
[C---:B--2---:R-:W-:Y:S11]  /*28fe0*/  HMMA.16816.F32.BF16 R20, R16.reuse, R24, R20 ;  /* 0x000000181014723c */ /* 0x044ff60000041814 */
[----:B------:R-:W-:Y:S11]  /*28ff0*/  @!UPT UIADD3 URZ, URZ, URZ, URZ ;  /* 0x0000003f3f3ff290 */ /* 0x000ff6000fffe03f */
[----:B------:R-:W-:Y:S01]  /*29000*/  @!UPT UIADD3 URZ, URZ, URZ, URZ ;  /* 0x0000003f3f3ff290 */ /* 0x000fe2000fffe03f */
[----:B------:R0:W-:Y:S01]  /*29010*/  STL.64 [R1+0xc0], R20 ;  /* 0x0000c01401007387 */ /* 0x0001e20000100a00 */
[----:B------:R-:W-:Y:S03]  /*29020*/  STL.64 [R1+0xc8], R22 ;  /* 0x0000c81601007387 */ /* 0x000fe60000100a00 */
[----:B0-----:R-:W2:Y:S01]  /*29030*/  LDL.LU.64 R20, [R1+0x23d0] ;  /* 0x0023d00001147983 */ /* 0x001ea20000300a00 */
[----:B------:R0:W-:Y:S03]  /*29040*/  STL.64 [R1+0x23b8], R24 ;  /* 0x0023b81801007387 */ /* 0x0001e60000100a00 */
[----:B0-----:R-:W3:Y:S01]  /*29050*/  LDL.LU.64 R24, [R1+0x270] ;  /* 0x0002700001187983 */ /* 0x001ee20000300a00 */
[----:B------:R-:W3:Y:S02]  /*29060*/  LDL.LU.64 R26, [R1+0x278] ;  /* 0x00027800011a7983 */ /* 0x000ee40000300a00 */
[----:B---3--:R-:W-:Y:S11]  /*29070*/  HMMA.16816.F32.BF16 R24, R16, R8, R24 ;  /* 0x000000081018723c */ /* 0x008ff60000041818 */
[----:B------:R-:W-:Y:S11]  /*29080*/  @!UPT UIADD3 URZ, URZ, URZ, URZ ;  /* 0x0000003f3f3ff290 */ /* 0x000ff6000fffe03f */
[----:B------:R-:W-:Y:S02]  /*29090*/  @!UPT UIADD3 URZ, URZ, URZ, URZ ;  /* 0x0000003f3f3ff290 */ /* 0x000fe4000fffe03f */
[----:B------:R-:W-:Y:S02]  /*290a0*/  IMAD.MOV.U32 R29, RZ, RZ, R27 ;  /* 0x000000ffff1d7224 */ /* 0x000fe400078e001b */
[----:B------:R-:W-:Y:S01]  /*290b0*/  IMAD.MOV.U32 R0, RZ, RZ, R26 ;  /* 0x000000ffff007224 */ /* 0x000fe200078e001a */
[----:B------:R-:W-:Y:S01]  /*290c0*/  STL.64 [R1+0xb0], R24 ;  /* 0x0000b01801007387 */ /* 0x000fe20000100a00 */
[----:B------:R-:W-:Y:S02]  /*290d0*/  STL.64 [R1+0x23b0], R10 ;  /* 0x0023b00a01007387 */ /* 0x000fe40000100a00 */
[----:B------:R-:W-:Y:S02]  /*290e0*/  STL.64 [R1+0x23a8], R8 ;  /* 0x0023a80801007387 */ /* 0x000fe40000100a00 */
[----:B------:R0:W-:Y:S01]  /*290f0*/  STL [R1+0x2324], R29 ;  /* 0x0023241d01007387 */ /* 0x0001e20000100800 */
[----:B------:R1:W-:Y:S01]  /*29100*/  STL [R1+0x2320], R0 ;  /* 0x0023200001007387 */ /* 0x0003e20000100800 */
[----:B------:R-:W3:Y:S02]  /*29110*/  LDL.LU.64 R22, [R1+0x23c8] ;  /* 0x0023c80001167983 */ /* 0x000ee40000300a00 */
[----:B0-----:R-:W-:-:S02]  /*29120*/  IMAD.MOV.U32 R29, RZ, RZ, R13 ;  /* 0x000000ffff1d7224 */ /* 0x001fc400078e000d */
[----:B-1----:R-:W-:Y:S02]  /*29130*/  IMAD.MOV.U32 R0, RZ, RZ, R12 ;  /* 0x000000ffff007224 */ /* 0x002fe400078e000c */
[----:B--2---:R-:W-:Y:S01]  /*29140*/  IMAD.MOV.U32 R9, RZ, RZ, R20 ;  /* 0x000000ffff097224 */ /* 0x004fe200078e0014 */
[----:B----4-:R-:W-:Y:S01]  /*29150*/  HMMA.16816.F32.BF16 R12, R16, R20, R4 ;  /* 0x00000014100c723c */ /* 0x010fe20000041804 */
[----:B------:R-:W-:Y:S02]  /*29160*/  IMAD.MOV.U32 R8, RZ, RZ, R21 ;  /* 0x000000ffff087224 */ /* 0x000fe400078e0015 */
[----:B------:R-:W3:Y:S01]  /*29170*/  LDL.LU.64 R20, [R1+0x23c0] ;  /* 0x0023c00001147983 */ /* 0x000ee20000300a00 */
[----:B------:R-:W3:Y:S02]  /*29180*/  LDL.LU.64 R24, [R1+0x250] ;  /* 0x0002500001187983 */ /* 0x000ee40000300a00 */
[----:B------:R-:W3:Y:S02]  /*29190*/  LDL.LU.64 R26, [R1+0x258] ;  /* 0x00025800011a7983 */ /* 0x000ee40000300a00 */
[----:B------:R-:W-:-:S02]  /*291a0*/  IMAD.MOV.U32 R18, RZ, RZ, R9 ;  /* 0x000000ffff127224 */ /* 0x000fc400078e0009 */
[----:B------:R-:W-:Y:S02]  /*291b0*/  IMAD.MOV.U32 R19, RZ, RZ, R8 ;  /* 0x000000ffff137224 */ /* 0x000fe400078e0008 */
[----:B------:R-:W2:Y:S01]  /*291c0*/  LDL.LU.64 R8, [R1+0x100] ;  /* 0x0001000001087983 */ /* 0x000ea20000300a00 */
[----:B------:R-:W2:Y:S02]  /*291d0*/  LDL.LU.64 R10, [R1+0x108] ;  /* 0x00010800010a7983 */ /* 0x000ea40000300a00 */
[----:B------:R-:W-:Y:S02]  /*291e0*/  IMAD.MOV.U32 R16, RZ, RZ, R18 ;  /* 0x000000ffff107224 */ /* 0x000fe400078e0012 */
[----:B------:R-:W-:-:S07]  /*291f0*/  IMAD.MOV.U32 R17, RZ, RZ, R19 ;  /* 0x000000ffff117224 */ /* 0x000fce00078e0013 */
[----:B------:R-:W-:Y:S02]  /*29200*/  IMAD.MOV.U32 R6, RZ, RZ, R14 ;  /* 0x000000ffff067224 */ /* 0x000fe400078e000e */
[----:B------:R-:W-:Y:S02]  /*29210*/  IMAD.MOV.U32 R7, RZ, RZ, R15 ;  /* 0x000000ffff077224 */ /* 0x000fe400078e000f */
[----:B------:R-:W-:Y:S02]  /*29220*/  IMAD.MOV.U32 R4, RZ, RZ, R12 ;  /* 0x000000ffff047224 */ /* 0x000fe400078e000c */
[----:B------:R-:W-:Y:S02]  /*29230*/  IMAD.MOV.U32 R5, RZ, RZ, R13 ;  /* 0x000000ffff057224 */ /* 0x000fe400078e000d */
[----:B------:R-:W4:Y:S01]  /*29240*/  LDL.LU.64 R12, [R1+0x140] ;  /* 0x00014000010c7983 */ /* 0x000f220000300a00 */
[----:B------:R-:W4:Y:S02]  /*29250*/  LDL.LU.64 R14, [R1+0x148] ;  /* 0x00014800010e7983 */ /* 0x000f240000300a00 */
[----:B------:R-:W2:Y:S02]  /*29260*/  LDL R18, [R1+0x48] ;  /* 0x0000480001127983 */ /* 0x000ea40000100800 */
[----:B------:R-:W2:Y:S01]  /*29270*/  LDL R19, [R1+0x4c] ;  /* 0x00004c0001137983 */ /* 0x000ea20000100800 */
[----:B------:R-:W-:Y:S01]  /*29280*/  STL.64 [R1+0x2318], R6 ;  /* 0x0023180601007387 */ /* 0x000fe20000100a00 */
[----:B------:R0:W-:Y:S02]  /*29290*/  STL.64 [R1+0x2310], R4 ;  /* 0x0023100401007387 */ /* 0x0001e40000100a00 */
[----:B0-----:R-:W-:-:S02]  /*292a0*/  IMAD.MOV.U32 R4, RZ, RZ, R0 ;  /* 0x000000ffff047224 */ /* 0x001fc400078e0000 */
[----:B------:R-:W-:-:S07]  /*292b0*/  IMAD.MOV.U32 R5, RZ, RZ, R29 ;  /* 0x000000ffff057224 */ /* 0x000fce00078e001d */
[C---:B---3--:R-:W-:Y:S01]  /*292c0*/  HMMA.16816.F32.BF16 R4, R20.reuse, R4, R24 ;  /* 0x000000041404723c */ /* 0x048fe20000041818 */
[----:B------:R-:W2:Y:S11]  /*292d0*/  LDL.LU.64 R24, [R1+0x23b8] ;  /* 0x0023b80001187983 */ /* 0x000eb60000300a00 */
[----:B------:R-:W-:Y:S11]  /*292e0*/  @!UPT UIADD3 URZ, URZ, URZ, URZ ;  /* 0x0000003f3f3ff290 */ /* 0x000ff6000fffe03f */
[----:B------:R0:W-:Y:S01]  /*292f0*/  STL.64 [R1+0x90], R4 ;  /* 0x0000900401007387 */ /* 0x0001e20000100a00 */
[----:B------:R-:W-:Y:S02]  /*29300*/  IMAD.MOV.U32 R29, RZ, RZ, R6 ;  /* 0x000000ffff1d7224 */ /* 0x000fe400078e0006 */
[----:B------:R-:W-:Y:S01]  /*29310*/  IMAD.MOV.U32 R0, RZ, RZ, R7 ;  /* 0x000000ffff007224 */ /* 0x000fe200078e0007 */
[----:B0-----:R-:W3:Y:S01]  /*29320*/  LDL.LU R4, [R1+0x80] ;  /* 0x0000800001047983 */ /* 0x001ee20000300800 */
[----:B------:R-:W3:Y:S02]  /*29330*/  LDL.LU R5, [R1+0x84] ;  /* 0x0000840001057983 */ /* 0x000ee40000300800 */
[----:B------:R-:W3:Y:S02]  /*29340*/  LDL.LU R6, [R1+0x88] ;  /* 0x0000880001067983 */ /* 0x000ee40000300800 */
[----:B------:R-:W3:Y:S01]  /*29350*/  LDL.LU R7, [R1+0x8c] ;  /* 0x00008c0001077983 */ /* 0x000ee20000300800 */
[C---:B--2---:R-:W-:Y:S01]  /*29360*/  HMMA.16816.F32.BF16 R24, R20.reuse, R24, R8 ;  /* 0x000000181418723c */ /* 0x044fe20000041808 */
[----:B------:R-:W2:Y:S01]  /*29370*/  LDL.LU.64 R10, [R1+0x23b0] ;  /* 0x0023b000010a7983 */ /* 0x000ea20000300a00 */
[----:B------:R-:W4:Y:S11]  /*29380*/  LDL.LU.64 R8, [R1+0x23a8] ;  /* 0x0023a80001087983 */ /* 0x000f360000300a00 */
[----:B------:R-:W-:Y:S10]  /*29390*/  @!UPT UIADD3 URZ, URZ, URZ, URZ ;  /* 0x0000003f3f3ff290 */ /* 0x000ff4000fffe03f */
[----:B------:R-:W-:Y:S01]  /*293a0*/  STL.64 [R1+0x100], R24 ;  /* 0x0001001801007387 */ /* 0x000fe20000100a00 */
[----:B------:R0:W-:Y:S03]  /*293b0*/  STL.64 [R1+0x108], R26 ;  /* 0x0001081a01007387 */ /* 0x0001e60000100a00 */
[----:B0-----:R-:W3:Y:S01]  /*293c0*/  LDL.LU.64 R26, [R1+0x23a0] ;  /* 0x0023a000011a7983 */ /* 0x001ee20000300a00 */
[----:B------:R-:W3:Y:S01]  /*293d0*/  LDL.LU.64 R24, [R1+0x2398] ;  /* 0x0023980001187983 */ /* 0x000ee20000300a00 */
[C---:B----4-:R-:W-:Y:S02]  /*293e0*/  HMMA.16816.F32.BF16 R12, R20.reuse, R8, R12 ;  /* 0x00000008140c723c */ /* 0x050fe4000004180c */
[----:B--2---:R0:W-:Y:S01]  /*293f0*/  STL.64 [R1+0x2368], R10 ;  /* 0x0023680a01007387 */ /* 0x0041e20000100a00 */
[----:B------:R-:W2:Y:S11]  /*29400*/  LDL.LU R8, [R1+0x70] ;  /* 0x0000700001087983 */ /* 0x000eb60000300800 */
[----:B------:R-:W-:Y:S09]  /*29410*/  @!UPT UIADD3 URZ, URZ, URZ, URZ ;  /* 0x0000003f3f3ff290 */ /* 0x000ff2000fffe03f */
[----:B------:R-:W-:Y:S01]  /*29420*/  STL.64 [R1+0x190], R12 ;  /* 0x0001900c01007387 */ /* 0x000fe20000100a00 */
[----:B------:R1:W-:Y:S02]  /*29430*/  STL.64 [R1+0x198], R14 ;  /* 0x0001980e01007387 */ /* 0x0003e40000100a00 */
[----:B------:R-:W2:Y:S02]  /*29440*/  LDL.LU R9, [R1+0x74] ;  /* 0x0000740001097983 */ /* 0x000ea40000300800 */
[----:B0-----:R-:W4:Y:S01]  /*29450*/  LDL.LU R10, [R1+0x78] ;  /* 0x00007800010a7983 */ /* 0x001f220000300800 */
[----:B------:R-:W4:Y:S04]  /*29460*/  LDL.LU R11, [R1+0x7c] ;  /* 0x00007c00010b7983 */ /* 0x000f280000300800 */
[----:B----4-:R0:W-:Y:S01]  /*29470*/  STL.64 [R1+0x2378], R10 ;  /* 0x0023780a01007387 */ /* 0x0101e20000100a00 */
[----:B--2---:R-:W-:Y:S02]  /*29480*/  STL.64 [R1+0x2370], R8 ;  /* 0x0023700801007387 */ /* 0x004fe40000100a00 */
[----:B-1----:R-:W2:Y:S01]  /*29490*/  LDL R15, [R1+0xff0] ;  /* 0x000ff000010f7983 */ /* 0x002ea20000100800 */
[----:B0-----:R-:W4:Y:S04]  /*294a0*/  LDL.64 R10, [R1+0x8] ;  /* 0x00000800010a7983 */ /* 0x001f280000100a00 */
[----:B--2---:R0:W-:Y:S01]  /*294b0*/  STL [R1+0x2328], R15 ;  /* 0x0023280f01007387 */ /* 0x0041e20000100800 */
[----:B------:R-:W2:Y:S03]  /*294c0*/  LDL.LU.64 R12, [R1+0x130] ;  /* 0x00013000010c7983 */ /* 0x000ea60000300a00 */
[----:B0-----:R-:W2:Y:S01]  /*294d0*/  LDL.LU.64 R14, [R1+0x138] ;  /* 0x00013800010e7983 */ /* 0x001ea20000300a00 */
[----:B------:R0:W-:Y:S01]  /*294e0*/  STL.64 [R1+0x2360], R18 ;  /* 0x0023601201007387 */ /* 0x0001e20000100a00 */
[----:B--2---:R-:W-:Y:S02]  /*294f0*/  HMMA.16816.F32.BF16 R12, R20, R16, R12 ;  /* 0x00000010140c723c */ /* 0x004fe4000004180c */
[----:B------:R-:W2:Y:S11]  /*29500*/  LDL.LU R16, [R1+0x60] ;  /* 0x0000600001107983 */ /* 0x000eb60000300800 */
[----:B------:R-:W-:Y:S10]  /*29510*/  @!UPT UIADD3 URZ, URZ, URZ, URZ ;  /* 0x0000003f3f3ff290 */ /* 0x000ff4000fffe03f */
[----:B------:R1:W-:Y:S01]  /*29520*/  STL.64 [R1+0x1d0], R12 ;  /* 0x0001d00c01007387 */ /* 0x0003e20000100a00 */
[----:B------:R3:W-:Y:S02]  /*29530*/  STL.64 [R1+0x1d8], R14 ;  /* 0x0001d80e01007387 */ /* 0x0007e40000100a00 */
[----:B------:R-:W2:Y:S02]  /*29540*/  LDL.LU R17, [R1+0x64] ;  /* 0x0000640001117983 */ /* 0x000ea40000300800 */
[----:B0-----:R-:W2:Y:S01]  /*29550*/  LDL.LU R18, [R1+0x68] ;  /* 0x0000680001127983 */ /* 0x001ea20000300800 */
[----:B------:R-:W2:Y:S04]  /*29560*/  LDL.LU R19, [R1+0x6c] ;  /* 0x00006c0001137983 */ /* 0x000ea80000300800 */
[----:B-1----:R-:W2:Y:S01]  /*29570*/  LDL.LU R12, [R1+0xf0] ;  /* 0x0000f000010c7983 */ /* 0x002ea20000300800 */
[----:B---3--:R-:W-:-:S02]  /*29580*/  IMAD.MOV.U32 R14, RZ, RZ, R25 ;  /* 0x000000ffff0e7224 */ /* 0x008fc400078e0019 */
[----:B------:R-:W-:Y:S02]  /*29590*/  IMAD.MOV.U32 R15, RZ, RZ, R26 ;  /* 0x000000ffff0f7224 */ /* 0x000fe400078e001a */
[----:B------:R-:W-:Y:S02]  /*295a0*/  IMAD.MOV.U32 R13, RZ, RZ, R24 ;  /* 0x000000ffff0d7224 */ /* 0x000fe400078e0018 */
[----:B------:R-:W4:Y:S01]  /*295b0*/  LDL.LU R24, [R1+0x2390] ;  /* 0x0023900001187983 */ /* 0x000f220000300800 */
[----:B------:R-:W4:Y:S02]  /*295c0*/  LDL.LU R25, [R1+0x238c] ;  /* 0x00238c0001197983 */ /* 0x000f240000300800 */
[----:B------:R-:W4:Y:S02]  /*295d0*/  LDL.LU R26, [R1+0x2388] ;  /* 0x00238800011a7983 */ /* 0x000f240000300800 */
[----:B------:R-:W-:Y:S01]  /*295e0*/  STL.64 [R1+0x2348], R14 ;  /* 0x0023480e01007387 */ /* 0x000fe20000100a00 */
[----:B--2---:R0:W-:Y:S02]  /*295f0*/  STL.64 [R1+0x2340], R12 ;  /* 0x0023400c01007387 */ /* 0x0041e40000100a00 */
[----:B0-----:R-:W-:-:S02]  /*29600*/  IMAD.MOV.U32 R12, RZ, RZ, R27 ;  /* 0x000000ffff0c7224 */ /* 0x001fc400078e001b */
[----:B------:R-:W4:Y:S01]  /*29610*/  LDL.LU R27, [R1+0x2384] ;  /* 0x00238400011b7983 */ /* 0x000f220000300800 */
[----:B------:R-:W2:Y:S02]  /*29620*/  LDL.LU R13, [R1+0x54] ;  /* 0x00005400010d7983 */ /* 0x000ea40000300800 */
[----:B------:R-:W2:Y:S02]  /*29630*/  LDL.LU R14, [R1+0x58] ;  /* 0x00005800010e7983 */ /* 0x000ea40000300800 */
[----:B------:R-:W-:Y:S02]  /*29640*/  IMAD.MOV.U32 R15, RZ, RZ, R28 ;  /* 0x000000ffff0f7224 */ /* 0x000fe400078e001c */
[----:B------:R-:W3:Y:S01]  /*29650*/  LDL.LU R28, [R1+0x2380] ;  /* 0x00238000011c7983 */ /* 0x000ee20000300800 */
[----:B------:R-:W2:Y:S02]  /*29660*/  LDL.LU R22, [R1+0x18] ;  /* 0x0000180001167983 */ /* 0x000ea40000300800 */
[----:B------:R-:W2:Y:S01]  /*29670*/  LDL.LU R23, [R1+0x1c] ;  /* 0x00001c0001177983 */ /* 0x000ea20000300800 */
[C---:B----4-:R-:W-:Y:S11]  /*29680*/  HMMA.16816.F32.BF16 R4, R24.reuse, R10, R4 ;  /* 0x0000000a1804723c */ /* 0x050ff60000041804 */
[----:B------:R-:W-:Y:S11]  /*29690*/  @!UPT UIADD3 URZ, URZ, URZ, URZ ;  /* 0x0000003f3f3ff290 */ /* 0x000ff6000fffe03f */
[----:B------:R-:W-:Y:S01]  /*296a0*/  @!UPT UIADD3 URZ, URZ, URZ, URZ ;  /* 0x0000003f3f3ff290 */ /* 0x000fe2000fffe03f */
[----:B------:R0:W-:Y:S01]  /*296b0*/  STL.64 [R1+0x1c0], R4 ;  /* 0x0001c00401007387 */ /* 0x0001e20000100a00 */
[----:B------:R-:W-:Y:S02]  /*296c0*/  STL.64 [R1+0x1c8], R6 ;  /* 0x0001c80601007387 */ /* 0x000fe40000100a00 */
[----:B0-----:R-:W-:Y:S02]  /*296d0*/  IMAD.MOV.U32 R5, RZ, RZ, R10 ;  /* 0x000000ffff057224 */ /* 0x001fe400078e000a */
[----:B------:R-:W-:Y:S02]  /*296e0*/  IMAD.MOV.U32 R4, RZ, RZ, R11 ;  /* 0x000000ffff047224 */ /* 0x000fe400078e000b */
[----:B------:R-:W2:Y:S01]  /*296f0*/  LDL.LU.64 R10, [R1+0x2378] ;  /* 0x00237800010a7983 */ /* 0x000ea20000300a00 */
[----:B------:R-:W2:Y:S02]  /*29700*/  LDL.LU.64 R8, [R1+0x2370] ;  /* 0x0023700001087983 */ /* 0x000ea40000300a00 */
[C---:B--2---:R-:W-:Y:S11]  /*29710*/  HMMA.16816.F32.BF16 R8, R24.reuse, R22, R8 ;  /* 0x000000161808723c */ /* 0x044ff60000041808 */
[----:B------:R-:W-:Y:S11]  /*29720*/  @!UPT UIADD3 URZ, URZ, URZ, URZ ;  /* 0x0000003f3f3ff290 */ /* 0x000ff6000fffe03f */
[----:B------:R-:W-:Y:S01]  /*29730*/  @!UPT UIADD3 URZ, URZ, URZ, URZ ;  /* 0x0000003f3f3ff290 */ /* 0x000fe2000fffe03f */
[----:B------:R-:W-:Y:S01]  /*29740*/  STL.64 [R1+0x1b0], R8 ;  /* 0x0001b00801007387 */ /* 0x000fe20000100a00 */
[----:B------:R0:W-:Y:S03]  /*29750*/  STL.64 [R1+0x1b8], R10 ;  /* 0x0001b80a01007387 */ /* 0x0001e60000100a00 */
[----:B0-----:R-:W2:Y:S02]  /*29760*/  LDL.LU.64 R10, [R1+0x2368] ;  /* 0x00236800010a7983 */ /* 0x001ea40000300a00 */
[C---:B--2---:R-:W-:Y:S02]  /*29770*/  HMMA.16816.F32.BF16 R8, R24.reuse, R10, R16 ;  /* 0x0000000a1808723c */ /* 0x044fe40000041810 */
[----:B------:R-:W2:Y:S11]  /*29780*/  LDL.LU.64 R18, [R1+0x2360] ;  /* 0x0023600001127983 */ /* 0x000eb60000300a00 */
[----:B------:R-:W-:Y:S10]  /*29790*/  @!UPT UIADD3 URZ, URZ, URZ, URZ ;  /* 0x0000003f3f3ff290 */ /* 0x000ff4000fffe03f */
[----:B------:R-:W-:Y:S01]  /*297a0*/  STL.64 [R1+0x1a0], R8 ;  /* 0x0001a00801007387 */ /* 0x000fe20000100a00 */
[----:B------:R0:W-:Y:S03]  /*297b0*/  STL.64 [R1+0x1a8], R10 ;  /* 0x0001a80a01007387 */ /* 0x0001e60000100a00 */
[----:B0-----:R-:W4:Y:S01]  /*297c0*/  LDL.LU.64 R10, [R1+0x2358] ;  /* 0x00235800010a7983 */ /* 0x001f220000300a00 */
[----:B------:R-:W4:Y:S02]  /*297d0*/  LDL.LU R9, [R1+0x2350] ;  /* 0x0023500001097983 */ /* 0x000f240000300800 */
[----:B------:R-:W4:Y:S01]  /*297e0*/  LDL R8, [R1+0xfe4] ;  /* 0x000fe40001087983 */ /* 0x000f220000100800 */
[----:B--2---:R-:W-:Y:S01]  /*297f0*/  HMMA.16816.F32.BF16 R12, R24, R18, R12 ;  /* 0x00000012180c723c */ /* 0x004fe2000004180c */
[----:B---3--:R-:W0:Y:S11]  /*29800*/  LDSM.16.MT88.4 R16, [R28+0x11000] ;  /* 0x011000001c10783b */ /* 0x008e360000004200 */
[----:B------:R-:W-:Y:S11]  /*29810*/  @!UPT UIADD3 URZ, URZ, URZ, URZ ;  /* 0x0000003f3f3ff290 */ /* 0x000ff6000fffe03f */
[----:B------:R-:W-:Y:S01]  /*29820*/  STL.64 [R1+0x180], R12 ;  /* 0x0001800c01007387 */ /* 0x000fe20000100a00 */
[----:B------:R-:W-:Y:S03]  /*29830*/  STL.64 [R1+0x188], R14 ;  /* 0x0001880e01007387 */ /* 0x000fe60000100a00 */
[----:B----4-:R-:W1:Y:S04]  /*29840*/  LDSM.16.M88.4 R12, [R8] ;  /* 0x00000000080c783b */ /* 0x010e680000000200 */
[----:B0-----:R-:W-:Y:S01]  /*29850*/  STL.64 [R1+0x2280], R18 ;  /* 0x0022801201007387 */ /* 0x001fe20000100a00 */
[----:B------:R0:W-:Y:S03]  /*29860*/  STL.64 [R1+0x2278], R16 ;  /* 0x0022781001007387 */ /* 0x0001e60000100a00 */
[----:B0-----:R-:W2:Y:S01]  /*29870*/  LDL.LU R16, [R1+0x20] ;  /* 0x0000200001107983 */ /* 0x001ea20000300800 */
[----:B------:R-:W2:Y:S02]  /*29880*/  LDL.LU R17, [R1+0x24] ;  /* 0x0000240001117983 */ /* 0x000ea40000300800 */
[----:B------:R-:W3:Y:S02]  /*29890*/  LDL.LU R18, [R1+0x28] ;  /* 0x0000280001127983 */ /* 0x000ee40000300800 */
[----:B------:R-:W-:-:S02]  /*298a0*/  IMAD.MOV.U32 R19, RZ, RZ, R11 ;  /* 0x000000ffff137224 */ /* 0x000fc400078e000b */
[----:B------:R-:W-:Y:S02]  /*298b0*/  IMAD.MOV.U32 R6, RZ, RZ, R3 ;  /* 0x000000ffff067224 */ /* 0x000fe400078e0003 */
[----:B-1----:R-:W-:Y:S02]  /*298c0*/  IMAD.MOV.U32 R3, RZ, RZ, R15 ;  /* 0x000000ffff037224 */ /* 0x002fe400078e000f */
[----:B------:R-:W-:Y:S02]  /*298d0*/  IMAD.MOV.U32 R7, RZ, RZ, R2 ;  /* 0x000000ffff077224 */ /* 0x000fe400078e0002 */
[----:B------:R-:W-:Y:S02]  /*298e0*/  IMAD.MOV.U32 R26, RZ, RZ, R5 ;  /* 0x000000ffff1a7224 */ /* 0x000fe400078e0005 */
[----:B------:R-:W-:Y:S02]  /*298f0*/  IMAD.MOV.U32 R27, RZ, RZ, R4 ;  /* 0x000000ffff1b7224 */ /* 0x000fe400078e0004 */
[----:B------:R-:W-:-:S02]  /*29900*/  IMAD.MOV.U32 R4, RZ, RZ, R10 ;  /* 0x000000ffff047224 */ /* 0x000fc400078e000a */
[----:B------:R-:W-:Y:S01]  /*29910*/  IMAD.MOV.U32 R5, RZ, RZ, R9 ;  /* 0x000000ffff057224 */ /* 0x000fe200078e0009 */
[----:B---3--:R0:W-:Y:S01]  /*29920*/  STL.64 [R1+0x22a8], R18 ;  /* 0x0022a81201007387 */ /* 0x0081e20000100a00 */
[----:B--2---:R-:W-:Y:S02]  /*29930*/  STL.64 [R1+0x22a0], R16 ;  /* 0x0022a01001007387 */ /* 0x004fe40000100a00 */
[----:B------:R-:W-:Y:S02]  /*29940*/  STL.64 [R1+0x80], R12 ;  /* 0x0000800c01007387 */ /* 0x000fe40000100a00 */
[----:B------:R-:W-:Y:S02]  /*29950*/  STL.64 [R1+0x88], R14 ;  /* 0x0000880e01007387 */ /* 0x000fe40000100a00 */
[----:B------:R-:W1:Y:S04]  /*29960*/  LDSM.16.M88.4 R12, [R8+0x4000] ;  /* 0x00400000080c783b */ /* 0x000e680000000200 */
[----:B0-----:R-:W2:Y:S01]  /*29970*/  LDL.LU.64 R18, [R1+0x48] ;  /* 0x0000480001127983 */ /* 0x001ea20000300a00 */
[----:B------:R-:W-:Y:S03]  /*29980*/  STL [R1+0x21d4], R3 ;  /* 0x0021d40301007387 */ /* 0x000fe60000100800 */
[----:B-1----:R-:W-:Y:S01]  /*29990*/  STL.64 [R1+0x70], R12 ;  /* 0x0000700c01007387 */ /* 0x002fe20000100a00 */
[----:B------:R-:W-:Y:S02]  /*299a0*/  STL.64 [R1+0x78], R14 ;  /* 0x0000780e01007387 */ /* 0x000fe40000100a00 */
[----:B------:R-:W-:-:S02]  /*299b0*/  IMAD.MOV.U32 R2, RZ, RZ, R15 ;  /* 0x000000ffff027224 */ /* 0x000fc400078e000f */
[----:B------:R-:W0:Y:S02]  /*299c0*/  LDSM.16.M88.4 R12, [R8+0x8000] ;  /* 0x00800000080c783b */ /* 0x000e240000000200 */
[----:B------:R-:W1:Y:S02]  /*299d0*/  LDSM.16.M88.4 R8, [R8+0xc000] ;  /* 0x00c000000808783b */ /* 0x000e640000000200 */
[----:B------:R-:W-:Y:S04]  /*299e0*/  STL [R1+0x2240], R2 ;  /* 0x0022400201007387 */ /* 0x000fe80000100800 */
[----:B0-----:R-:W-:Y:S01]  /*299f0*/  STL.64 [R1+0x60], R12 ;  /* 0x0000600c01007387 */ /* 0x001fe20000100a00 */
[----:B------:R0:W-:Y:S03]  /*29a00*/  STL.64 [R1+0x68], R14 ;  /* 0x0000680e01007387 */ /* 0x0001e60000100a00 */
[----:B0-----:R-:W3:Y:S01]  /*29a10*/  LDL.LU.64 R14, [R1+0x2348] ;  /* 0x00234800010e7983 */ /* 0x001ee20000300a00 */
[----:B------:R-:W3:Y:S02]  /*29a20*/  LDL.LU.64 R12, [R1+0x2340] ;  /* 0x00234000010c7983 */ /* 0x000ee40000300a00 */
[----:B-1----:R-:W-:Y:S02]  /*29a30*/  STL.64 [R1+0x50], R8 ;  /* 0x0000500801007387 */ /* 0x002fe40000100a00 */
[----:B------:R0:W-:Y:S02]  /*29a40*/  STL.64 [R1+0x58], R10 ;  /* 0x0000580a01007387 */ /* 0x0001e40000100a00 */
[----:B0-----:R-:W3:Y:S01]  /*29a50*/  LDL.LU.64 R10, [R1+0x2338] ;  /* 0x00233800010a7983 */ /* 0x001ee20000300a00 */
[----:B------:R-:W3:Y:S02]  /*29a60*/  LDL.LU.64 R8, [R1+0x2330] ;  /* 0x0023300001087983 */ /* 0x000ee40000300a00 */
[----:B---3--:R-:W-:Y:S01]  /*29a70*/  HMMA.16816.F32.BF16 R24, R8, R26, R12 ;  /* 0x0000001a0818723c */ /* 0x008fe2000004180c */
[----:B------:R-:W3:Y:S11]  /*29a80*/  LDL.LU R15, [R1+0x2328] ;  /* 0x00232800010f7983 */ /* 0x000ef60000300800 */
[----:B------:R-:W-:Y:S11]  /*29a90*/  @!UPT UIADD3 URZ, URZ, URZ, URZ ;  /* 0x0000003f3f3ff290 */ /* 0x000ff6000fffe03f */
[----:B------:R0:W-:Y:S01]  /*29aa0*/  STL.64 [R1+0x170], R24 ;  /* 0x0001701801007387 */ /* 0x0001e20000100a00 */
[----:B------:R1:W-:Y:S03]  /*29ab0*/  STL.64 [R1+0x178], R26 ;  /* 0x0001781a01007387 */ /* 0x0003e60000100a00 */
[----:B0-----:R-:W4:Y:S01]  /*29ac0*/  LDL.LU R24, [R1+0x100] ;  /* 0x0001000001187983 */ /* 0x001f220000300800 */
[----:B------:R-:W4:Y:S02]  /*29ad0*/  LDL.LU R25, [R1+0x104] ;  /* 0x0001040001197983 */ /* 0x000f240000300800 */
[----:B-1----:R-:W2:Y:S02]  /*29ae0*/  LDL.LU R26, [R1+0x108] ;  /* 0x00010800011a7983 */ /* 0x002ea40000300800 */
[----:B------:R-:W2:Y:S01]  /*29af0*/  LDL.LU R27, [R1+0x10c] ;  /* 0x00010c00011b7983 */ /* 0x000ea20000300800 */
[----:B---3--:R-:W0:Y:S04]  /*29b00*/  LDSM.16.MT88.4 R12, [R15+0x11000] ;  /* 0x011000000f0c783b */ /* 0x008e280000004200 */
[----:B--2---:R-:W-:Y:S01]  /*29b10*/  STL.64 [R1+0x2298], R26 ;  /* 0x0022981a01007387 */ /* 0x004fe20000100a00 */
[----:B----4-:R1:W-:Y:S03]  /*29b20*/  STL.64 [R1+0x2290], R24 ;  /* 0x0022901801007387 */ /* 0x0103e60000100a00 */
[----:B-1----:R-:W2:Y:S01]  /*29b30*/  LDL.LU R24, [R1+0x90] ;  /* 0x0000900001187983 */ /* 0x002ea20000300800 */
[----:B------:R-:W2:Y:S02]  /*29b40*/  LDL.LU R25, [R1+0x94] ;  /* 0x0000940001197983 */ /* 0x000ea40000300800 */
[----:B------:R-:W-:-:S02]  /*29b50*/  IMAD.MOV.U32 R26, RZ, RZ, R29 ;  /* 0x000000ffff1a7224 */ /* 0x000fc400078e001d */
[----:B------:R-:W-:Y:S01]  /*29b60*/  IMAD.MOV.U32 R27, RZ, RZ, R0 ;  /* 0x000000ffff1b7224 */ /* 0x000fe200078e0000 */
[----:B------:R-:W3:Y:S01]  /*29b70*/  LDL.LU R29, [R1+0x2324] ;  /* 0x00232400011d7983 */ /* 0x000ee20000300800 */
[----:B------:R-:W4:Y:S03]  /*29b80*/  LDL.LU R0, [R1+0x2320] ;  /* 0x0023200001007983 */ /* 0x000f260000300800 */
[----:B------:R1:W-:Y:S04]  /*29b90*/  STL.64 [R1+0x22b8], R26 ;  /* 0x0022b81a01007387 */ /* 0x0003e80000100a00 */
[----:B--2---:R-:W-:Y:S01]  /*29ba0*/  STL.64 [R1+0x22b0], R24 ;  /* 0x0022b01801007387 */ /* 0x004fe20000100a00 */
[----:B-1----:R-:W2:Y:S02]  /*29bb0*/  LDL.LU.64 R26, [R1+0x38] ;  /* 0x00003800011a7983 */ /* 0x002ea40000300a00 */
[----:B0-----:R0:W-:Y:S02]  /*29bc0*/  STL [R1+0x2250], R12 ;  /* 0x0022500c01007387 */ /* 0x0011e40000100800 */
[----:B------:R1:W-:Y:S01]  /*29bd0*/  STL [R1+0x224c], R13 ;  /* 0x00224c0d01007387 */ /* 0x0003e20000100800 */
[----:B------:R3:W-:Y:S01]  /*29be0*/  STL [R1+0x2248], R14 ;  /* 0x0022480e01007387 */ /* 0x0007e20000100800 */
[----:B------:R4:W-:Y:S03]  /*29bf0*/  STL [R1+0x2244], R15 ;  /* 0x0022440f01007387 */ /* 0x0009e60000100800 */
[----:B0-----:R-:W2:Y:S01]  /*29c00*/  LDL.LU R12, [R1+0x120] ;  /* 0x00012000010c7983 */ /* 0x001ea20000300800 */
[----:B-1----:R-:W2:Y:S02]  /*29c10*/  LDL.LU R13, [R1+0x124] ;  /* 0x00012400010d7983 */ /* 0x002ea40000300800 */
[----:B---3--:R-:W3:Y:S02]  /*29c20*/  LDL.LU R14, [R1+0x128] ;  /* 0x00012800010e7983 */ /* 0x008ee40000300800 */
[----:B----4-:R-:W3:Y:S01]  /*29c30*/  LDL.LU R15, [R1+0x12c] ;  /* 0x00012c00010f7983 */ /* 0x010ee20000300800 */
[----:B------:R0:W-:Y:S01]  /*29c40*/  STL.64 [R1+0x22d8], R22 ;  /* 0x0022d81601007387 */ /* 0x0001e20000100a00 */
[C---:B--2---:R-:W-:Y:S08]  /*29c50*/  HMMA.16816.F32.BF16 R4, R8.reuse, R26, R4 ;  /* 0x0000001a0804723c */ /* 0x044ff00000041804 */
[----:B---3--:R-:W-:Y:S01]  /*29c60*/  HMMA.16816.F32.BF16 R12, R8, R22, R12 ;  /* 0x00000016080c723c */ /* 0x008fe2000004180c */
[----:B0-----:R-:W2:Y:S11]  /*29c70*/  LDL.LU.64 R22, [R1+0x8] ;  /* 0x0000080001167983 */ /* 0x001eb60000300a00 */
[----:B------:R-:W-:Y:S11]  /*29c80*/  @!UPT UIADD3 URZ, URZ, URZ, URZ ;  /* 0x0000003f3f3ff290 */ /* 0x000ff6000fffe03f */
[----:B------:R0:W-:Y:S01]  /*29c90*/  STL.64 [R1+0x160], R12 ;  /* 0x0001600c01007387 */ /* 0x0001e20000100a00 */
[----:B------:R1:W-:Y:S02]  /*29ca0*/  STL.64 [R1+0x168], R14 ;  /* 0x0001680e01007387 */ /* 0x0003e40000100a00 */
[----:B0-----:R-:W-:Y:S02]  /*29cb0*/  IMAD.MOV.U32 R12, RZ, RZ, R4 ;  /* 0x000000ffff0c7224 */ /* 0x001fe400078e0004 */
[----:B-1----:R-:W-:Y:S02]  /*29cc0*/  IMAD.MOV.U32 R14, RZ, RZ, R6 ;  /* 0x000000ffff0e7224 */ /* 0x002fe400078e0006 */
[----:B------:R-:W-:Y:S02]  /*29cd0*/  IMAD.MOV.U32 R15, RZ, RZ, R7 ;  /* 0x000000ffff0f7224 */ /* 0x000fe400078e0007 */
[----:B------:R-:W-:Y:S01]  /*29ce0*/  IMAD.MOV.U32 R13, RZ, RZ, R5 ;  /* 0x000000ffff0d7224 */ /* 0x000fe200078e0005 */
[----:B------:R-:W3:Y:S01]  /*29cf0*/  LDL.LU.64 R6, [R1+0x2318] ;  /* 0x0023180001067983 */ /* 0x000ee20000300a00 */
[----:B------:R-:W4:Y:S02]  /*29d00*/  LDL.LU.64 R4, [R1+0x2310] ;  /* 0x0023100001047983 */ /* 0x000f240000300a00 */
[----:B------:R0:W-:Y:S02]  /*29d10*/  STL.64 [R1+0x22d0], R26 ;  /* 0x0022d01a01007387 */ /* 0x0001e40000100a00 */
[----:B------:R-:W2:Y:S01]  /*29d20*/  LDL.LU R24, [R1+0xc0] ;  /* 0x0000c00001187983 */ /* 0x000ea20000300800 */
[----:B------:R-:W2:Y:S04]  /*29d30*/  LDL.LU R25, [R1+0xc4] ;  /* 0x0000c40001197983 */ /* 0x000ea80000300800 */
[----:B0-----:R-:W2:Y:S01]  /*29d40*/  LDL.LU R26, [R1+0xc8] ;  /* 0x0000c800011a7983 */ /* 0x001ea20000300800 */
[----:B------:R-:W2:Y:S02]  /*29d50*/  LDL.LU R27, [R1+0xcc] ;  /* 0x0000cc00011b7983 */ /* 0x000ea40000300800 */
[----:B------:R-:W-:Y:S02]  /*29d60*/  STL.64 [R1+0x2260], R14 ;  /* 0x0022600e01007387 */ /* 0x000fe40000100a00 */
[----:B------:R4:W-:Y:S02]  /*29d70*/  STL.64 [R1+0x2258], R12 ;  /* 0x0022580c01007387 */ /* 0x0009e40000100a00 */
[----:B----4-:R-:W-:-:S02]  /*29d80*/  IMAD.MOV.U32 R12, RZ, RZ, R4 ;  /* 0x000000ffff0c7224 */ /* 0x010fc400078e0004 */
[----:B------:R-:W-:Y:S01]  /*29d90*/  IMAD.MOV.U32 R13, RZ, RZ, R5 ;  /* 0x000000ffff0d7224 */ /* 0x000fe200078e0005 */
[----:B------:R-:W4:Y:S01]  /*29da0*/  LDL.LU R4, [R1+0x230c] ;  /* 0x00230c0001047983 */ /* 0x000f220000300800 */
[----:B------:R-:W4:Y:S02]  /*29db0*/  LDL.LU R5, [R1+0x2308] ;  /* 0x0023080001057983 */ /* 0x000f240000300800 */
[----:B---3--:R-:W-:Y:S02]  /*29dc0*/  IMAD.MOV.U32 R14, RZ, RZ, R6 ;  /* 0x000000ffff0e7224 */ /* 0x008fe400078e0006 */
[----:B------:R-:W-:Y:S01]  /*29dd0*/  IMAD.MOV.U32 R15, RZ, RZ, R7 ;  /* 0x000000ffff0f7224 */ /* 0x000fe200078e0007 */
[----:B------:R-:W4:Y:S01]  /*29de0*/  LDL.LU R6, [R1+0x2304] ;  /* 0x0023040001067983 */ /* 0x000f220000300800 */
[----:B------:R-:W4:Y:S03]  /*29df0*/  LDL.LU R7, [R1+0x2300] ;  /* 0x0023000001077983 */ /* 0x000f260000300800 */
[----:B------:R0:W-:Y:S01]  /*29e00*/  STL.64 [R1+0x22c8], R14 ;  /* 0x0022c80e01007387 */ /* 0x0001e20000100a00 */
[----:B------:R1:W-:Y:S02]  /*29e10*/  STL.64 [R1+0x22c0], R12 ;  /* 0x0022c00c01007387 */ /* 0x0003e40000100a00 */
[----:B0-----:R-:W-:Y:S01]  /*29e20*/  IMAD.MOV.U32 R14, RZ, RZ, R0 ;  /* 0x000000ffff0e7224 */ /* 0x001fe200078e0000 */
[----:B-1----:R-:W3:Y:S01]  /*29e30*/  LDL.LU R12, [R1+0xb0] ;  /* 0x0000b000010c7983 */ /* 0x002ee20000300800 */
[----:B------:R-:W3:Y:S02]  /*29e40*/  LDL.LU R13, [R1+0xb4] ;  /* 0x0000b400010d7983 */ /* 0x000ee40000300800 */
[----:B------:R-:W2:Y:S02]  /*29e50*/  LDL.LU R0, [R1+0x22fc] ;  /* 0x0022fc0001007983 */ /* 0x000ea40000300800 */
[----:B------:R-:W-:-:S02]  /*29e60*/  IMAD.MOV.U32 R15, RZ, RZ, R29 ;  /* 0x000000ffff0f7224 */ /* 0x000fc400078e001d */
[----:B------:R-:W2:Y:S01]  /*29e70*/  LDL.LU R29, [R1+0x22f8] ;  /* 0x0022f800011d7983 */ /* 0x000ea20000300800 */
[----:B----4-:R-:W-:Y:S03]  /*29e80*/  HMMA.16816.F32.BF16 R8, R8, R18, R4 ;  /* 0x000000120808723c */ /* 0x010fe60000041804 */
[----:B------:R-:W4:Y:S01]  /*29e90*/  LDL.LU.64 R6, [R1+0x22f0] ;  /* 0x0022f00001067983 */ /* 0x000f220000300a00 */
[----:B------:R-:W4:Y:S11]  /*29ea0*/  LDL.LU.64 R4, [R1+0x22e8] ;  /* 0x0022e80001047983 */ /* 0x000f360000300a00 */
[----:B------:R-:W-:Y:S08]  /*29eb0*/  @!UPT UIADD3 URZ, URZ, URZ, URZ ;  /* 0x0000003f3f3ff290 */ /* 0x000ff0000fffe03f */
[----:B------:R0:W-:Y:S01]  /*29ec0*/  STL.64 [R1+0x140], R8 ;  /* 0x0001400801007387 */ /* 0x0001e20000100a00 */
[----:B------:R-:W-:-:S03]  /*29ed0*/  IMAD.MOV.U32 R2, RZ, RZ, R10 ;  /* 0x000000ffff027224 */ /* 0x000fc600078e000a */
[----:B0-----:R-:W4:Y:S01]  /*29ee0*/  LDL.LU R8, [R1+0xd0] ;  /* 0x0000d00001087983 */ /* 0x001f220000300800 */
[----:B------:R-:W4:Y:S02]  /*29ef0*/  LDL.LU R9, [R1+0xd4] ;  /* 0x0000d40001097983 */ /* 0x000f240000300800 */
[----:B------:R-:W4:Y:S02]  /*29f00*/  LDL.LU R10, [R1+0xd8] ;  /* 0x0000d800010a7983 */ /* 0x000f240000300800 */
[----:B------:R-:W-:Y:S02]  /*29f10*/  IMAD.MOV.U32 R3, RZ, RZ, R11 ;  /* 0x000000ffff037224 */ /* 0x000fe400078e000b */
[----:B--2---:R-:W-:Y:S02]  /*29f20*/  IMAD.MOV.U32 R11, RZ, RZ, R0 ;  /* 0x000000ffff0b7224 */ /* 0x004fe400078e0000 */
[----:B------:R-:W2:Y:S05]  /*29f30*/  LDL.LU R0, [R1+0x22e0] ;  /* 0x0022e00001007983 */ /* 0x000eaa0000300800 */
[C---:B----4-:R-:W-:Y:S11]  /*29f40*/  HMMA.16816.F32.BF16 R8, R4.reuse, R22, R8 ;  /* 0x000000160408723c */ /* 0x050ff60000041808 */
[----:B------:R-:W-:Y:S11]  /*29f50*/  @!UPT UIADD3 URZ, URZ, URZ, URZ ;  /* 0x0000003f3f3ff290 */ /* 0x000ff6000fffe03f */
[----:B------:R-:W-:Y:S01]  /*29f60*/  @!UPT UIADD3 URZ, URZ, URZ, URZ ;  /* 0x0000003f3f3ff290 */ /* 0x000fe2000fffe03f */
[----:B------:R-:W-:Y:S01]  /*29f70*/  STL.64 [R1+0xd0], R8 ;  /* 0x0000d00801007387 */ /* 0x000fe20000100a00 */
[----:B------:R0:W-:Y:S02]  /*29f80*/  STL.64 [R1+0xd8], R10 ;  /* 0x0000d80a01007387 */ /* 0x0001e40000100a00 */
[----:B0-----:R-:W-:Y:S02]  /*29f90*/  IMAD.MOV.U32 R11, RZ, RZ, R22 ;  /* 0x000000ffff0b7224 */ /* 0x001fe400078e0016 */
[----:B------:R-:W-:Y:S02]  /*29fa0*/  IMAD.MOV.U32 R10, RZ, RZ, R23 ;  /* 0x000000ffff0a7224 */ /* 0x000fe400078e0017 */
[----:B------:R-:W4:Y:S02]  /*29fb0*/  LDL.LU.64 R22, [R1+0x22d8] ;  /* 0x0022d80001167983 */ /* 0x000f240000300a00 */
[C---:B----4-:R-:W-:Y:S11]  /*29fc0*/  HMMA.16816.F32.BF16 R24, R4.reuse, R22, R24 ;  /* 0x000000160418723c */ /* 0x050ff60000041818 */
[----:B------:R-:W-:Y:S11]  /*29fd0*/  @!UPT UIADD3 URZ, URZ, URZ, URZ ;  /* 0x0000003f3f3ff290 */ /* 0x000ff6000fffe03f */
[----:B------:R-:W-:Y:S01]  /*29fe0*/  @!UPT UIADD3 URZ, URZ, URZ, URZ ;  /* 0x0000003f3f3ff290 */ /* 0x000fe2000fffe03f */
[----:B------:R-:W-:Y:S01]  /*29ff0*/  STL.64 [R1+0x130], R24 ;  /* 0x0001301801007387 */ /* 0x000fe20000100a00 */
[----:B------:R0:W-:Y:S03]  /*2a000*/  STL.64 [R1+0x138], R26 ;  /* 0x0001381a01007387 */ /* 0x0001e60000100a00 */
[----:B0-----:R-:W3:Y:S02]  /*2a010*/  LDL.LU.64 R26, [R1+0x22d0] ;  /* 0x0022d000011a7983 */ /* 0x001ee40000300a00 */
[C---:B---3--:R-:W-:Y:S11]  /*2a020*/  HMMA.16816.F32.BF16 R12, R4.reuse, R26, R12 ;  /* 0x0000001a040c723c */ /* 0x048ff6000004180c */
[----:B------:R-:W-:Y:S11]  /*2a030*/  @!UPT UIADD3 URZ, URZ, URZ, URZ ;  /* 0x0000003f3f3ff290 */ /* 0x000ff6000fffe03f */
[----:B------:R-:W-:Y:S01]  /*2a040*/  @!UPT UIADD3 URZ, URZ, URZ, URZ ;  /* 0x0000003f3f3ff290 */ /* 0x000fe2000fffe03f */
[----:B------:R-:W-:Y:S01]  /*2a050*/  STL.64 [R1+0x120], R12 ;  /* 0x0001200c01007387 */ /* 0x000fe20000100a00 */
[----:B------:R0:W-:Y:S03]  /*2a060*/  STL.64 [R1+0x128], R14 ;  /* 0x0001280e01007387 */ /* 0x0001e60000100a00 */
[----:B0-----:R-:W3:Y:S01]  /*2a070*/  LDL.LU.64 R14, [R1+0x22c8] ;  /* 0x0022c800010e7983 */ /* 0x001ee20000300a00 */
[----:B------:R-:W3:Y:S02]  /*2a080*/  LDL.LU.64 R12, [R1+0x22c0] ;  /* 0x0022c000010c7983 */ /* 0x000ee40000300a00 */
[----:B------:R-:W-:Y:S02]  /*2a090*/  IMAD.MOV.U32 R9, RZ, RZ, R26 ;  /* 0x000000ffff097224 */ /* 0x000fe400078e001a */
[----:B------:R-:W-:Y:S02]  /*2a0a0*/  IMAD.MOV.U32 R8, RZ, RZ, R27 ;  /* 0x000000ffff087224 */ /* 0x000fe400078e001b */
[----:B------:R-:W4:Y:S01]  /*2a0b0*/  LDL.LU.64 R26, [R1+0x22b8] ;  /* 0x0022b800011a7983 */ /* 0x000f220000300a00 */
[----:B------:R-:W4:Y:S01]  /*2a0c0*/  LDL.LU.64 R24, [R1+0x22b0] ;  /* 0x0022b00001187983 */ /* 0x000f220000300a00 */
[----:B---3--:R-:W-:Y:S07]  /*2a0d0*/  HMMA.16816.F32.BF16 R4, R4, R18, R12 ;  /* 0x000000120404723c */ /* 0x008fee000004180c */
[----:B------:R-:W-:-:S02]  /*2a0e0*/  IMAD.MOV.U32 R13, RZ, RZ, R18 ;  /* 0x000000ffff0d7224 */ /* 0x000fc400078e0012 */
[----:B------:R-:W-:Y:S11]  /*2a0f0*/  IMAD.MOV.U32 R12, RZ, RZ, R19 ;  /* 0x000000ffff0c7224 */ /* 0x000ff600078e0013 */
[----:B------:R-:W-:Y:S03]  /*2a100*/  @!UPT UIADD3 URZ, URZ, URZ, URZ ;  /* 0x0000003f3f3ff290 */ /* 0x000fe6000fffe03f */
[----:B------:R-:W-:Y:S01]  /*2a110*/  STL.64 [R1+0x110], R4 ;  /* 0x0001100401007387 */ /* 0x000fe20000100a00 */
[----:B------:R0:W-:Y:S02]  /*2a120*/  STL.64 [R1+0x118], R6 ;  /* 0x0001180601007387 */ /* 0x0001e40000100a00 */
[----:B------:R-:W4:Y:S02]  /*2a130*/  LDL.LU.64 R18, [R1+0x22a8] ;  /* 0x0022a80001127983 */ /* 0x000f240000300a00 */
[----:B------:R-:W4:Y:S02]  /*2a140*/  LDL.LU.64 R16, [R1+0x22a0] ;  /* 0x0022a00001107983 */ /* 0x000f240000300a00 */
[----:B0-----:R-:W-:Y:S02]  /*2a150*/  IMAD.MOV.U32 R6, RZ, RZ, R11 ;  /* 0x000000ffff067224 */ /* 0x001fe400078e000b */
[----:B------:R-:W-:-:S07]  /*2a160*/  IMAD.MOV.U32 R7, RZ, RZ, R10 ;  /* 0x000000ffff077224 */ /* 0x000fce00078e000a */
[C---:B----4-:R-:W-:Y:S01]  /*2a170*/  HMMA.16816.F32.BF16 R4, R16.reuse, R6, R24 ;  /* 0x000000061004723c */ /* 0x050fe20000041818 */
[----:B------:R-:W3:Y:S01]  /*2a180*/  LDL.LU.64 R26, [R1+0x2298] ;  /* 0x00229800011a7983 */ /* 0x000ee20000300a00 */
[----:B------:R-:W3:Y:S11]  /*2a190*/  LDL.LU.64 R24, [R1+0x2290] ;  /* 0x0022900001187983 */ /* 0x000ef60000300a00 */
[----:B------:R-:W-:Y:S10]  /*2a1a0*/  @!UPT UIADD3 URZ, URZ, URZ, URZ ;  /* 0x0000003f3f3ff290 */ /* 0x000ff4000fffe03f */
[----:B------:R-:W-:Y:S01]  /*2a1b0*/  STL.64 [R1+0xf0], R4 ;  /* 0x0000f00401007387 */ /* 0x000fe20000100a00 */
[----:B------:R0:W-:Y:S02]  /*2a1c0*/  STL.64 [R1+0xf8], R6 ;  /* 0x0000f80601007387 */ /* 0x0001e40000100a00 */
[----:B0-----:R-:W-:Y:S02]  /*2a1d0*/  IMAD.MOV.U32 R6, RZ, RZ, R9 ;  /* 0x000000ffff067224 */ /* 0x001fe400078e0009 */
[----:B------:R-:W-:Y:S02]  /*2a1e0*/  IMAD.MOV.U32 R7, RZ, RZ, R8 ;  /* 0x000000ffff077224 */ /* 0x000fe400078e0008 */
[----:B--2---:R-:W0:Y:S04]  /*2a1f0*/  LDSM.16.MT88.4 R8, [R0+0x11000] ;  /* 0x011000000008783b */ /* 0x004e280000004200 */
[----:B0-----:R0:W-:Y:S01]  /*2a200*/  STL [R1+0x21e0], R8 ;  /* 0x0021e00801007387 */ /* 0x0011e20000100800 */
[----:B------:R1:W-:Y:S02]  /*2a210*/  STL [R1+0x21dc], R9 ;  /* 0x0021dc0901007387 */ /* 0x0003e40000100800 */
[----:B------:R2:W-:Y:S02]  /*2a220*/  STL [R1+0x21d8], R10 ;  /* 0x0021d80a01007387 */ /* 0x0005e40000100800 */
[----:B------:R4:W-:Y:S01]  /*2a230*/  STL [R1+0x21d0], R11 ;  /* 0x0021d00b01007387 */ /* 0x0009e20000100800 */
[----:B0-----:R-:W3:Y:S01]  /*2a240*/  LDL.LU R8, [R1+0x190] ;  /* 0x0001900001087983 */ /* 0x001ee20000300800 */
[----:B-1----:R-:W3:Y:S02]  /*2a250*/  LDL.LU R9, [R1+0x194] ;  /* 0x0001940001097983 */ /* 0x002ee40000300800 */
[----:B--2---:R-:W2:Y:S02]  /*2a260*/  LDL.LU R10, [R1+0x198] ;  /* 0x00019800010a7983 */ /* 0x004ea40000300800 */
[----:B----4-:R-:W2:Y:S01]  /*2a270*/  LDL.LU R11, [R1+0x19c] ;  /* 0x00019c00010b7983 */ /* 0x010ea20000300800 */
[----:B------:R-:W4:Y:S01]  /*2a280*/  LDL R15, [R1+0xff0] ;  /* 0x000ff000010f7983 */ /* 0x000f220000100800 */
[C---:B---3--:R-:W-:Y:S03]  /*2a290*/  HMMA.16816.F32.BF16 R24, R16.reuse, R22, R24 ;  /* 0x000000161018723c */ /* 0x048fe60000041818 */
[----:B------:R-:W0:Y:S11]  /*2a2a0*/  LDSM.16.MT88.4 R20, [R29+0x11000] ;  /* 0x011000001d14783b */ /* 0x000e360000004200 */
[----:B------:R-:W-:Y:S09]  /*2a2b0*/  @!UPT UIADD3 URZ, URZ, URZ, URZ ;  /* 0x0000003f3f3ff290 */ /* 0x000ff2000fffe03f */
[----:B------:R-:W-:Y:S01]  /*2a2c0*/  STL.64 [R1+0xe0], R24 ;  /* 0x0000e01801007387 */ /* 0x000fe20000100a00 */
[----:B------:R-:W-:Y:S02]  /*2a2d0*/  STL.64 [R1+0xe8], R26 ;  /* 0x0000e81a01007387 */ /* 0x000fe40000100a00 */
[----:B------:R-:W1:Y:S01]  /*2a2e0*/  LDSM.16.MT88.4 R24, [R28+0x11800] ;  /* 0x011800001c18783b */ /* 0x000e620000004200 */
[----:B0-----:R-:W-:Y:S03]  /*2a2f0*/  STL.64 [R1+0x2198], R22 ;  /* 0x0021981601007387 */ /* 0x001fe60000100a00 */
[----:B------:R-:W-:Y:S02]  /*2a300*/  STL.64 [R1+0x2190], R20 ;  /* 0x0021901401007387 */ /* 0x000fe40000100a00 */
[----:B------:R-:W-:Y:S01]  /*2a310*/  STL [R1+0x20f8], R29 ;  /* 0x0020f81d01007387 */ /* 0x000fe20000100800 */
[----:B-1----:R-:W-:Y:S01]  /*2a320*/  STL.64 [R1+0x2148], R26 ;  /* 0x0021481a01007387 */ /* 0x002fe20000100a00 */
[----:B------:R0:W-:Y:S03]  /*2a330*/  STL.64 [R1+0x2140], R24 ;  /* 0x0021401801007387 */ /* 0x0001e60000100a00 */
[----:B0-----:R-:W3:Y:S01]  /*2a340*/  LDL.LU R24, [R1+0x50] ;  /* 0x0000500001187983 */ /* 0x001ee20000300800 */
[----:B------:R-:W3:Y:S03]  /*2a350*/  LDL.LU R25, [R1+0x54] ;  /* 0x0000540001197983 */ /* 0x000ee60000300800 */
[----:B---3--:R0:W-:Y:S04]  /*2a360*/  STL.64 [R1+0x2268], R24 ;  /* 0x0022681801007387 */ /* 0x0081e80000100a00 */
[----:B0-----:R-:W3:Y:S04]  /*2a370*/  LDL R24, [R1+0x70] ;  /* 0x0000700001187983 */ /* 0x001ee80000100800 */
[----:B------:R-:W3:Y:S04]  /*2a380*/  LDL R25, [R1+0x74] ;  /* 0x0000740001197983 */ /* 0x000ee80000100800 */
[----:B---3--:R0:W-:Y:S04]  /*2a390*/  STL.64 [R1+0x2270], R24 ;  /* 0x0022701801007387 */ /* 0x0081e80000100a00 */
[----:B0-----:R-:W3:Y:S04]  /*2a3a0*/  LDL R24, [R1+0x80] ;  /* 0x0000800001187983 */ /* 0x001ee80000100800 */
[----:B------:R-:W3:Y:S01]  /*2a3b0*/  LDL R25, [R1+0x84] ;  /* 0x0000840001197983 */ /* 0x000ee20000100800 */
[----:B--2---:R-:W-:Y:S01]  /*2a3c0*/  HMMA.16816.F32.BF16 R4, R16, R6, R8 ;  /* 0x000000061004723c */ /* 0x004fe20000041808 */
[----:B------:R-:W-:-:S02]  /*2a3d0*/  IMAD.MOV.U32 R22, RZ, RZ, R13 ;  /* 0x000000ffff167224 */ /* 0x000fc400078e000d */
[----:B------:R-:W-:Y:S01]  /*2a3e0*/  IMAD.MOV.U32 R23, RZ, RZ, R12 ;  /* 0x000000ffff177224 */ /* 0x000fe200078e000c */
[----:B---3--:R0:W-:Y:S04]  /*2a3f0*/  STL.64 [R1+0x2288], R24 ;  /* 0x0022881801007387 */ /* 0x0081e80000100a00 */
[----:B0-----:R-:W2:Y:S01]  /*2a400*/  LDL.LU R24, [R1+0x1d0] ;  /* 0x0001d00001187983 */ /* 0x001ea20000300800 */
[----:B------:R-:W2:Y:S02]  /*2a410*/  LDL.LU R25, [R1+0x1d4] ;  /* 0x0001d40001197983 */ /* 0x000ea40000300800 */
[----:B------:R-:W2:Y:S02]  /*2a420*/  LDL.LU R26, [R1+0x1d8] ;  /* 0x0001d800011a7983 */ /* 0x000ea40000300800 */
[----:B------:R-:W2:Y:S01]  /*2a430*/  LDL.LU R27, [R1+0x1dc] ;  /* 0x0001dc00011b7983 */ /* 0x000ea20000300800 */
[----:B------:R-:W-:Y:S10]  /*2a440*/  STL [R1+0x20b8], R28 ;  /* 0x0020b81c01007387 */ /* 0x000ff40000100800 */
[----:B------:R-:W-:-:S02]  /*2a450*/  IMAD.MOV.U32 R8, RZ, RZ, R6 ;  /* 0x000000ffff087224 */ /* 0x000fc400078e0006 */
[----:B------:R-:W-:Y:S02]  /*2a460*/  STL.64 [R1+0xc0], R4 ;  /* 0x0000c00401007387 */ /* 0x000fe40000100a00 */
[----:B------:R-:W-:Y:S01]  /*2a470*/  IMAD.MOV.U32 R9, RZ, RZ, R7 ;  /* 0x000000ffff097224 */ /* 0x000fe200078e0007 */
[----:B------:R-:W3:Y:S04]  /*2a480*/  LDL R12, [R1+0x60] ;  /* 0x00006000010c7983 */ /* 0x000ee80000100800 */
[----:B----4-:R-:W0:Y:S04]  /*2a490*/  LDSM.16.MT88.4 R4, [R15+0x11800] ;  /* 0x011800000f04783b */ /* 0x010e280000004200 */
[----:B------:R-:W3:Y:S01]  /*2a4a0*/  LDL R13, [R1+0x64] ;  /* 0x00006400010d7983 */ /* 0x000ee20000100800 */
[----:B------:R-:W-:Y:S02]  /*2a4b0*/  STL [R1+0x21e8], R9 ;  /* 0x0021e80901007387 */ /* 0x000fe40000100800 */
[----:B------:R1:W-:Y:S02]  /*2a4c0*/  STL [R1+0x21e4], R8 ;  /* 0x0021e40801007387 */ /* 0x0003e40000100800 */
[----:B-1----:R-:W4:Y:S01]  /*2a4d0*/  LDL.LU R8, [R1+0x1c0] ;  /* 0x0001c00001087983 */ /* 0x002f220000300800 */
[----:B------:R-:W4:Y:S02]  /*2a4e0*/  LDL.LU R9, [R1+0x1c4] ;  /* 0x0001c40001097983 */ /* 0x000f240000300800 */
[----:B------:R-:W4:Y:S02]  /*2a4f0*/  LDL.LU R10, [R1+0x1c8] ;  /* 0x0001c800010a7983 */ /* 0x000f240000300800 */
[----:B------:R-:W4:Y:S01]  /*2a500*/  LDL.LU R11, [R1+0x1cc] ;  /* 0x0001cc00010b7983 */ /* 0x000f220000300800 */
[----:B0-----:R-:W-:Y:S01]  /*2a510*/  STL.64 [R1+0x2108], R6 ;  /* 0x0021080601007387 */ /* 0x001fe20000100a00 */
[----:B------:R0:W-:Y:S03]  /*2a520*/  STL.64 [R1+0x2100], R4 ;  /* 0x0021000401007387 */ /* 0x0001e60000100a00 */
[----:B0-----:R-:W3:Y:S01]  /*2a530*/  LDL.LU R4, [R1+0x180] ;  /* 0x0001800001047983 */ /* 0x001ee20000300800 */
[----:B------:R-:W3:Y:S02]  /*2a540*/  LDL.LU R5, [R1+0x184] ;  /* 0x0001840001057983 */ /* 0x000ee40000300800 */
[----:B------:R-:W3:Y:S02]  /*2a550*/  LDL.LU R6, [R1+0x188] ;  /* 0x0001880001067983 */ /* 0x000ee40000300800 */
[----:B------:R-:W3:Y:S01]  /*2a560*/  LDL.LU R7, [R1+0x18c] ;  /* 0x00018c0001077983 */ /* 0x000ee20000300800 */
[----:B--2---:R-:W-:Y:S01]  /*2a570*/  HMMA.16816.F32.BF16 R16, R16, R22, R24 ;  /* 0x000000161010723c */ /* 0x004fe20000041818 */
[----:B------:R-:W4:Y:S11]  /*2a580*/  LDL.LU.64 R24, [R1+0x2288] ;  /* 0x0022880001187983 */ /* 0x000f360000300a00 */
[----:B------:R-:W-:Y:S11]  /*2a590*/  @!UPT UIADD3 URZ, URZ, URZ, URZ ;  /* 0x0000003f3f3ff290 */ /* 0x000ff6000fffe03f */
[----:B------:R-:W-:Y:S01]  /*2a5a0*/  @!UPT UIADD3 URZ, URZ, URZ, URZ ;  /* 0x0000003f3f3ff290 */ /* 0x000fe2000fffe03f */
[----:B------:R-:W-:Y:S02]  /*2a5b0*/  IMAD.MOV.U32 R21, RZ, RZ, R18 ;  /* 0x000000ffff157224 */ /* 0x000fe400078e0012 */
[----:B------:R-:W-:Y:S02]  /*2a5c0*/  IMAD.MOV.U32 R20, RZ, RZ, R19 ;  /* 0x000000ffff147224 */ /* 0x000fe400078e0013 */
[----:B------:R-:W-:Y:S02]  /*2a5d0*/  IMAD.MOV.U32 R23, RZ, RZ, R16 ;  /* 0x000000ffff177224 */ /* 0x000fe400078e0010 */
[----:B------:R-:W-:Y:S01]  /*2a5e0*/  IMAD.MOV.U32 R22, RZ, RZ, R17 ;  /* 0x000000ffff167224 */ /* 0x000fe200078e0011 */
[----:B------:R-:W4:Y:S01]  /*2a5f0*/  LDL.LU.64 R18, [R1+0x2280] ;  /* 0x0022800001127983 */ /* 0x000f220000300a00 */
[----:B------:R-:W4:Y:S02]  /*2a600*/  LDL.LU.64 R16, [R1+0x2278] ;  /* 0x0022780001107983 */ /* 0x000f240000300a00 */
[----:B------:R0:W-:Y:S02]  /*2a610*/  STL [R1+0x21f8], R20 ;  /* 0x0021f81401007387 */ /* 0x0001e40000100800 */
[----:B------:R1:W-:Y:S01]  /*2a620*/  STL [R1+0x21f4], R21 ;  /* 0x0021f41501007387 */ /* 0x0003e20000100800 */
[----:B------:R2:W-:Y:S01]  /*2a630*/  STL [R1+0x21f0], R22 ;  /* 0x0021f01601007387 */ /* 0x0005e20000100800 */
[----:B------:R2:W-:Y:S03]  /*2a640*/  STL [R1+0x21ec], R23 ;  /* 0x0021ec1701007387 */ /* 0x0005e60000100800 */
[----:B0-----:R-:W3:Y:S01]  /*2a650*/  LDL.LU R20, [R1+0x1b0] ;  /* 0x0001b00001147983 */ /* 0x001ee20000300800 */
[----:B-1----:R-:W3:Y:S02]  /*2a660*/  LDL.LU R21, [R1+0x1b4] ;  /* 0x0001b40001157983 */ /* 0x002ee40000300800 */
[----:B--2---:R-:W3:Y:S02]  /*2a670*/  LDL.LU R22, [R1+0x1b8] ;  /* 0x0001b80001167983 */ /* 0x004ee40000300800 */
[----:B------:R-:W3:Y:S01]  /*2a680*/  LDL.LU R23, [R1+0x1bc] ;  /* 0x0001bc0001177983 */ /* 0x000ee20000300800 */
[C---:B----4-:R-:W-:Y:S11]  /*2a690*/  HMMA.16816.F32.BF16 R24, R16.reuse, R24, R8 ;  /* 0x000000181018723c */ /* 0x050ff60000041808 */
[----:B------:R-:W-:Y:S11]  /*2a6a0*/  @!UPT UIADD3 URZ, URZ, URZ, URZ ;  /* 0x0000003f3f3ff290 */ /* 0x000ff6000fffe03f */
[----:B------:R-:W-:Y:S02]  /*2a6b0*/  @!UPT UIADD3 URZ, URZ, URZ, URZ ;  /* 0x0000003f3f3ff290 */ /* 0x000fe4000fffe03f */
[----:B------:R-:W-:Y:S02]  /*2a6c0*/  IMAD.MOV.U32 R8, RZ, RZ, R27 ;  /* 0x000000ffff087224 */ /* 0x000fe400078e001b */
[----:B------:R-:W-:Y:S01]  /*2a6d0*/  IMAD.MOV.U32 R9, RZ, RZ, R26 ;  /* 0x000000ffff097224 */ /* 0x000fe200078e001a */
[----:B------:R0:W-:Y:S04]  /*2a6e0*/  STL.64 [R1+0xa0], R24 ;  /* 0x0000a01801007387 */ /* 0x0001e80000100a00 */
[----:B0-----:R-:W3:Y:S01]  /*2a6f0*/  LDL.LU.64 R24, [R1+0x2270] ;  /* 0x0022700001187983 */ /* 0x001ee20000300a00 */
[----:B------:R0:W-:Y:S02]  /*2a700*/  STL [R1+0x2200], R8 ;  /* 0x0022000801007387 */ /* 0x0001e40000100800 */
[----:B------:R1:W-:Y:S01]  /*2a710*/  STL [R1+0x21fc], R9 ;  /* 0x0021fc0901007387 */ /* 0x0003e20000100800 */
[----:B0-----:R-:W2:Y:S01]  /*2a720*/  LDL.LU R8, [R1+0x1a0] ;  /* 0x0001a00001087983 */ /* 0x001ea20000300800 */
[----:B-1----:R-:W2:Y:S02]  /*2a730*/  LDL.LU R9, [R1+0x1a4] ;  /* 0x0001a40001097983 */ /* 0x002ea40000300800 */
[----:B------:R-:W2:Y:S02]  /*2a740*/  LDL.LU R10, [R1+0x1a8] ;  /* 0x0001a800010a7983 */ /* 0x000ea40000300800 */
[----:B------:R-:W2:Y:S01]  /*2a750*/  LDL.LU R11, [R1+0x1ac] ;  /* 0x0001ac00010b7983 */ /* 0x000ea20000300800 */
[C---:B---3--:R-:W-:Y:S08]  /*2a760*/  HMMA.16816.F32.BF16 R24, R16.reuse, R24, R20 ;  /* 0x000000181018723c */ /* 0x048ff00000041814 */
[----:B--2---:R-:W-:Y:S11]  /*2a770*/  HMMA.16816.F32.BF16 R12, R16, R12, R8 ;  /* 0x0000000c100c723c */ /* 0x004ff60000041808 */
[----:B------:R-:W-:Y:S05]  /*2a780*/  @!UPT UIADD3 URZ, URZ, URZ, URZ ;  /* 0x0000003f3f3ff290 */ /* 0x000fea000fffe03f */
[----:B------:R-:W-:Y:S02]  /*2a790*/  IMAD.MOV.U32 R20, RZ, RZ, R24 ;  /* 0x000000ffff147224 */ /* 0x000fe400078e0018 */
[----:B------:R-:W-:Y:S02]  /*2a7a0*/  IMAD.MOV.U32 R22, RZ, RZ, R26 ;  /* 0x000000ffff167224 */ /* 0x000fe400078e001a */
[----:B------:R-:W-:Y:S02]  /*2a7b0*/  IMAD.MOV.U32 R23, RZ, RZ, R27 ;  /* 0x000000ffff177224 */ /* 0x000fe400078e001b */
[----:B------:R-:W-:Y:S02]  /*2a7c0*/  IMAD.MOV.U32 R21, RZ, RZ, R25 ;  /* 0x000000ffff157224 */ /* 0x000fe400078e0019 */
[----:B------:R-:W2:Y:S01]  /*2a7d0*/  LDL.LU.64 R24, [R1+0x2268] ;  /* 0x0022680001187983 */ /* 0x000ea20000300a00 */
[----:B------:R-:W-:Y:S02]  /*2a7e0*/  STL [R1+0x2204], R20 ;  /* 0x0022041401007387 */ /* 0x000fe40000100800 */
[----:B------:R-:W-:Y:S02]  /*2a7f0*/  STL.64 [R1+0x2230], R22 ;  /* 0x0022301601007387 */ /* 0x000fe40000100a00 */
[----:B------:R0:W-:Y:S02]  /*2a800*/  STL [R1+0x2228], R21 ;  /* 0x0022281501007387 */ /* 0x0001e40000100800 */
[----:B------:R-:W-:-:S02]  /*2a810*/  IMAD.MOV.U32 R8, RZ, RZ, R14 ;  /* 0x000000ffff087224 */ /* 0x000fc400078e000e */
[----:B------:R-:W-:Y:S01]  /*2a820*/  IMAD.MOV.U32 R9, RZ, RZ, R15 ;  /* 0x000000ffff097224 */ /* 0x000fe200078e000f */
[----:B0-----:R-:W3:Y:S01]  /*2a830*/  LDL.64 R20, [R1+0x80] ;  /* 0x0000800001147983 */ /* 0x001ee20000100a00 */
[----:B------:R0:W-:Y:S02]  /*2a840*/  STL.64 [R1+0x40], R12 ;  /* 0x0000400c01007387 */ /* 0x0001e40000100a00 */
[----:B------:R-:W4:Y:S01]  /*2a850*/  LDL.LU.64 R14, [R1+0x2260] ;  /* 0x00226000010e7983 */ /* 0x000f220000300a00 */
[----:B0-----:R-:W3:Y:S01]  /*2a860*/  LDL.LU.64 R12, [R1+0x2258] ;  /* 0x00225800010c7983 */ /* 0x001ee20000300a00 */
[----:B------:R0:W-:Y:S03]  /*2a870*/  STL.64 [R1+0x2220], R8 ;  /* 0x0022200801007387 */ /* 0x0001e60000100a00 */
[----:B0-----:R-:W3:Y:S01]  /*2a880*/  LDL.LU.64 R8, [R1+0x70] ;  /* 0x0000700001087983 */ /* 0x001ee20000300a00 */
[----:B--2---:R-:W-:Y:S07]  /*2a890*/  HMMA.16816.F32.BF16 R4, R16, R24, R4 ;  /* 0x000000181004723c */ /* 0x004fee0000041804 */
[----:B----4-:R-:W-:-:S02]  /*2a8a0*/  IMAD.MOV.U32 R18, RZ, RZ, R14 ;  /* 0x000000ffff127224 */ /* 0x010fc400078e000e */
[----:B------:R-:W-:Y:S02]  /*2a8b0*/  IMAD.MOV.U32 R19, RZ, RZ, R15 ;  /* 0x000000ffff137224 */ /* 0x000fe400078e000f */
[----:B---3--:R-:W-:Y:S02]  /*2a8c0*/  IMAD.MOV.U32 R16, RZ, RZ, R12 ;  /* 0x000000ffff107224 */ /* 0x008fe400078e000c */
[----:B------:R-:W-:Y:S01]  /*2a8d0*/  IMAD.MOV.U32 R17, RZ, RZ, R13 ;  /* 0x000000ffff117224 */ /* 0x000fe200078e000d */
[----:B------:R0:W-:Y:S04]  /*2a8e0*/  STL.64 [R1+0x2238], R8 ;  /* 0x0022380801007387 */ /* 0x0001e80000100a00 */
[----:B0-----:R-:W2:Y:S01]  /*2a8f0*/  LDL.LU R8, [R1+0x170] ;  /* 0x0001700001087983 */ /* 0x001ea20000300800 */
[----:B------:R-:W2:Y:S02]  /*2a900*/  LDL.LU R9, [R1+0x174] ;  /* 0x0001740001097983 */ /* 0x000ea40000300800 */
[----:B------:R-:W2:Y:S02]  /*2a910*/  LDL.LU R10, [R1+0x178] ;  /* 0x00017800010a7983 */ /* 0x000ea40000300800 */
[----:B------:R-:W2:Y:S01]  /*2a920*/  LDL.LU R11, [R1+0x17c] ;  /* 0x00017c00010b7983 */ /* 0x000ea20000300800 */
[----:B------:R0:W-:Y:S04]  /*2a930*/  STL.64 [R1+0x2218], R24 ;  /* 0x0022181801007387 */ /* 0x0001e80000100a00 */
[----:B0-----:R-:W3:Y:S01]  /*2a940*/  LDL.LU R24, [R1+0x160] ;  /* 0x0001600001187983 */ /* 0x001ee20000300800 */
[----:B------:R-:W3:Y:S02]  /*2a950*/  LDL.LU R25, [R1+0x164] ;  /* 0x0001640001197983 */ /* 0x000ee40000300800 */
[----:B------:R-:W3:Y:S02]  /*2a960*/  LDL.LU R26, [R1+0x168] ;  /* 0x00016800011a7983 */ /* 0x000ee40000300800 */
[----:B------:R-:W3:Y:S01]  /*2a970*/  LDL.LU R27, [R1+0x16c] ;  /* 0x00016c00011b7983 */ /* 0x000ee20000300800 */
[----:B------:R-:W2:Y:S01]  /*2a980*/  LDL.LU R12, [R1+0x2250] ;  /* 0x00225000010c7983 */ /* 0x000ea20000300800 */
[----:B------:R-:W2:Y:S02]  /*2a990*/  LDL.LU R13, [R1+0x224c] ;  /* 0x00224c00010d7983 */ /* 0x000ea40000300800 */
[----:B------:R-:W2:Y:S02]  /*2a9a0*/  LDL.LU R14, [R1+0x2248] ;  /* 0x00224800010e7983 */ /* 0x000ea40000300800 */
[----:B------:R-:W2:Y:S01]  /*2a9b0*/  LDL.LU R15, [R1+0x2244] ;  /* 0x00224400010f7983 */ /* 0x000ea20000300800 */
[----:B------:R-:W-:Y:S01]  /*2a9c0*/  STL.64 [R1+0x2118], R6 ;  /* 0x0021180601007387 */ /* 0x000fe20000100a00 */
[----:B------:R0:W-:Y:S03]  /*2a9d0*/  STL.64 [R1+0x2110], R4 ;  /* 0x0021100401007387 */ /* 0x0001e60000100a00 */
[----:B0-----:R-:W4:Y:S01]  /*2a9e0*/  LDL.LU R4, [R1+0x140] ;  /* 0x0001400001047983 */ /* 0x001f220000300800 */
[----:B------:R-:W4:Y:S02]  /*2a9f0*/  LDL.LU R5, [R1+0x144] ;  /* 0x0001440001057983 */ /* 0x000f240000300800 */
[----:B------:R-:W-:-:S02]  /*2aa00*/  IMAD.MOV.U32 R6, RZ, RZ, R2 ;  /* 0x000000ffff067224 */ /* 0x000fc400078e0002 */
[----:B------:R-:W-:Y:S01]  /*2aa10*/  IMAD.MOV.U32 R7, RZ, RZ, R3 ;  /* 0x000000ffff077224 */ /* 0x000fe200078e0003 */
[----:B------:R-:W3:Y:S04]  /*2aa20*/  LDL.LU R2, [R1+0x2240] ;  /* 0x0022400001027983 */ /* 0x000ee80000300800 */
[----:B------:R-:W-:Y:S01]  /*2aa30*/  STL.64 [R1+0x2210], R6 ;  /* 0x0022100601007387 */ /* 0x000fe20000100a00 */
[C---:B--2---:R-:W-:Y:S03]  /*2aa40*/  HMMA.16816.F32.BF16 R8, R12.reuse, R20, R8 ;  /* 0x000000140c08723c */ /* 0x044fe60000041808 */
[----:B----4-:R0:W-:Y:S04]  /*2aa50*/  STL.64 [R1+0x2208], R4 ;  /* 0x0022080401007387 */ /* 0x0101e80000100a00 */
[----:B0-----:R-:W2:Y:S11]  /*2aa60*/  LDL.64 R4, [R1+0x60] ;  /* 0x0000600001047983 */ /* 0x001eb60000100a00 */
[----:B------:R-:W-:Y:S05]  /*2aa70*/  @!UPT UIADD3 URZ, URZ, URZ, URZ ;  /* 0x0000003f3f3ff290 */ /* 0x000fea000fffe03f */
[----:B------:R0:W-:Y:S02]  /*2aa80*/  STL.64 [R1+0x20], R8 ;  /* 0x0000200801007387 */ /* 0x0001e40000100a00 */
[----:B------:R1:W-:Y:S01]  /*2aa90*/  STL.64 [R1+0x28], R10 ;  /* 0x0000280a01007387 */ /* 0x0003e20000100a00 */
[----:B0-----:R-:W3:Y:S01]  /*2aaa0*/  LDL.LU.64 R8, [R1+0x2238] ;  /* 0x0022380001087983 */ /* 0x001ee20000300a00 */
[----:B------:R-:W-:Y:S02]  /*2aab0*/  IMAD.MOV.U32 R28, RZ, RZ, R21 ;  /* 0x000000ffff1c7224 */ /* 0x000fe400078e0015 */
[----:B------:R-:W4:Y:S02]  /*2aac0*/  LDL.LU.64 R22, [R1+0x2230] ;  /* 0x0022300001167983 */ /* 0x000f240000300a00 */
[----:B------:R-:W4:Y:S01]  /*2aad0*/  LDL.LU R21, [R1+0x2228] ;  /* 0x0022280001157983 */ /* 0x000f220000300800 */
[C---:B--2---:R-:W-:Y:S08]  /*2aae0*/  HMMA.16816.F32.BF16 R16, R12.reuse, R4, R16 ;  /* 0x000000040c10723c */ /* 0x044ff00000041810 */
[----:B---3--:R-:W-:Y:S01]  /*2aaf0*/  HMMA.16816.F32.BF16 R24, R12, R8, R24 ;  /* 0x000000080c18723c */ /* 0x008fe20000041818 */
[----:B------:R-:W-:-:S02]  /*2ab00*/  IMAD.MOV.U32 R20, RZ, RZ, R8 ;  /* 0x000000ffff147224 */ /* 0x000fc400078e0008 */
[----:B------:R-:W-:Y:S02]  /*2ab10*/  IMAD.MOV.U32 R29, RZ, RZ, R9 ;  /* 0x000000ffff1d7224 */ /* 0x000fe400078e0009 */
[----:B------:R-:W2:Y:S11]  /*2ab20*/  LDL.LU.64 R8, [R1+0x2220] ;  /* 0x0022200001087983 */ /* 0x000eb60000300a00 */
[----:B------:R-:W-:Y:S07]  /*2ab30*/  @!UPT UIADD3 URZ, URZ, URZ, URZ ;  /* 0x0000003f3f3ff290 */ /* 0x000fee000fffe03f */
[----:B------:R0:W-:Y:S01]  /*2ab40*/  STL [R1+0x1c], R27 ;  /* 0x00001c1b01007387 */ /* 0x0001e20000100800 */
[----:B-1----:R-:W-:Y:S02]  /*2ab50*/  IMAD.MOV.U32 R10, RZ, RZ, R24 ;  /* 0x000000ffff0a7224 */ /* 0x002fe400078e0018 */
[----:B------:R-:W-:Y:S02]  /*2ab60*/  IMAD.MOV.U32 R3, RZ, RZ, R25 ;  /* 0x000000ffff037224 */ /* 0x000fe400078e0019 */
[----:B------:R-:W-:Y:S01]  /*2ab70*/  IMAD.MOV.U32 R11, RZ, RZ, R26 ;  /* 0x000000ffff0b7224 */ /* 0x000fe200078e001a */
[----:B------:R-:W3:Y:S01]  /*2ab80*/  LDL.LU.64 R24, [R1+0x2218] ;  /* 0x0022180001187983 */ /* 0x000ee20000300a00 */
[----:B------:R-:W-:Y:S02]  /*2ab90*/  IMAD.MOV.U32 R26, RZ, RZ, R5 ;  /* 0x000000ffff1a7224 */ /* 0x000fe400078e0005 */
[----:B------:R-:W3:Y:S02]  /*2aba0*/  LDL.LU.64 R6, [R1+0x2210] ;  /* 0x0022100001067983 */ /* 0x000ee40000300a00 */
[----:B0-----:R-:W-:-:S02]  /*2abb0*/  IMAD.MOV.U32 R27, RZ, RZ, R4 ;  /* 0x000000ffff1b7224 */ /* 0x001fc400078e0004 */
[----:B------:R-:W3:Y:S01]  /*2abc0*/  LDL.LU.64 R4, [R1+0x2208] ;  /* 0x0022080001047983 */ /* 0x000ee20000300a00 */
[----:B------:R-:W-:Y:S02]  /*2abd0*/  STL.64 [R1+0x20c8], R18 ;  /* 0x0020c81201007387 */ /* 0x000fe40000100a00 */
[----:B------:R0:W-:Y:S02]  /*2abe0*/  STL.64 [R1+0x20c0], R16 ;  /* 0x0020c01001007387 */ /* 0x0001e40000100a00 */
[----:B0-----:R-:W-:Y:S02]  /*2abf0*/  IMAD.MOV.U32 R16, RZ, RZ, R20 ;  /* 0x000000ffff107224 */ /* 0x001fe400078e0014 */
[----:B------:R-:W2:Y:S01]  /*2ac00*/  LDL.LU R20, [R1+0x2204] ;  /* 0x0022040001147983 */ /* 0x000ea20000300800 */
[----:B------:R-:W2:Y:S02]  /*2ac10*/  LDL R18, [R1+0x78] ;  /* 0x0000780001127983 */ /* 0x000ea40000100800 */
[----:B------:R-:W-:-:S02]  /*2ac20*/  IMAD.MOV.U32 R19, RZ, RZ, R2 ;  /* 0x000000ffff137224 */ /* 0x000fc400078e0002 */
[----:B------:R-:W-:-:S03]  /*2ac30*/  IMAD.MOV.U32 R17, RZ, RZ, R29 ;  /* 0x000000ffff117224 */ /* 0x000fc600078e001d */
[----:B--2---:R-:W-:Y:S02]  /*2ac40*/  STL.64 [R1+0x21c8], R18 ;  /* 0x0021c81201007387 */ /* 0x004fe40000100a00 */
[----:B------:R-:W-:Y:S02]  /*2ac50*/  STL.64 [R1+0x21c0], R16 ;  /* 0x0021c01001007387 */ /* 0x000fe40000100a00 */
[----:B------:R-:W0:Y:S01]  /*2ac60*/  LDSM.16.MT88.4 R16, [R0+0x11800] ;  /* 0x011800000010783b */ /* 0x000e220000004200 */
[----:B---3--:R-:W-:Y:S01]  /*2ac70*/  HMMA.16816.F32.BF16 R12, R12, R24, R4 ;  /* 0x000000180c0c723c */ /* 0x008fe20000041804 */
[----:B0-----:R-:W-:Y:S02]  /*2ac80*/  STL [R1], R16 ;  /* 0x0000001001007387 */ /* 0x001fe40000100800 */
[----:B------:R-:W-:Y:S02]  /*2ac90*/  STL.64 [R1+0x21a0], R24 ;  /* 0x0021a01801007387 */ /* 0x000fe40000100a00 */
[----:B------:R-:W2:Y:S02]  /*2aca0*/  LDL.LU R4, [R1+0x40] ;  /* 0x0000400001047983 */ /* 0x000ea40000300800 */
[----:B------:R-:W2:Y:S02]  /*2acb0*/  LDL.LU R5, [R1+0x44] ;  /* 0x0000440001057983 */ /* 0x000ea40000300800 */
[----:B------:R-:W-:-:S02]  /*2acc0*/  IMAD.MOV.U32 R6, RZ, RZ, R8 ;  /* 0x000000ffff067224 */ /* 0x000fc400078e0008 */
[----:B------:R-:W-:Y:S01]  /*2acd0*/  IMAD.MOV.U32 R7, RZ, RZ, R9 ;  /* 0x000000ffff077224 */ /* 0x000fe200078e0009 */
[----:B------:R-:W3:Y:S01]  /*2ace0*/  LDL.LU R8, [R1+0x2200] ;  /* 0x0022000001087983 */ /* 0x000ee20000300800 */
[----:B------:R-:W3:Y:S03]  /*2acf0*/  LDL.LU R9, [R1+0x21fc] ;  /* 0x0021fc0001097983 */ /* 0x000ee60000300800 */
[----:B------:R4:W-:Y:S02]  /*2ad00*/  STL.64 [R1+0x2128], R6 ;  /* 0x0021280601007387 */ /* 0x0009e40000100a00 */
[----:B----4-:R-:W-:Y:S02]  /*2ad10*/  IMAD.MOV.U32 R6, RZ, RZ, R22 ;  /* 0x000000ffff067224 */ /* 0x010fe400078e0016 */
[----:B------:R-:W-:Y:S01]  /*2ad20*/  IMAD.MOV.U32 R7, RZ, RZ, R23 ;  /* 0x000000ffff077224 */ /* 0x000fe200078e0017 */
[----:B--2---:R0:W-:Y:S02]  /*2ad30*/  STL.64 [R1+0x2120], R4 ;  /* 0x0021200401007387 */ /* 0x0041e40000100a00 */
[----:B0-----:R-:W-:-:S02]  /*2ad40*/  IMAD.MOV.U32 R4, RZ, RZ, R20 ;  /* 0x000000ffff047224 */ /* 0x001fc400078e0014 */
[----:B------:R-:W-:Y:S01]  /*2ad50*/  IMAD.MOV.U32 R5, RZ, RZ, R21 ;  /* 0x000000ffff057224 */ /* 0x000fe200078e0015 */
[----:B------:R-:W2:Y:S01]  /*2ad60*/  LDL.LU R20, [R1+0x21f8] ;  /* 0x0021f80001147983 */ /* 0x000ea20000300800 */
[----:B------:R-:W4:Y:S02]  /*2ad70*/  LDL.LU R21, [R1+0x21f4] ;  /* 0x0021f40001157983 */ /* 0x000f240000300800 */
[----:B------:R-:W4:Y:S02]  /*2ad80*/  LDL.LU R22, [R1+0x21f0] ;  /* 0x0021f00001167983 */ /* 0x000f240000300800 */
[----:B------:R-:W4:Y:S01]  /*2ad90*/  LDL.LU R23, [R1+0x21ec] ;  /* 0x0021ec0001177983 */ /* 0x000f220000300800 */
[----:B------:R-:W-:Y:S01]  /*2ada0*/  STL.64 [R1+0x2138], R6 ;  /* 0x0021380601007387 */ /* 0x000fe20000100a00 */
[----:B------:R0:W-:Y:S03]  /*2adb0*/  STL.64 [R1+0x2130], R4 ;  /* 0x0021300401007387 */ /* 0x0001e60000100a00 */
[----:B0-----:R-:W4:Y:S01]  /*2adc0*/  LDL.LU R4, [R1+0xa0] ;  /* 0x0000a00001047983 */ /* 0x001f220000300800 */
[----:B------:R-:W4:Y:S02]  /*2add0*/  LDL.LU R5, [R1+0xa4] ;  /* 0x0000a40001057983 */ /* 0x000f240000300800 */
[----:B---3--:R-:W-:-:S02]  /*2ade0*/  IMAD.MOV.U32 R6, RZ, RZ, R9 ;  /* 0x000000ffff067224 */ /* 0x008fc400078e0009 */
[----:B------:R-:W-:Y:S01]  /*2adf0*/  IMAD.MOV.U32 R7, RZ, RZ, R8 ;  /* 0x000000ffff077224 */ /* 0x000fe200078e0008 */
[----:B------:R-:W3:Y:S01]  /*2ae00*/  LDL.LU R9, [R1+0x21e8] ;  /* 0x0021e80001097983 */ /* 0x000ee20000300800 */
[----:B------:R-:W3:Y:S03]  /*2ae10*/  LDL.LU R8, [R1+0x21e4] ;  /* 0x0021e40001087983 */ /* 0x000ee60000300800 */
[----:B------:R2:W-:Y:S02]  /*2ae20*/  STL.64 [R1+0x2158], R6 ;  /* 0x0021580601007387 */ /* 0x0005e40000100a00 */
[----:B--2---:R-:W-:Y:S02]  /*2ae30*/  IMAD.MOV.U32 R7, RZ, RZ, R20 ;  /* 0x000000ffff077224 */ /* 0x004fe400078e0014 */
[----:B----4-:R-:W-:Y:S01]  /*2ae40*/  IMAD.MOV.U32 R6, RZ, RZ, R21 ;  /* 0x000000ffff067224 */ /* 0x010fe200078e0015 */
[----:B------:R0:W-:Y:S01]  /*2ae50*/  STL.64 [R1+0x2150], R4 ;  /* 0x0021500401007387 */ /* 0x0001e20000100a00 */
[----:B------:R-:W2:Y:S02]  /*2ae60*/  LDL.LU R20, [R1+0x110] ;  /* 0x0001100001147983 */ /* 0x000ea40000300800 */
[----:B------:R-:W2:Y:S02]  /*2ae70*/  LDL.LU R21, [R1+0x114] ;  /* 0x0001140001157983 */ /* 0x000ea40000300800 */
[----:B0-----:R-:W-:-:S02]  /*2ae80*/  IMAD.MOV.U32 R5, RZ, RZ, R22 ;  /* 0x000000ffff057224 */ /* 0x001fc400078e0016 */
[----:B------:R-:W-:Y:S01]  /*2ae90*/  IMAD.MOV.U32 R4, RZ, RZ, R23 ;  /* 0x000000ffff047224 */ /* 0x000fe200078e0017 */
[----:B------:R-:W4:Y:S01]  /*2aea0*/  LDL.LU R22, [R1+0x118] ;  /* 0x0001180001167983 */ /* 0x000f220000300800 */
[----:B------:R-:W4:Y:S02]  /*2aeb0*/  LDL.LU R23, [R1+0x11c] ;  /* 0x00011c0001177983 */ /* 0x000f240000300800 */
[----:B------:R-:W-:Y:S02]  /*2aec0*/  IMAD.MOV.U32 R24, RZ, RZ, R27 ;  /* 0x000000ffff187224 */ /* 0x000fe400078e001b */
[----:B------:R-:W-:Y:S02]  /*2aed0*/  IMAD.MOV.U32 R25, RZ, RZ, R26 ;  /* 0x000000ffff197224 */ /* 0x000fe400078e001a */
[----:B------:R-:W-:Y:S02]  /*2aee0*/  IMAD.MOV.U32 R29, RZ, RZ, R17 ;  /* 0x000000ffff1d7224 */ /* 0x000fe400078e0011 */
[----:B------:R-:W-:-:S02]  /*2aef0*/  IMAD.MOV.U32 R2, RZ, RZ, R18 ;  /* 0x000000ffff027224 */ /* 0x000fc400078e0012 */
[----:B------:R-:W-:Y:S01]  /*2af00*/  IMAD.MOV.U32 R0, RZ, RZ, R19 ;  /* 0x000000ffff007224 */ /* 0x000fe200078e0013 */
[----:B----4-:R-:W-:Y:S01]  /*2af10*/  STL.64 [R1+0x21b0], R22 ;  /* 0x0021b01601007387 */ /* 0x010fe20000100a00 */
[----:B--2---:R0:W-:Y:S02]  /*2af20*/  STL.64 [R1+0x21a8], R20 ;  /* 0x0021a81401007387 */ /* 0x0041e40000100a00 */
[----:B------:R1:W-:Y:S01]  /*2af30*/  STL.64 [R1+0x21b8], R24 ;  /* 0x0021b81801007387 */ /* 0x0003e20000100a00 */
[----:B0-----:R-:W2:Y:S01]  /*2af40*/  LDL.LU R20, [R1+0x120] ;  /* 0x0001200001147983 */ /* 0x001ea20000300800 */
[----:B------:R-:W2:Y:S02]  /*2af50*/  LDL.LU R21, [R1+0x124] ;  /* 0x0001240001157983 */ /* 0x000ea40000300800 */
[----:B------:R-:W2:Y:S02]  /*2af60*/  LDL.LU R22, [R1+0x128] ;  /* 0x0001280001167983 */ /* 0x000ea40000300800 */
[----:B------:R-:W2:Y:S01]  /*2af70*/  LDL.LU R23, [R1+0x12c] ;  /* 0x00012c0001177983 */ /* 0x000ea20000300800 */
[----:B-1----:R-:W4:Y:S01]  /*2af80*/  LDL.LU R24, [R1+0x130] ;  /* 0x0001300001187983 */ /* 0x002f220000300800 */
[----:B------:R-:W4:Y:S02]  /*2af90*/  LDL.LU R25, [R1+0x134] ;  /* 0x0001340001197983 */ /* 0x000f240000300800 */
[----:B------:R-:W4:Y:S02]  /*2afa0*/  LDL.LU R26, [R1+0x138] ;  /* 0x00013800011a7983 */ /* 0x000f240000300800 */
[----:B------:R-:W4:Y:S01]  /*2afb0*/  LDL.LU R27, [R1+0x13c] ;  /* 0x00013c00011b7983 */ /* 0x000f220000300800 */
[----:B------:R-:W2:Y:S01]  /*2afc0*/  LDL.LU R16, [R1+0xd0] ;  /* 0x0000d00001107983 */ /* 0x000ea20000300800 */
[----:B------:R-:W2:Y:S02]  /*2afd0*/  LDL.LU R17, [R1+0xd4] ;  /* 0x0000d40001117983 */ /* 0x000ea40000300800 */
[----:B------:R-:W2:Y:S02]  /*2afe0*/  LDL.LU R18, [R1+0xd8] ;  /* 0x0000d80001127983 */ /* 0x000ea40000300800 */
[----:B------:R-:W2:Y:S01]  /*2aff0*/  LDL.LU R19, [R1+0xdc] ;  /* 0x0000dc0001137983 */ /* 0x000ea20000300800 */
[----:B------:R-:W-:Y:S01]  /*2b000*/  STL.64 [R1+0x2168], R6 ;  /* 0x0021680601007387 */ /* 0x000fe20000100a00 */
[----:B------:R0:W-:Y:S03]  /*2b010*/  STL.64 [R1+0x2160], R4 ;  /* 0x0021600401007387 */ /* 0x0001e60000100a00 */
[----:B0-----:R-:W2:Y:S01]  /*2b020*/  LDL.LU R4, [R1+0xc0] ;  /* 0x0000c00001047983 */ /* 0x001ea20000300800 */
[----:B------:R-:W2:Y:S02]  /*2b030*/  LDL.LU R5, [R1+0xc4] ;  /* 0x0000c40001057983 */ /* 0x000ea40000300800 */
[----:B---3--:R-:W-:-:S02]  /*2b040*/  IMAD.MOV.U32 R6, RZ, RZ, R8 ;  /* 0x000000ffff067224 */ /* 0x008fc400078e0008 */
[----:B------:R-:W-:Y:S01]  /*2b050*/  IMAD.MOV.U32 R7, RZ, RZ, R9 ;  /* 0x000000ffff077224 */ /* 0x000fe200078e0009 */
[----:B------:R-:W3:Y:S01]  /*2b060*/  LDL.LU R8, [R1+0x21e0] ;  /* 0x0021e00001087983 */ /* 0x000ee20000300800 */
[----:B------:R-:W3:Y:S03]  /*2b070*/  LDL.LU R9, [R1+0x21dc] ;  /* 0x0021dc0001097983 */ /* 0x000ee60000300800 */
[----:B------:R-:W-:Y:S04]  /*2b080*/  STL.64 [R1+0x2178], R6 ;  /* 0x0021780601007387 */ /* 0x000fe80000100a00 */
[----:B--2---:R0:W-:Y:S04]  /*2b090*/  STL.64 [R1+0x2170], R4 ;  /* 0x0021700401007387 */ /* 0x0041e80000100a00 */
[----:B0-----:R-:W2:Y:S01]  /*2b0a0*/  LDL.LU R4, [R1+0xe0] ;  /* 0x0000e00001047983 */ /* 0x001ea20000300800 */
[----:B------:R-:W2:Y:S02]  /*2b0b0*/  LDL.LU R5, [R1+0xe4] ;  /* 0x0000e40001057983 */ /* 0x000ea40000300800 */
[----:B------:R-:W2:Y:S02]  /*2b0c0*/  LDL.LU R6, [R1+0xe8] ;  /* 0x0000e80001067983 */ /* 0x000ea40000300800 */
[----:B------:R-:W2:Y:S02]  /*2b0d0*/  LDL.LU R7, [R1+0xec] ;  /* 0x0000ec0001077983 */ /* 0x000ea40000300800 */
[----:B--2---:R-:W-:Y:S01]  /*2b0e0*/  STL.64 [R1+0x2188], R6 ;  /* 0x0021880601007387 */ /* 0x004fe20000100a00 */
[----:B------:R0:W-:Y:S03]  /*2b0f0*/  STL.64 [R1+0x2180], R4 ;  /* 0x0021800401007387 */ /* 0x0001e60000100a00 */
[----:B0-----:R-:W2:Y:S01]  /*2b100*/  LDL.LU R4, [R1+0xf0] ;  /* 0x0000f00001047983 */ /* 0x001ea20000300800 */
[----:B------:R-:W2:Y:S02]  /*2b110*/  LDL.LU R5, [R1+0xf4] ;  /* 0x0000f40001057983 */ /* 0x000ea40000300800 */
[----:B------:R-:W2:Y:S02]  /*2b120*/  LDL.LU R6, [R1+0xf8] ;  /* 0x0000f80001067983 */ /* 0x000ea40000300800 */
[----:B------:R-:W2:Y:S01]  /*2b130*/  LDL.LU R7, [R1+0xfc] ;  /* 0x0000fc0001077983 */ /* 0x000ea20000300800 */
[----:B------:R-:W-:Y:S01]  /*2b140*/  STL.64 [R1+0x20d8], R14 ;  /* 0x0020d80e01007387 */ /* 0x000fe20000100a00 */
[----:B------:R0:W-:Y:S02]  /*2b150*/  STL.64 [R1+0x20d0], R12 ;  /* 0x0020d00c01007387 */ /* 0x0001e40000100a00 */
[----:B0-----:R-:W-:-:S02]  /*2b160*/  IMAD.MOV.U32 R12, RZ, RZ, R10 ;  /* 0x000000ffff0c7224 */ /* 0x001fc400078e000a */
[----:B------:R-:W-:Y:S01]  /*2b170*/  IMAD.MOV.U32 R13, RZ, RZ, R3 ;  /* 0x000000ffff0d7224 */ /* 0x000fe200078e0003 */
[----:B------:R-:W3:Y:S01]  /*2b180*/  LDL.LU R10, [R1+0x21d8] ;  /* 0x0021d800010a7983 */ /* 0x000ee20000300800 */
[----:B------:R-:W2:Y:S02]  /*2b190*/  LDL.LU R3, [R1+0x21d4] ;  /* 0x0021d40001037983 */ /* 0x000ea40000300800 */
[----:B------:R-:W-:Y:S02]  /*2b1a0*/  IMAD.MOV.U32 R14, RZ, RZ, R11 ;  /* 0x000000ffff0e7224 */ /* 0x000fe400078e000b */
[----:B------:R-:W3:Y:S01]  /*2b1b0*/  LDL.LU R11, [R1+0x21d0] ;  /* 0x0021d000010b7983 */ /* 0x000ee20000300800 */
[----:B------:R-:W2:Y:S03]  /*2b1c0*/  LDL.LU R15, [R1+0x1c] ;  /* 0x00001c00010f7983 */ /* 0x000ea60000300800 */
[----:B--2---:R-:W-:Y:S01]  /*2b1d0*/  STL.64 [R1+0x20e8], R14 ;  /* 0x0020e80e01007387 */ /* 0x004fe20000100a00 */
[----:B------:R0:W-:Y:S03]  /*2b1e0*/  STL.64 [R1+0x20e0], R12 ;  /* 0x0020e00c01007387 */ /* 0x0001e60000100a00 */
[----:B0-----:R-:W3:Y:S01]  /*2b1f0*/  LDL.LU R12, [R1+0x80] ;  /* 0x00008000010c7983 */ /* 0x001ee20000300800 */
[----:B------:R-:W-:-:S02]  /*2b200*/  IMAD.MOV.U32 R13, RZ, RZ, R28 ;  /* 0x000000ffff0d7224 */ /* 0x000fc400078e001c */
[----:B------:R-:W2:Y:S05]  /*2b210*/  LDL R14, [R1+0x88] ;  /* 0x00008800010e7983 */ /* 0x000eaa0000100800 */
[C---:B---3--:R-:W-:Y:S11]  /*2b220*/  HMMA.16816.F32.BF16 R16, R8.reuse, R12, R16 ;  /* 0x0000000c0810723c */ /* 0x048ff60000041810 */
[----:B------:R-:W-:Y:S11]  /*2b230*/  @!UPT UIADD3 URZ, URZ, URZ, URZ ;  /* 0x0000003f3f3ff290 */ /* 0x000ff6000fffe03f */
[----:B------:R-:W-:Y:S01]  /*2b240*/  @!UPT UIADD3 URZ, URZ, URZ, URZ ;  /* 0x0000003f3f3ff290 */ /* 0x000fe2000fffe03f */
[----:B------:R-:W-:Y:S01]  /*2b250*/  STL.64 [R1+0xd0], R16 ;  /* 0x0000d01001007387 */ /* 0x000fe20000100a00 */
[----:B------:R0:W-:Y:S02]  /*2b260*/  STL [R1+0xd8], R18 ;  /* 0x0000d81201007387 */ /* 0x0001e40000100800 */
[----:B------:R-:W-:Y:S02]  /*2b270*/  IMAD.MOV.U32 R28, RZ, RZ, R19 ;  /* 0x000000ffff1c7224 */ /* 0x000fe400078e0013 */
[----:B0-----:R-:W3:Y:S01]  /*2b280*/  LDL.LU.64 R18, [R1+0x21c8] ;  /* 0x0021c80001127983 */ /* 0x001ee20000300a00 */
[----:B------:R-:W4:Y:S02]  /*2b290*/  LDL.LU.64 R16, [R1+0x21c0] ;  /* 0x0021c00001107983 */ /* 0x000f240000300a00 */
[C---:B----4-:R-:W-:Y:S11]  /*2b2a0*/  HMMA.16816.F32.BF16 R24, R8.reuse, R16, R24 ;  /* 0x000000100818723c */ /* 0x050ff60000041818 */
[----:B------:R-:W-:Y:S11]  /*2b2b0*/  @!UPT UIADD3 URZ, URZ, URZ, URZ ;  /* 0x0000003f3f3ff290 */ /* 0x000ff6000fffe03f */
[----:B------:R-:W-:Y:S01]  /*2b2c0*/  @!UPT UIADD3 URZ, URZ, URZ, URZ ;  /* 0x0000003f3f3ff290 */ /* 0x000fe2000fffe03f */
[----:B------:R0:W-:Y:S01]  /*2b2d0*/  STL.64 [R1+0x100], R24 ;  /* 0x0001001801007387 */ /* 0x0001e20000100a00 */
[----:B------:R1:W-:Y:S03]  /*2b2e0*/  STL.64 [R1+0x108], R26 ;  /* 0x0001081a01007387 */ /* 0x0003e60000100a00 */
[----:B0-----:R-:W1:Y:S02]  /*2b2f0*/  LDL.LU.64 R24, [R1+0x21b8] ;  /* 0x0021b80001187983 */ /* 0x001e640000300a00 */
[C---:B-1----:R-:W-:Y:S02]  /*2b300*/  HMMA.16816.F32.BF16 R24, R8.reuse, R24, R20 ;  /* 0x000000180818723c */ /* 0x042fe40000041814 */
[----:B------:R-:W4:Y:S01]  /*2b310*/  LDL.LU.64 R22, [R1+0x21b0] ;  /* 0x0021b00001167983 */ /* 0x000f220000300a00 */
[----:B------:R-:W4:Y:S11]  /*2b320*/  LDL.LU.64 R20, [R1+0x21a8] ;  /* 0x0021a80001147983 */ /* 0x000f360000300a00 */
[----:B------:R-:W-:Y:S09]  /*2b330*/  @!UPT UIADD3 URZ, URZ, URZ, URZ ;  /* 0x0000003f3f3ff290 */ /* 0x000ff2000fffe03f */
[----:B------:R0:W-:Y:S01]  /*2b340*/  STL.64 [R1+0x130], R24 ;  /* 0x0001301801007387 */ /* 0x0001e20000100a00 */
[----:B------:R-:W-:Y:S03]  /*2b350*/  STL [R1+0x138], R26 ;  /* 0x0001381a01007387 */ /* 0x000fe60000100800 */
[----:B0-----:R-:W4:Y:S02]  /*2b360*/  LDL.LU.64 R24, [R1+0x21a0] ;  /* 0x0021a00001187983 */ /* 0x001f240000300a00 */
[----:B----4-:R-:W-:Y:S02]  /*2b370*/  HMMA.16816.F32.BF16 R8, R8, R24, R20 ;  /* 0x000000180808723c */ /* 0x010fe40000041814 */
[----:B------:R-:W4:Y:S01]  /*2b380*/  LDL.LU.64 R22, [R1+0x2198] ;  /* 0x0021980001167983 */ /* 0x000f220000300a00 */
[----:B------:R-:W4:Y:S11]  /*2b390*/  LDL.LU.64 R20, [R1+0x2190] ;  /* 0x0021900001147983 */ /* 0x000f360000300a00 */
[----:B------:R-:W-:Y:S09]  /*2b3a0*/  @!UPT UIADD3 URZ, URZ, URZ, URZ ;  /* 0x0000003f3f3ff290 */ /* 0x000ff2000fffe03f */
[----:B------:R0:W-:Y:S01]  /*2b3b0*/  STL.64 [R1+0x1a0], R8 ;  /* 0x0001a00801007387 */ /* 0x0001e20000100a00 */
[----:B------:R1:W-:Y:S03]  /*2b3c0*/  STL.64 [R1+0x1a8], R10 ;  /* 0x0001a80a01007387 */ /* 0x0003e60000100a00 */
[----:B0-----:R-:W2:Y:S01]  /*2b3d0*/  LDL.LU.64 R8, [R1+0x60] ;  /* 0x0000600001087983 */ /* 0x001ea20000300a00 */
[----:B-1----:R-:W2:Y:S01]  /*2b3e0*/  LDL.LU.64 R10, [R1+0x68] ;  /* 0x00006800010a7983 */ /* 0x002ea20000300a00 */
[C---:B----4-:R-:W-:Y:S11]  /*2b3f0*/  HMMA.16816.F32.BF16 R4, R20.reuse, R12, R4 ;  /* 0x0000000c1404723c */ /* 0x050ff60000041804 */
[----:B------:R-:W-:Y:S11]  /*2b400*/  @!UPT UIADD3 URZ, URZ, URZ, URZ ;  /* 0x0000003f3f3ff290 */ /* 0x000ff6000fffe03f */
[----:B------:R-:W-:Y:S01]  /*2b410*/  @!UPT UIADD3 URZ, URZ, URZ, URZ ;  /* 0x0000003f3f3ff290 */ /* 0x000fe2000fffe03f */
[----:B------:R-:W-:Y:S01]  /*2b420*/  STL.64 [R1+0x1d0], R4 ;  /* 0x0001d00401007387 */ /* 0x000fe20000100a00 */
[----:B------:R0:W-:Y:S03]  /*2b430*/  STL.64 [R1+0x1d8], R6 ;  /* 0x0001d80601007387 */ /* 0x0001e60000100a00 */
[----:B0-----:R-:W4:Y:S01]  /*2b440*/  LDL.LU.64 R6, [R1+0x2188] ;  /* 0x0021880001067983 */ /* 0x001f220000300a00 */
[----:B------:R-:W4:Y:S02]  /*2b450*/  LDL.LU.64 R4, [R1+0x2180] ;  /* 0x0021800001047983 */ /* 0x000f240000300a00 */
[C---:B----4-:R-:W-:Y:S11]  /*2b460*/  HMMA.16816.F32.BF16 R4, R20.reuse, R16, R4 ;  /* 0x000000101404723c */ /* 0x050ff60000041804 */
[----:B------:R-:W-:Y:S11]  /*2b470*/  @!UPT UIADD3 URZ, URZ, URZ, URZ ;  /* 0x0000003f3f3ff290 */ /* 0x000ff6000fffe03f */
[----:B------:R-:W-:Y:S01]  /*2b480*/  @!UPT UIADD3 URZ, URZ, URZ, URZ ;  /* 0x0000003f3f3ff290 */ /* 0x000fe2000fffe03f */
[----:B------:R-:W-:Y:S01]  /*2b490*/  STL.64 [R1+0x1c0], R4 ;  /* 0x0001c00401007387 */ /* 0x000fe20000100a00 */
[----:B------:R0:W-:Y:S03]  /*2b4a0*/  STL.64 [R1+0x1c8], R6 ;  /* 0x0001c80601007387 */ /* 0x0001e60000100a00 */
[----:B0-----:R-:W2:Y:S01]  /*2b4b0*/  LDL.LU.64 R6, [R1+0x2178] ;  /* 0x0021780001067983 */ /* 0x001ea20000300a00 */
[----:B------:R-:W2:Y:S02]  /*2b4c0*/  LDL.LU.64 R4, [R1+0x2170] ;  /* 0x0021700001047983 */ /* 0x000ea40000300a00 */
[C---:B--2---:R-:W-:Y:S11]  /*2b4d0*/  HMMA.16816.F32.BF16 R4, R20.reuse, R8, R4 ;  /* 0x000000081404723c */ /* 0x044ff60000041804 */
[----:B------:R-:W-:Y:S11]  /*2b4e0*/  @!UPT UIADD3 URZ, URZ, URZ, URZ ;  /* 0x0000003f3f3ff290 */ /* 0x000ff6000fffe03f */
[----:B------:R-:W-:Y:S01]  /*2b4f0*/  @!UPT UIADD3 URZ, URZ, URZ, URZ ;  /* 0x0000003f3f3ff290 */ /* 0x000fe2000fffe03f */
[----:B------:R-:W-:Y:S01]  /*2b500*/  STL.64 [R1+0x1b0], R4 ;  /* 0x0001b00401007387 */ /* 0x000fe20000100a00 */
[----:B------:R0:W-:Y:S03]  /*2b510*/  STL.64 [R1+0x1b8], R6 ;  /* 0x0001b80601007387 */ /* 0x0001e60000100a00 */
[----:B0-----:R-:W2:Y:S01]  /*2b520*/  LDL.LU.64 R6, [R1+0x2168] ;  /* 0x0021680001067983 */ /* 0x001ea20000300a00 */
[----:B------:R-:W2:Y:S02]  /*2b530*/  LDL.LU.64 R4, [R1+0x2160] ;  /* 0x0021600001047983 */ /* 0x000ea40000300a00 */
[----:B------:R-:W-:Y:S02]  /*2b540*/  IMAD.MOV.U32 R15, RZ, RZ, R3 ;  /* 0x000000ffff0f7224 */ /* 0x000fe400078e0003 */
[----:B------:R-:W-:Y:S01]  /*2b550*/  IMAD.MOV.U32 R3, RZ, RZ, R27 ;  /* 0x000000ffff037224 */ /* 0x000fe200078e001b */
[----:B--2---:R-:W-:Y:S01]  /*2b560*/  HMMA.16816.F32.BF16 R20, R20, R24, R4 ;  /* 0x000000181414723c */ /* 0x004fe20000041804 */
[----:B------:R-:W2:Y:S01]  /*2b570*/  LDL.LU.64 R6, [R1+0x2158] ;  /* 0x0021580001067983 */ /* 0x000ea20000300a00 */
[----:B------:R-:W2:Y:S02]  /*2b580*/  LDL.LU.64 R4, [R1+0x2150] ;  /* 0x0021500001047983 */ /* 0x000ea40000300a00 */
[----:B------:R-:W2:Y:S02]  /*2b590*/  LDL.LU.64 R26, [R1+0x2148] ;  /* 0x00214800011a7983 */ /* 0x000ea40000300a00 */
[----:B------:R-:W2:Y:S11]  /*2b5a0*/  LDL.LU.64 R24, [R1+0x2140] ;  /* 0x0021400001187983 */ /* 0x000eb60000300a00 */
[----:B------:R-:W-:Y:S06]  /*2b5b0*/  @!UPT UIADD3 URZ, URZ, URZ, URZ ;  /* 0x0000003f3f3ff290 */ /* 0x000fec000fffe03f */
[----:B------:R-:W-:Y:S01]  /*2b5c0*/  STL.64 [R1+0x190], R20 ;  /* 0x0001901401007387 */ /* 0x000fe20000100a00 */
[----:B------:R0:W-:Y:S03]  /*2b5d0*/  STL.64 [R1+0x198], R22 ;  /* 0x0001981601007387 */ /* 0x0001e60000100a00 */
[----:B0-----:R-:W4:Y:S04]  /*2b5e0*/  LDL R22, [R1+0x58] ;  /* 0x0000580001167983 */ /* 0x001f280000100800 */
[----:B------:R-:W4:Y:S01]  /*2b5f0*/  LDL R23, [R1+0x5c] ;  /* 0x00005c0001177983 */ /* 0x000f220000100800 */
[C---:B--2---:R-:W-:Y:S11]  /*2b600*/  HMMA.16816.F32.BF16 R4, R24.reuse, R14, R4 ;  /* 0x0000000e1804723c */ /* 0x044ff60000041804 */
[----:B------:R-:W-:Y:S11]  /*2b610*/  @!UPT UIADD3 URZ, URZ, URZ, URZ ;  /* 0x0000003f3f3ff290 */ /* 0x000ff6000fffe03f */
[----:B------:R-:W-:Y:S01]  /*2b620*/  @!UPT UIADD3 URZ, URZ, URZ, URZ ;  /* 0x0000003f3f3ff290 */ /* 0x000fe2000fffe03f */
[----:B------:R-:W-:Y:S01]  /*2b630*/  STL.64 [R1+0x180], R4 ;  /* 0x0001800401007387 */ /* 0x000fe20000100a00 */
[----:B------:R0:W-:Y:S03]  /*2b640*/  STL.64 [R1+0x188], R6 ;  /* 0x0001880601007387 */ /* 0x0001e60000100a00 */
[----:B0-----:R-:W3:Y:S01]  /*2b650*/  LDL.LU.64 R6, [R1+0x2138] ;  /* 0x0021380001067983 */ /* 0x001ee20000300a00 */
[----:B------:R-:W3:Y:S02]  /*2b660*/  LDL.LU.64 R4, [R1+0x2130] ;  /* 0x0021300001047983 */ /* 0x000ee40000300a00 */
[C---:B---3--:R-:W-:Y:S11]  /*2b670*/  HMMA.16816.F32.BF16 R4, R24.reuse, R18, R4 ;  /* 0x000000121804723c */ /* 0x048ff60000041804 */
[----:B------:R-:W-:Y:S11]  /*2b680*/  @!UPT UIADD3 URZ, URZ, URZ, URZ ;  /* 0x0000003f3f3ff290 */ /* 0x000ff6000fffe03f */
[----:B------:R-:W-:Y:S01]  /*2b690*/  @!UPT UIADD3 URZ, URZ, URZ, URZ ;  /* 0x0000003f3f3ff290 */ /* 0x000fe2000fffe03f */
[----:B------:R-:W-:Y:S01]  /*2b6a0*/  STL.64 [R1+0x170], R4 ;  /* 0x0001700401007387 */ /* 0x000fe20000100a00 */
[----:B------:R0:W-:Y:S03]  /*2b6b0*/  STL.64 [R1+0x178], R6 ;  /* 0x0001780601007387 */ /* 0x0001e60000100a00 */
[----:B0-----:R-:W2:Y:S01]  /*2b6c0*/  LDL.LU.64 R6, [R1+0x2128] ;  /* 0x0021280001067983 */ /* 0x001ea20000300a00 */
[----:B------:R-:W2:Y:S02]  /*2b6d0*/  LDL.LU.64 R4, [R1+0x2120] ;  /* 0x0021200001047983 */ /* 0x000ea40000300a00 */
[----:B------:R0:W-:Y:S02]  /*2b6e0*/  STL.64 [R1+0x20f0], R18 ;  /* 0x0020f01201007387 */ /* 0x0001e40000100a00 */
[----:B------:R-:W3:Y:S01]  /*2b6f0*/  LDL.LU R16, [R1+0x20] ;  /* 0x0000200001107983 */ /* 0x000ee20000300800 */
[----:B------:R-:W3:Y:S04]  /*2b700*/  LDL.LU R17, [R1+0x24] ;  /* 0x0000240001117983 */ /* 0x000ee80000300800 */
[----:B0-----:R-:W3:Y:S01]  /*2b710*/  LDL.LU R18, [R1+0x28] ;  /* 0x0000280001127983 */ /* 0x001ee20000300800 */
[----:B------:R-:W3:Y:S01]  /*2b720*/  LDL.LU R19, [R1+0x2c] ;  /* 0x00002c0001137983 */ /* 0x000ee20000300800 */
[C---:B--2---:R-:W-:Y:S11]  /*2b730*/  HMMA.16816.F32.BF16 R4, R24.reuse, R10, R4 ;  /* 0x0000000a1804723c */ /* 0x044ff60000041804 */
[----:B------:R-:W-:Y:S11]  /*2b740*/  @!UPT UIADD3 URZ, URZ, URZ, URZ ;  /* 0x0000003f3f3ff290 */ /* 0x000ff6000fffe03f */
[----:B------:R-:W-:Y:S01]  /*2b750*/  @!UPT UIADD3 URZ, URZ, URZ, URZ ;  /* 0x0000003f3f3ff290 */ /* 0x000fe2000fffe03f */
[----:B------:R-:W-:Y:S01]  /*2b760*/  STL.64 [R1+0x160], R4 ;  /* 0x0001600401007387 */ /* 0x000fe20000100a00 */
[----:B------:R0:W-:Y:S03]  /*2b770*/  STL.64 [R1+0x168], R6 ;  /* 0x0001680601007387 */ /* 0x0001e60000100a00 */
[----:B0-----:R-:W4:Y:S01]  /*2b780*/  LDL.LU.64 R6, [R1+0x2118] ;  /* 0x0021180001067983 */ /* 0x001f220000300a00 */
[----:B------:R-:W4:Y:S02]  /*2b790*/  LDL.LU.64 R4, [R1+0x2110] ;  /* 0x0021100001047983 */ /* 0x000f240000300a00 */
[----:B----4-:R-:W-:Y:S01]  /*2b7a0*/  HMMA.16816.F32.BF16 R24, R24, R22, R4 ;  /* 0x000000161818723c */ /* 0x010fe20000041804 */
[----:B------:R-:W3:Y:S01]  /*2b7b0*/  LDL.LU.64 R6, [R1+0x2108] ;  /* 0x0021080001067983 */ /* 0x000ee20000300a00 */
[----:B------:R-:W3:Y:S02]  /*2b7c0*/  LDL.LU.64 R4, [R1+0x2100] ;  /* 0x0021000001047983 */ /* 0x000ee40000300a00 */
[----:B------:R-:W2:Y:S11]  /*2b7d0*/  LDL R21, [R1+0x1f0] ;  /* 0x0001f00001157983 */ /* 0x000eb60000100800 */
[----:B------:R-:W-:Y:S08]  /*2b7e0*/  @!UPT UIADD3 URZ, URZ, URZ, URZ ;  /* 0x0000003f3f3ff290 */ /* 0x000ff0000fffe03f */
[----:B------:R0:W-:Y:S01]  /*2b7f0*/  STL.64 [R1+0x150], R24 ;  /* 0x0001501801007387 */ /* 0x0001e20000100a00 */
[----:B------:R1:W-:Y:S03]  /*2b800*/  STL.64 [R1+0x158], R26 ;  /* 0x0001581a01007387 */ /* 0x0003e60000100a00 */
[----:B0-----:R-:W4:Y:S01]  /*2b810*/  LDL.LU R24, [R1] ;  /* 0x0000000001187983 */ /* 0x001f220000300800 */
[----:B-1----:R-:W-:Y:S02]  /*2b820*/  IMAD.MOV.U32 R26, RZ, RZ, R2 ;  /* 0x000000ffff1a7224 */ /* 0x002fe400078e0002 */
[----:B------:R-:W-:Y:S02]  /*2b830*/  IMAD.MOV.U32 R27, RZ, RZ, R0 ;  /* 0x000000ffff1b7224 */ /* 0x000fe400078e0000 */
[----:B------:R-:W-:Y:S02]  /*2b840*/  IMAD.MOV.U32 R25, RZ, RZ, R29 ;  /* 0x000000ffff197224 */ /* 0x000fe400078e001d */
[----:B------:R-:W2:Y:S01]  /*2b850*/  LDL.LU R29, [R1+0x20f8] ;  /* 0x0020f800011d7983 */ /* 0x000ea20000300800 */
[----:B------:R0:W-:Y:S01]  /*2b860*/  STL.64 [R1+0x20b0], R26 ;  /* 0x0020b01a01007387 */ /* 0x0001e20000100a00 */
[C---:B---3--:R-:W-:Y:S02]  /*2b870*/  HMMA.16816.F32.BF16 R12, R4.reuse, R14, R16 ;  /* 0x0000000e040c723c */ /* 0x048fe40000041810 */
[----:B----4-:R-:W-:Y:S01]  /*2b880*/  STL.64 [R1+0x20a8], R24 ;  /* 0x0020a81801007387 */ /* 0x010fe20000100a00 */
[----:B0-----:R-:W3:Y:S02]  /*2b890*/  LDL.LU.64 R26, [R1+0x58] ;  /* 0x00005800011a7983 */ /* 0x001ee40000300a00 */
[----:B------:R-:W4:Y:S11]  /*2b8a0*/  LDL.LU.64 R18, [R1+0x20f0] ;  /* 0x0020f00001127983 */ /* 0x000f360000300a00 */
[----:B------:R-:W-:Y:S07]  /*2b8b0*/  @!UPT UIADD3 URZ, URZ, URZ, URZ ;  /* 0x0000003f3f3ff290 */ /* 0x000fee000fffe03f */
[----:B------:R-:W-:Y:S01]  /*2b8c0*/  STL.64 [R1+0x140], R12 ;  /* 0x0001400c01007387 */ /* 0x000fe20000100a00 */
[----:B------:R0:W-:Y:S04]  /*2b8d0*/  STL.64 [R1+0x148], R14 ;  /* 0x0001480e01007387 */ /* 0x0001e80000100a00 */
[----:B0-----:R-:W4:Y:S01]  /*2b8e0*/  LDL.LU.64 R14, [R1+0x20e8] ;  /* 0x0020e800010e7983 */ /* 0x001f220000300a00 */
[----:B------:R-:W4:Y:S02]  /*2b8f0*/  LDL.LU.64 R12, [R1+0x20e0] ;  /* 0x0020e000010c7983 */ /* 0x000f240000300a00 */
[C---:B----4-:R-:W-:Y:S01]  /*2b900*/  HMMA.16816.F32.BF16 R16, R4.reuse, R18, R12 ;  /* 0x000000120410723c */ /* 0x050fe2000004180c */
[----:B------:R-:W3:Y:S01]  /*2b910*/  LDL.LU.64 R14, [R1+0x20d8] ;  /* 0x0020d800010e7983 */ /* 0x000ee20000300a00 */
[----:B------:R-:W3:Y:S11]  /*2b920*/  LDL.LU.64 R12, [R1+0x20d0] ;  /* 0x0020d000010c7983 */ /* 0x000ef60000300a00 */
[----:B------:R-:W-:Y:S10]  /*2b930*/  @!UPT UIADD3 URZ, URZ, URZ, URZ ;  /* 0x0000003f3f3ff290 */ /* 0x000ff4000fffe03f */
[----:B------:R-:W-:Y:S01]  /*2b940*/  STL.64 [R1+0x120], R16 ;  /* 0x0001201001007387 */ /* 0x000fe20000100a00 */
[----:B------:R0:W-:Y:S03]  /*2b950*/  STL.64 [R1+0x128], R18 ;  /* 0x0001281201007387 */ /* 0x0001e60000100a00 */
[----:B0-----:R-:W4:Y:S01]  /*2b960*/  LDL.LU.64 R18, [R1+0x20c8] ;  /* 0x0020c80001127983 */ /* 0x001f220000300a00 */
[----:B------:R-:W4:Y:S02]  /*2b970*/  LDL.LU.64 R16, [R1+0x20c0] ;  /* 0x0020c00001107983 */ /* 0x000f240000300a00 */
[----:B------:R-:W-:Y:S02]  /*2b980*/  IMAD.MOV.U32 R2, RZ, RZ, R10 ;  /* 0x000000ffff027224 */ /* 0x000fe400078e000a */
[----:B------:R-:W-:Y:S01]  /*2b990*/  IMAD.MOV.U32 R0, RZ, RZ, R11 ;  /* 0x000000ffff007224 */ /* 0x000fe200078e000b */
[C---:B----4-:R-:W-:Y:S01]  /*2b9a0*/  HMMA.16816.F32.BF16 R16, R4.reuse, R10, R16 ;  /* 0x0000000a0410723c */ /* 0x050fe20000041810 */
[----:B--2---:R-:W0:Y:S07]  /*2b9b0*/  LDSM.16.MT88.4 R8, [R29+0x11800] ;  /* 0x011800001d08783b */ /* 0x004e2e0000004200 */
[----:B---3--:R-:W-:Y:S11]  /*2b9c0*/  HMMA.16816.F32.BF16 R4, R4, R26, R12 ;  /* 0x0000001a0404723c */ /* 0x008ff6000004180c */
[----:B------:R-:W-:Y:S04]  /*2b9d0*/  @!UPT UIADD3 URZ, URZ, URZ, URZ ;  /* 0x0000003f3f3ff290 */ /* 0x000fe8000fffe03f */
[----:B------:R-:W-:Y:S01]  /*2b9e0*/  STL.64 [R1+0x110], R16 ;  /* 0x0001101001007387 */ /* 0x000fe20000100a00 */
[----:B------:R1:W-:Y:S02]  /*2b9f0*/  STL.64 [R1+0x118], R18 ;  /* 0x0001181201007387 */ /* 0x0003e40000100a00 */
[----:B------:R-:W2:Y:S02]  /*2ba00*/  LDL R22, [R1+0xff0] ;  /* 0x000ff00001167983 */ /* 0x000ea40000100800 */
[----:B-1----:R-:W-:Y:S02]  /*2ba10*/  IMAD.MOV.U32 R19, RZ, RZ, R26 ;  /* 0x000000ffff137224 */ /* 0x002fe400078e001a */
[----:B------:R-:W-:Y:S02]  /*2ba20*/  IMAD.MOV.U32 R18, RZ, RZ, R27 ;  /* 0x000000ffff127224 */ /* 0x000fe400078e001b */
[----:B------:R-:W-:Y:S04]  /*2ba30*/  LDSM.16.M88.4 R24, [R21+0x80] ;  /* 0x000080001518783b */ /* 0x000fe80000000200 */
[----:B0-----:R-:W-:Y:S01]  /*2ba40*/  STL.64 [R1+0x2078], R10 ;  /* 0x0020780a01007387 */ /* 0x001fe20000100a00 */
[----:B------:R-:W-:Y:S02]  /*2ba50*/  STL.64 [R1+0x2070], R8 ;  /* 0x0020700801007387 */ /* 0x000fe40000100a00 */
[----:B------:R-:W-:Y:S02]  /*2ba60*/  STL.64 [R1+0xf0], R4 ;  /* 0x0000f00401007387 */ /* 0x000fe40000100a00 */
[----:B------:R-:W-:Y:S01]  /*2ba70*/  STL.64 [R1+0xf8], R6 ;  /* 0x0000f80601007387 */ /* 0x000fe20000100a00 */
[----:B------:R0:W-:Y:S04]  /*2ba80*/  STL.64 [R1+0x2090], R18 ;  /* 0x0020901201007387 */ /* 0x0001e80000100a00 */
[----:B0-----:R-:W3:Y:S01]  /*2ba90*/  LDL.LU.64 R18, [R1+0x88] ;  /* 0x0000880001127983 */ /* 0x001ee20000300a00 */
[----:B------:R-:W4:Y:S02]  /*2baa0*/  LDL.LU R12, [R1+0x100] ;  /* 0x00010000010c7983 */ /* 0x000f240000300800 */
[----:B------:R-:W4:Y:S02]  /*2bab0*/  LDL.LU R13, [R1+0x104] ;  /* 0x00010400010d7983 */ /* 0x000f240000300800 */
[----:B------:R-:W2:Y:S01]  /*2bac0*/  LDL.LU R14, [R1+0x108] ;  /* 0x00010800010e7983 */ /* 0x000ea20000300800 */
[----:B------:R-:W2:Y:S04]  /*2bad0*/  LDL.LU R15, [R1+0x10c] ;  /* 0x00010c00010f7983 */ /* 0x000ea80000300800 */
[----:B--2---:R-:W-:Y:S01]  /*2bae0*/  STL.64 [R1+0x20a0], R14 ;  /* 0x0020a00e01007387 */ /* 0x004fe20000100a00 */
[----:B----4-:R0:W-:Y:S03]  /*2baf0*/  STL.64 [R1+0x2098], R12 ;  /* 0x0020980c01007387 */ /* 0x0101e60000100a00 */
[----:B0-----:R-:W2:Y:S01]  /*2bb00*/  LDL.LU R12, [R1+0xd0] ;  /* 0x0000d000010c7983 */ /* 0x001ea20000300800 */
[----:B------:R-:W2:Y:S02]  /*2bb10*/  LDL.LU R13, [R1+0xd4] ;  /* 0x0000d400010d7983 */ /* 0x000ea40000300800 */
[----:B------:R-:W2:Y:S02]  /*2bb20*/  LDL.LU R14, [R1+0xd8] ;  /* 0x0000d800010e7983 */ /* 0x000ea40000300800 */
[----:B------:R-:W-:-:S02]  /*2bb30*/  IMAD.MOV.U32 R15, RZ, RZ, R28 ;  /* 0x000000ffff0f7224 */ /* 0x000fc400078e001c */
[----:B------:R-:W4:Y:S01]  /*2bb40*/  LDL.LU R28, [R1+0x20b8] ;  /* 0x0020b800011c7983 */ /* 0x000f220000300800 */
[----:B------:R-:W2:Y:S02]  /*2bb50*/  LDL.LU R8, [R1+0x130] ;  /* 0x0001300001087983 */ /* 0x000ea40000300800 */
[----:B------:R-:W2:Y:S02]  /*2bb60*/  LDL.LU R9, [R1+0x134] ;  /* 0x0001340001097983 */ /* 0x000ea40000300800 */
[----:B------:R-:W2:Y:S02]  /*2bb70*/  LDL.LU R10, [R1+0x138] ;  /* 0x00013800010a7983 */ /* 0x000ea40000300800 */
[----:B------:R-:W-:Y:S01]  /*2bb80*/  IMAD.MOV.U32 R11, RZ, RZ, R3 ;  /* 0x000000ffff0b7224 */ /* 0x000fe200078e0003 */
[----:B----4-:R-:W0:Y:S04]  /*2bb90*/  LDSM.16.MT88.4 R4, [R28+0x12000] ;  /* 0x012000001c04783b */ /* 0x010e280000004200 */
[----:B--2---:R1:W-:Y:S01]  /*2bba0*/  STL.64 [R1+0x2088], R10 ;  /* 0x0020880a01007387 */ /* 0x0043e20000100a00 */
[----:B------:R-:W-:Y:S03]  /*2bbb0*/  STL.64 [R1+0x2080], R8 ;  /* 0x0020800801007387 */ /* 0x000fe60000100a00 */
[----:B-1----:R-:W2:Y:S01]  /*2bbc0*/  LDL.LU.64 R10, [R1+0x78] ;  /* 0x00007800010a7983 */ /* 0x002ea20000300a00 */
[----:B------:R-:W4:Y:S03]  /*2bbd0*/  LDL R23, [R1+0xfec] ;  /* 0x000fec0001177983 */ /* 0x000f260000100800 */
[----:B0-----:R0:W-:Y:S01]  /*2bbe0*/  STL.64 [R1+0x2040], R6 ;  /* 0x0020400601007387 */ /* 0x0011e20000100a00 */
[----:B------:R-:W-:Y:S02]  /*2bbf0*/  STL.64 [R1+0x2038], R4 ;  /* 0x0020380401007387 */ /* 0x000fe40000100a00 */
[----:B------:R-:W-:Y:S02]  /*2bc00*/  STL.64 [R1+0x40], R24 ;  /* 0x0000401801007387 */ /* 0x000fe40000100a00 */
[----:B------:R-:W-:Y:S02]  /*2bc10*/  STL.64 [R1+0x48], R26 ;  /* 0x0000481a01007387 */ /* 0x000fe40000100a00 */
[----:B------:R-:W1:Y:S01]  /*2bc20*/  LDSM.16.M88.4 R24, [R21+0x4080] ;  /* 0x004080001518783b */ /* 0x000e620000000200 */
[----:B0-----:R-:W-:-:S02]  /*2bc30*/  IMAD.MOV.U32 R6, RZ, RZ, R2 ;  /* 0x000000ffff067224 */ /* 0x001fc400078e0002 */
[----:B------:R-:W-:Y:S01]  /*2bc40*/  IMAD.MOV.U32 R7, RZ, RZ, R0 ;  /* 0x000000ffff077224 */ /* 0x000fe200078e0000 */
[----:B-1----:R-:W-:Y:S01]  /*2bc50*/  STL.64 [R1+0x30], R24 ;  /* 0x0000301801007387 */ /* 0x002fe20000100a00 */
[----:B------:R-:W-:Y:S02]  /*2bc60*/  IMAD.MOV.U32 R2, RZ, RZ, R26 ;  /* 0x000000ffff027224 */ /* 0x000fe400078e001a */
[----:B------:R-:W-:Y:S02]  /*2bc70*/  STL.64 [R1+0x38], R26 ;  /* 0x0000381a01007387 */ /* 0x000fe40000100a00 */
[----:B------:R-:W-:Y:S02]  /*2bc80*/  IMAD.MOV.U32 R0, RZ, RZ, R27 ;  /* 0x000000ffff007224 */ /* 0x000fe400078e001b */
[----:B------:R-:W0:Y:S04]  /*2bc90*/  LDSM.16.M88.4 R24, [R21+0x8080] ;  /* 0x008080001518783b */ /* 0x000e280000000200 */
[----:B------:R-:W-:Y:S01]  /*2bca0*/  STL [R1+0x1fac], R0 ;  /* 0x001fac0001007387 */ /* 0x000fe20000100800 */
[----:B------:R-:W-:Y:S03]  /*2bcb0*/  STL [R1+0x1fa8], R2 ;  /* 0x001fa80201007387 */ /* 0x000fe60000100800 */
[----:B0-----:R-:W-:Y:S01]  /*2bcc0*/  STL [R1+0x20], R24 ;  /* 0x0000201801007387 */ /* 0x001fe20000100800 */
[----:B------:R0:W-:Y:S02]  /*2bcd0*/  STL.64 [R1+0x28], R26 ;  /* 0x0000281a01007387 */ /* 0x0001e40000100a00 */
[----:B------:R-:W-:Y:S01]  /*2bce0*/  IMAD.MOV.U32 R3, RZ, RZ, R25 ;  /* 0x000000ffff037224 */ /* 0x000fe200078e0019 */
[----:B0-----:R-:W2:Y:S01]  /*2bcf0*/  LDL.LU.64 R26, [R1+0x20b0] ;  /* 0x0020b000011a7983 */ /* 0x001ea20000300a00 */
[----:B------:R-:W2:Y:S02]  /*2bd00*/  LDL.LU.64 R24, [R1+0x20a8] ;  /* 0x0020a80001187983 */ /* 0x000ea40000300a00 */
[----:B---3--:R-:W-:-:S02]  /*2bd10*/  IMAD.MOV.U32 R5, RZ, RZ, R18 ;  /* 0x000000ffff057224 */ /* 0x008fc400078e0012 */
[----:B------:R-:W-:Y:S01]  /*2bd20*/  IMAD.MOV.U32 R4, RZ, RZ, R19 ;  /* 0x000000ffff047224 */ /* 0x000fe200078e0013 */
[C---:B--2---:R-:W-:Y:S01]  /*2bd30*/  HMMA.16816.F32.BF16 R12, R24.reuse, R18, R12 ;  /* 0x00000012180c723c */ /* 0x044fe2000004180c */
[----:B------:R-:W0:Y:S11]  /*2bd40*/  LDSM.16.M88.4 R16, [R21+0xc080] ;  /* 0x00c080001510783b */ /* 0x000e360000000200 */
[----:B------:R-:W-:Y:S11]  /*2bd50*/  @!UPT UIADD3 URZ, URZ, URZ, URZ ;  /* 0x0000003f3f3ff290 */ /* 0x000ff6000fffe03f */
[----:B------:R-:W-:Y:S01]  /*2bd60*/  STL.64 [R1+0xe0], R12 ;  /* 0x0000e00c01007387 */ /* 0x000fe20000100a00 */
[----:B------:R1:W-:Y:S03]  /*2bd70*/  STL.64 [R1+0xe8], R14 ;  /* 0x0000e80e01007387 */ /* 0x0003e60000100a00 */
[----:B-1----:R-:W2:Y:S01]  /*2bd80*/  LDL.LU.64 R14, [R1+0x20a0] ;  /* 0x0020a000010e7983 */ /* 0x002ea20000300a00 */
[----:B------:R-:W2:Y:S03]  /*2bd90*/  LDL.LU.64 R12, [R1+0x2098] ;  /* 0x00209800010c7983 */ /* 0x000ea60000300a00 */
[----:B0-----:R0:W-:Y:S01]  /*2bda0*/  STL.64 [R1+0x10], R16 ;  /* 0x0000101001007387 */ /* 0x0011e20000100a00 */
[----:B------:R1:W-:Y:S02]  /*2bdb0*/  STL.64 [R1+0x18], R18 ;  /* 0x0000181201007387 */ /* 0x0003e40000100a00 */
[----:B0-----:R-:W-:Y:S01]  /*2bdc0*/  IMAD.MOV.U32 R17, RZ, RZ, R10 ;  /* 0x000000ffff117224 */ /* 0x001fe200078e000a */
[----:B-1----:R-:W3:Y:S01]  /*2bdd0*/  LDL.LU.64 R18, [R1+0x2090] ;  /* 0x0020900001127983 */ /* 0x002ee20000300a00 */
[----:B------:R-:W-:Y:S01]  /*2bde0*/  IMAD.MOV.U32 R16, RZ, RZ, R11 ;  /* 0x000000ffff107224 */ /* 0x000fe200078e000b */
[----:B--2---:R-:W-:Y:S02]  /*2bdf0*/  HMMA.16816.F32.BF16 R12, R24, R10, R12 ;  /* 0x0000000a180c723c */ /* 0x004fe4000004180c */
[----:B------:R-:W2:Y:S01]  /*2be00*/  LDL.LU.64 R10, [R1+0x2088] ;  /* 0x00208800010a7983 */ /* 0x000ea20000300a00 */
[----:B------:R-:W2:Y:S11]  /*2be10*/  LDL.LU.64 R8, [R1+0x2080] ;  /* 0x0020800001087983 */ /* 0x000eb60000300a00 */
[----:B------:R-:W-:Y:S09]  /*2be20*/  @!UPT UIADD3 URZ, URZ, URZ, URZ ;  /* 0x0000003f3f3ff290 */ /* 0x000ff2000fffe03f */
[----:B------:R-:W-:Y:S01]  /*2be30*/  STL.64 [R1+0xd0], R12 ;  /* 0x0000d00c01007387 */ /* 0x000fe20000100a00 */
[----:B------:R-:W-:Y:S02]  /*2be40*/  IMAD.MOV.U32 R0, RZ, RZ, R14 ;  /* 0x000000ffff007224 */ /* 0x000fe400078e000e */
[----:B------:R-:W-:Y:S02]  /*2be50*/  IMAD.MOV.U32 R2, RZ, RZ, R15 ;  /* 0x000000ffff027224 */ /* 0x000fe400078e000f */
[----:B------:R-:W0:Y:S04]  /*2be60*/  LDSM.16.MT88.4 R12, [R22+0x12000] ;  /* 0x01200000160c783b */ /* 0x000e280000004200 */
[----:B------:R-:W-:Y:S01]  /*2be70*/  STL [R1+0x1fb4], R0 ;  /* 0x001fb40001007387 */ /* 0x000fe20000100800 */
[----:B------:R-:W-:Y:S03]  /*2be80*/  STL [R1+0x1fb0], R2 ;  /* 0x001fb00201007387 */ /* 0x000fe60000100800 */
[----:B0-----:R3:W-:Y:S01]  /*2be90*/  STL.64 [R1+0x1fe8], R14 ;  /* 0x001fe80e01007387 */ /* 0x0017e20000100a00 */
[----:B------:R-:W-:Y:S02]  /*2bea0*/  STL.64 [R1+0x1fe0], R12 ;  /* 0x001fe00c01007387 */ /* 0x000fe40000100a00 */
[----:B---3--:R-:W-:-:S02]  /*2beb0*/  IMAD.MOV.U32 R14, RZ, RZ, R19 ;  /* 0x000000ffff0e7224 */ /* 0x008fc400078e0013 */
[----:B------:R-:W-:Y:S01]  /*2bec0*/  IMAD.MOV.U32 R15, RZ, RZ, R18 ;  /* 0x000000ffff0f7224 */ /* 0x000fe200078e0012 */
[----:B--2---:R-:W-:Y:S11]  /*2bed0*/  HMMA.16816.F32.BF16 R8, R24, R6, R8 ;  /* 0x000000061808723c */ /* 0x004ff60000041808 */
[----:B------:R-:W-:Y:S11]  /*2bee0*/  @!UPT UIADD3 URZ, URZ, URZ, URZ ;  /* 0x0000003f3f3ff290 */ /* 0x000ff6000fffe03f */
[----:B------:R-:W-:Y:S01]  /*2bef0*/  @!UPT UIADD3 URZ, URZ, URZ, URZ ;  /* 0x0000003f3f3ff290 */ /* 0x000fe2000fffe03f */
[----:B------:R-:W-:Y:S01]  /*2bf00*/  STL.64 [R1+0xc0], R8 ;  /* 0x0000c00801007387 */ /* 0x000fe20000100a00 */
[----:B------:R0:W-:Y:S03]  /*2bf10*/  STL.64 [R1+0xc8], R10 ;  /* 0x0000c80a01007387 */ /* 0x0001e60000100a00 */
[----:B0-----:R-:W2:Y:S01]  /*2bf20*/  LDL.LU.64 R10, [R1+0x2078] ;  /* 0x00207800010a7983 */ /* 0x001ea20000300a00 */
[----:B------:R-:W2:Y:S02]  /*2bf30*/  LDL.LU.64 R8, [R1+0x2070] ;  /* 0x0020700001087983 */ /* 0x000ea40000300a00 */
[----:B------:R0:W-:Y:S02]  /*2bf40*/  STL.64 [R1+0x2048], R6 ;  /* 0x0020480601007387 */ /* 0x0001e40000100a00 */
[----:B0-----:R-:W-:Y:S02]  /*2bf50*/  IMAD.MOV.U32 R6, RZ, RZ, R17 ;  /* 0x000000ffff067224 */ /* 0x001fe400078e0011 */
[----:B------:R-:W-:-:S02]  /*2bf60*/  IMAD.MOV.U32 R7, RZ, RZ, R16 ;  /* 0x000000ffff077224 */ /* 0x000fc400078e0010 */
[----:B----4-:R-:W0:Y:S04]  /*2bf70*/  LDSM.16.MT88.4 R16, [R23+0x12000] ;  /* 0x012000001710783b */ /* 0x010e280000004200 */
[----:B------:R-:W-:Y:S01]  /*2bf80*/  STL.64 [R1+0x2058], R6 ;  /* 0x0020580601007387 */ /* 0x000fe20000100a00 */
[----:B------:R-:W1:Y:S03]  /*2bf90*/  LDSM.16.MT88.4 R20, [R29+0x12000] ;  /* 0x012000001d14783b */ /* 0x000e660000004200 */
[----:B0-----:R-:W-:Y:S01]  /*2bfa0*/  STL.64 [R1+0x1f88], R18 ;  /* 0x001f881201007387 */ /* 0x001fe20000100a00 */
[----:B------:R0:W-:Y:S03]  /*2bfb0*/  STL.64 [R1+0x1f80], R16 ;  /* 0x001f801001007387 */ /* 0x0001e60000100a00 */
[----:B0-----:R-:W3:Y:S04]  /*2bfc0*/  LDL.LU.64 R16, [R1+0x10] ;  /* 0x0000100001107983 */ /* 0x001ee80000300a00 */
[----:B---3--:R0:W-:Y:S04]  /*2bfd0*/  STL.64 [R1+0x2050], R16 ;  /* 0x0020501001007387 */ /* 0x0081e80000100a00 */
[----:B0-----:R-:W3:Y:S01]  /*2bfe0*/  LDL.LU R16, [R1+0x1c0] ;  /* 0x0001c00001107983 */ /* 0x001ee20000300800 */
[----:B------:R-:W3:Y:S02]  /*2bff0*/  LDL.LU R17, [R1+0x1c4] ;  /* 0x0001c40001117983 */ /* 0x000ee40000300800 */
[----:B------:R-:W4:Y:S02]  /*2c000*/  LDL.LU R18, [R1+0x1c8] ;  /* 0x0001c80001127983 */ /* 0x000f240000300800 */
[----:B------:R-:W4:Y:S02]  /*2c010*/  LDL.LU R19, [R1+0x1cc] ;  /* 0x0001cc0001137983 */ /* 0x000f240000300800 */
[----:B----4-:R-:W-:Y:S01]  /*2c020*/  STL.64 [R1+0x2068], R18 ;  /* 0x0020681201007387 */ /* 0x010fe20000100a00 */
[----:B---3--:R0:W-:Y:S03]  /*2c030*/  STL.64 [R1+0x2060], R16 ;  /* 0x0020601001007387 */ /* 0x0081e60000100a00 */
[----:B0-----:R-:W2:Y:S01]  /*2c040*/  LDL.LU R16, [R1+0x1d0] ;  /* 0x0001d00001107983 */ /* 0x001ea20000300800 */
[----:B------:R-:W2:Y:S02]  /*2c050*/  LDL.LU R17, [R1+0x1d4] ;  /* 0x0001d40001117983 */ /* 0x000ea40000300800 */
[----:B------:R-:W2:Y:S02]  /*2c060*/  LDL.LU R18, [R1+0x1d8] ;  /* 0x0001d80001127983 */ /* 0x000ea40000300800 */
[----:B------:R-:W2:Y:S01]  /*2c070*/  LDL.LU R19, [R1+0x1dc] ;  /* 0x0001dc0001137983 */ /* 0x000ea20000300800 */
[----:B-1----:R-:W-:Y:S01]  /*2c080*/  STL.64 [R1+0x1f40], R22 ;  /* 0x001f401601007387 */ /* 0x002fe20000100a00 */
[----:B------:R0:W-:Y:S03]  /*2c090*/  STL.64 [R1+0x1f38], R20 ;  /* 0x001f381401007387 */ /* 0x0001e60000100a00 */
[----:B0-----:R-:W3:Y:S01]  /*2c0a0*/  LDL.LU R20, [R1+0x1a0] ;  /* 0x0001a00001147983 */ /* 0x001ee20000300800 */
[----:B------:R-:W3:Y:S02]  /*2c0b0*/  LDL.LU R21, [R1+0x1a4] ;  /* 0x0001a40001157983 */ /* 0x000ee40000300800 */
[----:B------:R-:W3:Y:S02]  /*2c0c0*/  LDL.LU R22, [R1+0x1a8] ;  /* 0x0001a80001167983 */ /* 0x000ee40000300800 */
[----:B------:R-:W3:Y:S02]  /*2c0d0*/  LDL.LU R23, [R1+0x1ac] ;  /* 0x0001ac0001177983 */ /* 0x000ee40000300800 */
[----:B------:R-:W-:-:S02]  /*2c0e0*/  IMAD.MOV.U32 R6, RZ, RZ, R5 ;  /* 0x000000ffff067224 */ /* 0x000fc400078e0005 */
[----:B------:R-:W-:Y:S01]  /*2c0f0*/  IMAD.MOV.U32 R7, RZ, RZ, R4 ;  /* 0x000000ffff077224 */ /* 0x000fe200078e0004 */
[----:B------:R-:W-:Y:S01]  /*2c100*/  STL [R1+0x1eac], R29 ;  /* 0x001eac1d01007387 */ /* 0x000fe20000100800 */
[----:B---3--:R-:W-:Y:S03]  /*2c110*/  HMMA.16816.F32.BF16 R20, R24, R14, R20 ;  /* 0x0000000e1814723c */ /* 0x008fe60000041814 */
[----:B------:R-:W0:Y:S05]  /*2c120*/  LDSM.16.MT88.4 R24, [R28+0x12800] ;  /* 0x012800001c18783b */ /* 0x000e2a0000004200 */
[----:B--2---:R-:W-:Y:S11]  /*2c130*/  HMMA.16816.F32.BF16 R4, R8, R6, R16 ;  /* 0x000000060804723c */ /* 0x004ff60000041810 */
[----:B------:R-:W-:Y:S04]  /*2c140*/  @!UPT UIADD3 URZ, URZ, URZ, URZ ;  /* 0x0000003f3f3ff290 */ /* 0x000fe8000fffe03f */
[----:B------:R-:W-:Y:S01]  /*2c150*/  STL.64 [R1+0x1f50], R22 ;  /* 0x001f501601007387 */ /* 0x000fe20000100a00 */
[----:B------:R1:W-:Y:S03]  /*2c160*/  STL.64 [R1+0x1f48], R20 ;  /* 0x001f481401007387 */ /* 0x0003e60000100a00 */
[----:B-1----:R-:W2:Y:S01]  /*2c170*/  LDL.LU R20, [R1+0x1b0] ;  /* 0x0001b00001147983 */ /* 0x002ea20000300800 */
[----:B------:R-:W2:Y:S02]  /*2c180*/  LDL.LU R21, [R1+0x1b4] ;  /* 0x0001b40001157983 */ /* 0x000ea40000300800 */
[----:B------:R-:W2:Y:S02]  /*2c190*/  LDL.LU R22, [R1+0x1b8] ;  /* 0x0001b80001167983 */ /* 0x000ea40000300800 */
[----:B------:R-:W2:Y:S01]  /*2c1a0*/  LDL.LU R23, [R1+0x1bc] ;  /* 0x0001bc0001177983 */ /* 0x000ea20000300800 */
[----:B0-----:R-:W-:Y:S01]  /*2c1b0*/  STL.64 [R1+0x1ef0], R26 ;  /* 0x001ef01a01007387 */ /* 0x001fe20000100a00 */
[----:B------:R0:W-:Y:S02]  /*2c1c0*/  STL.64 [R1+0x1ee8], R24 ;  /* 0x001ee81801007387 */ /* 0x0001e40000100a00 */
[----:B------:R-:W-:Y:S01]  /*2c1d0*/  IMAD.MOV.U32 R2, RZ, RZ, R6 ;  /* 0x000000ffff027224 */ /* 0x000fe200078e0006 */
[----:B0-----:R-:W3:Y:S01]  /*2c1e0*/  LDL.LU R24, [R1+0x190] ;  /* 0x0001900001187983 */ /* 0x001ee20000300800 */
[----:B------:R-:W3:Y:S02]  /*2c1f0*/  LDL.LU R25, [R1+0x194] ;  /* 0x0001940001197983 */ /* 0x000ee40000300800 */
[----:B------:R-:W3:Y:S02]  /*2c200*/  LDL.LU R26, [R1+0x198] ;  /* 0x00019800011a7983 */ /* 0x000ee40000300800 */
[----:B------:R-:W3:Y:S01]  /*2c210*/  LDL.LU R27, [R1+0x19c] ;  /* 0x00019c00011b7983 */ /* 0x000ee20000300800 */
[----:B------:R-:W-:Y:S01]  /*2c220*/  STL [R1+0x1ea8], R28 ;  /* 0x001ea81c01007387 */ /* 0x000fe20000100800 */
[----:B------:R-:W4:Y:S02]  /*2c230*/  LDL.LU.64 R18, [R1+0x2068] ;  /* 0x0020680001127983 */ /* 0x000f240000300a00 */
[----:B------:R-:W4:Y:S02]  /*2c240*/  LDL.LU.64 R16, [R1+0x2060] ;  /* 0x0020600001107983 */ /* 0x000f240000300a00 */
[----:B------:R-:W-:Y:S01]  /*2c250*/  STL [R1+0xa0], R4 ;  /* 0x0000a00401007387 */ /* 0x000fe20000100800 */
[----:B------:R0:W-:Y:S04]  /*2c260*/  STL [R1+0xac], R7 ;  /* 0x0000ac0701007387 */ /* 0x0001e80000100800 */
[----:B0-----:R-:W4:Y:S01]  /*2c270*/  LDL.LU.64 R6, [R1+0x2058] ;  /* 0x0020580001067983 */ /* 0x001f220000300a00 */
[----:B------:R-:W-:-:S02]  /*2c280*/  IMAD.MOV.U32 R0, RZ, RZ, R5 ;  /* 0x000000ffff007224 */ /* 0x000fc400078e0005 */
[----:B------:R-:W-:Y:S03]  /*2c290*/  STL [R1+0x1fbc], R2 ;  /* 0x001fbc0201007387 */ /* 0x000fe60000100800 */
[----:B------:R-:W-:Y:S01]  /*2c2a0*/  STL [R1+0x1fb8], R0 ;  /* 0x001fb80001007387 */ /* 0x000fe20000100800 */
[C---:B----4-:R-:W-:Y:S03]  /*2c2b0*/  HMMA.16816.F32.BF16 R4, R8.reuse, R6, R16 ;  /* 0x000000060804723c */ /* 0x050fe60000041810 */
[----:B------:R-:W4:Y:S11]  /*2c2c0*/  LDL.LU.64 R16, [R1+0x2050] ;  /* 0x0020500001107983 */ /* 0x000f360000300a00 */
[----:B------:R-:W-:Y:S09]  /*2c2d0*/  @!UPT UIADD3 URZ, URZ, URZ, URZ ;  /* 0x0000003f3f3ff290 */ /* 0x000ff2000fffe03f */
[----:B------:R-:W-:Y:S01]  /*2c2e0*/  STL.64 [R1+0x90], R4 ;  /* 0x0000900401007387 */ /* 0x000fe20000100a00 */
[----:B------:R0:W-:Y:S03]  /*2c2f0*/  STL.64 [R1+0x98], R6 ;  /* 0x0000980601007387 */ /* 0x0001e60000100a00 */
[----:B0-----:R-:W2:Y:S02]  /*2c300*/  LDL.LU.64 R6, [R1+0x2048] ;  /* 0x0020480001067983 */ /* 0x001ea40000300a00 */
[C---:B--2---:R-:W-:Y:S11]  /*2c310*/  HMMA.16816.F32.BF16 R4, R8.reuse, R6, R20 ;  /* 0x000000060804723c */ /* 0x044ff60000041814 */
[----:B------:R-:W-:Y:S11]  /*2c320*/  @!UPT UIADD3 URZ, URZ, URZ, URZ ;  /* 0x0000003f3f3ff290 */ /* 0x000ff6000fffe03f */
[----:B------:R-:W-:Y:S02]  /*2c330*/  @!UPT UIADD3 URZ, URZ, URZ, URZ ;  /* 0x0000003f3f3ff290 */ /* 0x000fe4000fffe03f */
[----:B------:R-:W-:Y:S02]  /*2c340*/  IMAD.MOV.U32 R21, RZ, RZ, R4 ;  /* 0x000000ffff157224 */ /* 0x000fe400078e0004 */
[----:B------:R-:W-:Y:S02]  /*2c350*/  IMAD.MOV.U32 R20, RZ, RZ, R5 ;  /* 0x000000ffff147224 */ /* 0x000fe400078e0005 */
[----:B------:R-:W-:Y:S02]  /*2c360*/  IMAD.MOV.U32 R19, RZ, RZ, R6 ;  /* 0x000000ffff137224 */ /* 0x000fe400078e0006 */
[----:B------:R-:W-:Y:S02]  /*2c370*/  IMAD.MOV.U32 R18, RZ, RZ, R7 ;  /* 0x000000ffff127224 */ /* 0x000fe400078e0007 */
[----:B------:R-:W2:Y:S01]  /*2c380*/  LDL.LU.64 R6, [R1+0x2040] ;  /* 0x0020400001067983 */ /* 0x000ea20000300a00 */
[----:B------:R-:W2:Y:S02]  /*2c390*/  LDL.LU.64 R4, [R1+0x2038] ;  /* 0x0020380001047983 */ /* 0x000ea40000300a00 */
[----:B------:R0:W-:Y:S02]  /*2c3a0*/  STL.64 [R1+0x2030], R20 ;  /* 0x0020301401007387 */ /* 0x0001e40000100a00 */
[----:B0-----:R-:W2:Y:S01]  /*2c3b0*/  LDL.64 R20, [R1+0x40] ;  /* 0x0000400001147983 */ /* 0x001ea20000100a00 */
[----:B------:R-:W-:Y:S02]  /*2c3c0*/  STL.64 [R1+0x1ff8], R18 ;  /* 0x001ff81201007387 */ /* 0x000fe40000100a00 */
[----:B----4-:R0:W-:Y:S02]  /*2c3d0*/  STL.64 [R1+0x1ff0], R16 ;  /* 0x001ff01001007387 */ /* 0x0101e40000100a00 */
[----:B0-----:R-:W4:Y:S01]  /*2c3e0*/  LDL.LU R16, [R1+0x170] ;  /* 0x0001700001107983 */ /* 0x001f220000300800 */
[----:B------:R-:W4:Y:S02]  /*2c3f0*/  LDL.LU R17, [R1+0x174] ;  /* 0x0001740001117983 */ /* 0x000f240000300800 */
[----:B------:R-:W2:Y:S02]  /*2c400*/  LDL.LU R18, [R1+0x178] ;  /* 0x0001780001127983 */ /* 0x000ea40000300800 */
[----:B------:R-:W2:Y:S01]  /*2c410*/  LDL.LU R19, [R1+0x17c] ;  /* 0x00017c0001137983 */ /* 0x000ea20000300800 */
[----:B---3--:R-:W-:Y:S01]  /*2c420*/  HMMA.16816.F32.BF16 R24, R8, R14, R24 ;  /* 0x0000000e0818723c */ /* 0x008fe20000041818 */
[----:B--2---:R-:W-:Y:S01]  /*2c430*/  STL.64 [R1+0x2028], R18 ;  /* 0x0020281201007387 */ /* 0x004fe20000100a00 */
[----:B----4-:R0:W-:Y:S03]  /*2c440*/  STL.64 [R1+0x2020], R16 ;  /* 0x0020201001007387 */ /* 0x0101e60000100a00 */
[----:B0-----:R-:W2:Y:S01]  /*2c450*/  LDL.LU R16, [R1+0x180] ;  /* 0x0001800001107983 */ /* 0x001ea20000300800 */
[----:B------:R-:W2:Y:S02]  /*2c460*/  LDL.LU R17, [R1+0x184] ;  /* 0x0001840001117983 */ /* 0x000ea40000300800 */
[----:B------:R-:W2:Y:S02]  /*2c470*/  LDL.LU R18, [R1+0x188] ;  /* 0x0001880001127983 */ /* 0x000ea40000300800 */
[----:B------:R-:W2:Y:S01]  /*2c480*/  LDL.LU R19, [R1+0x18c] ;  /* 0x00018c0001137983 */ /* 0x000ea20000300800 */
[----:B------:R-:W3:Y:S01]  /*2c490*/  LDL.LU R8, [R1+0x160] ;  /* 0x0001600001087983 */ /* 0x000ee20000300800 */
[----:B------:R-:W3:Y:S02]  /*2c4a0*/  LDL.LU R9, [R1+0x164] ;  /* 0x0001640001097983 */ /* 0x000ee40000300800 */
[----:B------:R-:W4:Y:S02]  /*2c4b0*/  LDL.LU R10, [R1+0x168] ;  /* 0x00016800010a7983 */ /* 0x000f240000300800 */
[----:B------:R-:W4:Y:S02]  /*2c4c0*/  LDL.LU R11, [R1+0x16c] ;  /* 0x00016c00010b7983 */ /* 0x000f240000300800 */
[----:B----4-:R-:W-:Y:S01]  /*2c4d0*/  STL.64 [R1+0x2008], R10 ;  /* 0x0020080a01007387 */ /* 0x010fe20000100a00 */
[----:B---3--:R0:W-:Y:S02]  /*2c4e0*/  STL.64 [R1+0x2000], R8 ;  /* 0x0020000801007387 */ /* 0x0081e40000100a00 */
[----:B------:R-:W3:Y:S02]  /*2c4f0*/  LDL R28, [R1+0xff0] ;  /* 0x000ff000011c7983 */ /* 0x000ee40000100800 */
[----:B------:R-:W4:Y:S01]  /*2c500*/  LDL.LU R12, [R1+0x150] ;  /* 0x00015000010c7983 */ /* 0x000f220000300800 */
[----:B------:R-:W4:Y:S01]  /*2c510*/  LDL.LU R13, [R1+0x154] ;  /* 0x00015400010d7983 */ /* 0x000f220000300800 */
[----:B------:R-:W3:Y:S02]  /*2c520*/  LDL.LU R14, [R1+0x158] ;  /* 0x00015800010e7983 */ /* 0x000ee40000300800 */
[----:B------:R-:W3:Y:S01]  /*2c530*/  LDL.LU R15, [R1+0x15c] ;  /* 0x00015c00010f7983 */ /* 0x000ee20000300800 */
[----:B--2---:R-:W-:Y:S01]  /*2c540*/  HMMA.16816.F32.BF16 R16, R4, R20, R16 ;  /* 0x000000140410723c */ /* 0x004fe20000041810 */
[----:B0-----:R-:W-:Y:S11]  /*2c550*/  IMAD.MOV.U32 R8, RZ, RZ, R20 ;  /* 0x000000ffff087224 */ /* 0x001ff600078e0014 */
[----:B------:R-:W-:Y:S11]  /*2c560*/  @!UPT UIADD3 URZ, URZ, URZ, URZ ;  /* 0x0000003f3f3ff290 */ /* 0x000ff6000fffe03f */
[----:B------:R-:W-:Y:S01]  /*2c570*/  @!UPT UIADD3 URZ, URZ, URZ, URZ ;  /* 0x0000003f3f3ff290 */ /* 0x000fe2000fffe03f */
[----:B------:R-:W-:Y:S02]  /*2c580*/  IMAD.MOV.U32 R23, RZ, RZ, R18 ;  /* 0x000000ffff177224 */ /* 0x000fe400078e0012 */
[----:B------:R-:W-:Y:S02]  /*2c590*/  IMAD.MOV.U32 R22, RZ, RZ, R19 ;  /* 0x000000ffff167224 */ /* 0x000fe400078e0013 */
[----:B------:R-:W-:Y:S02]  /*2c5a0*/  IMAD.MOV.U32 R2, RZ, RZ, R16 ;  /* 0x000000ffff027224 */ /* 0x000fe400078e0010 */
[----:B------:R-:W-:Y:S01]  /*2c5b0*/  IMAD.MOV.U32 R0, RZ, RZ, R17 ;  /* 0x000000ffff007224 */ /* 0x000fe200078e0011 */
[----:B---3--:R-:W-:Y:S01]  /*2c5c0*/  STL.64 [R1+0x2018], R14 ;  /* 0x0020180e01007387 */ /* 0x008fe20000100a00 */
[----:B----4-:R0:W-:Y:S03]  /*2c5d0*/  STL.64 [R1+0x2010], R12 ;  /* 0x0020100c01007387 */ /* 0x0101e60000100a00 */
[----:B0-----:R-:W2:Y:S01]  /*2c5e0*/  LDL.64 R12, [R1+0x30] ;  /* 0x00003000010c7983 */ /* 0x001ea20000100a00 */
[----:B------:R-:W-:Y:S02]  /*2c5f0*/  STL.64 [R1+0x1f00], R26 ;  /* 0x001f001a01007387 */ /* 0x000fe40000100a00 */
[----:B------:R0:W-:Y:S02]  /*2c600*/  STL.64 [R1+0x1ef8], R24 ;  /* 0x001ef81801007387 */ /* 0x0001e40000100a00 */
[----:B0-----:R-:W-:Y:S01]  /*2c610*/  IMAD.MOV.U32 R25, RZ, RZ, R3 ;  /* 0x000000ffff197224 */ /* 0x001fe200078e0003 */
[----:B------:R-:W3:Y:S01]  /*2c620*/  LDL.LU R24, [R1+0x20] ;  /* 0x0000200001187983 */ /* 0x000ee20000300800 */
[----:B------:R-:W-:-:S02]  /*2c630*/  IMAD.MOV.U32 R3, RZ, RZ, R21 ;  /* 0x000000ffff037224 */ /* 0x000fc400078e0015 */
[----:B------:R-:W4:Y:S02]  /*2c640*/  LDL.LU.64 R20, [R1+0x2030] ;  /* 0x0020300001147983 */ /* 0x000f240000300a00 */
[----:B------:R-:W2:Y:S01]  /*2c650*/  LDL.LU.64 R18, [R1+0x2028] ;  /* 0x0020280001127983 */ /* 0x000ea20000300a00 */
[----:B------:R-:W2:Y:S01]  /*2c660*/  LDL.LU.64 R16, [R1+0x2020] ;  /* 0x0020200001107983 */ /* 0x000ea20000300a00 */
[----:B------:R-:W-:Y:S03]  /*2c670*/  STL.64 [R1+0x1fc8], R22 ;  /* 0x001fc81601007387 */ /* 0x000fe60000100a00 */
[----:B----4-:R0:W-:Y:S01]  /*2c680*/  STL.64 [R1+0x1fc0], R20 ;  /* 0x001fc01401007387 */ /* 0x0101e20000100a00 */
[----:B------:R-:W4:Y:S02]  /*2c690*/  LDL.LU.64 R14, [R1+0x2018] ;  /* 0x00201800010e7983 */ /* 0x000f240000300a00 */
[----:B0-----:R-:W-:-:S02]  /*2c6a0*/  IMAD.MOV.U32 R20, RZ, RZ, R8 ;  /* 0x000000ffff147224 */ /* 0x001fc400078e0008 */
[----:B--2---:R-:W-:Y:S01]  /*2c6b0*/  HMMA.16816.F32.BF16 R8, R4, R12, R16 ;  /* 0x0000000c0408723c */ /* 0x004fe20000041810 */
[----:B------:R-:W-:-:S06]  /*2c6c0*/  IMAD.MOV.U32 R21, RZ, RZ, R3 ;  /* 0x000000ffff157224 */ /* 0x000fcc00078e0003 */
[----:B------:R-:W-:Y:S02]  /*2c6d0*/  IMAD.MOV.U32 R17, RZ, RZ, R12 ;  /* 0x000000ffff117224 */ /* 0x000fe400078e000c */
[----:B------:R-:W-:Y:S02]  /*2c6e0*/  IMAD.MOV.U32 R16, RZ, RZ, R13 ;  /* 0x000000ffff107224 */ /* 0x000fe400078e000d */
[----:B------:R-:W4:Y:S11]  /*2c6f0*/  LDL.LU.64 R12, [R1+0x2010] ;  /* 0x00201000010c7983 */ /* 0x000f360000300a00 */
[----:B------:R-:W-:Y:S02]  /*2c700*/  @!UPT UIADD3 URZ, URZ, URZ, URZ ;  /* 0x0000003f3f3ff290 */ /* 0x000fe4000fffe03f */
[----:B------:R-:W-:Y:S02]  /*2c710*/  IMAD.MOV.U32 R26, RZ, RZ, R10 ;  /* 0x000000ffff1a7224 */ /* 0x000fe400078e000a */
[----:B------:R-:W-:Y:S02]  /*2c720*/  IMAD.MOV.U32 R3, RZ, RZ, R11 ;  /* 0x000000ffff037224 */ /* 0x000fe400078e000b */
[----:B------:R-:W-:Y:S02]  /*2c730*/  IMAD.MOV.U32 R29, RZ, RZ, R8 ;  /* 0x000000ffff1d7224 */ /* 0x000fe400078e0008 */
[----:B------:R-:W-:Y:S01]  /*2c740*/  IMAD.MOV.U32 R27, RZ, RZ, R9 ;  /* 0x000000ffff1b7224 */ /* 0x000fe200078e0009 */
[----:B------:R-:W2:Y:S01]  /*2c750*/  LDL.LU.64 R10, [R1+0x2008] ;  /* 0x00200800010a7983 */ /* 0x000ea20000300a00 */
[----:B------:R-:W2:Y:S03]  /*2c760*/  LDL.LU.64 R8, [R1+0x2000] ;  /* 0x0020000001087983 */ /* 0x000ea60000300a00 */
[----:B------:R-:W-:Y:S01]  /*2c770*/  STL.64 [R1+0x1fd8], R26 ;  /* 0x001fd81a01007387 */ /* 0x000fe20000100a00 */
[----:B---3--:R0:W-:Y:S01]  /*2c780*/  STL.64 [R1+0x1fd0], R24 ;  /* 0x001fd01801007387 */ /* 0x0081e20000100a00 */
[----:B--2---:R-:W-:Y:S02]  /*2c790*/  HMMA.16816.F32.BF16 R8, R4, R24, R8 ;  /* 0x000000180408723c */ /* 0x004fe40000041808 */
[----:B0-----:R-:W2:Y:S01]  /*2c7a0*/  LDL.LU R24, [R1+0x140] ;  /* 0x0001400001187983 */ /* 0x001ea20000300800 */
[----:B------:R-:W2:Y:S02]  /*2c7b0*/  LDL.LU R25, [R1+0x144] ;  /* 0x0001440001197983 */ /* 0x000ea40000300800 */
[----:B------:R-:W2:Y:S02]  /*2c7c0*/  LDL.LU R26, [R1+0x148] ;  /* 0x00014800011a7983 */ /* 0x000ea40000300800 */
[----:B------:R-:W2:Y:S11]  /*2c7d0*/  LDL.LU R27, [R1+0x14c] ;  /* 0x00014c00011b7983 */ /* 0x000eb60000300800 */
[----:B------:R-:W-:Y:S05]  /*2c7e0*/  @!UPT UIADD3 URZ, URZ, URZ, URZ ;  /* 0x0000003f3f3ff290 */ /* 0x000fea000fffe03f */
[----:B------:R-:W-:Y:S01]  /*2c7f0*/  STL.64 [R1+0x1ec0], R10 ;  /* 0x001ec00a01007387 */ /* 0x000fe20000100a00 */
[----:B------:R0:W-:Y:S02]  /*2c800*/  STL.64 [R1+0x1eb8], R8 ;  /* 0x001eb80801007387 */ /* 0x0001e40000100a00 */
[----:B0-----:R-:W-:Y:S02]  /*2c810*/  IMAD.MOV.U32 R8, RZ, RZ, R17 ;  /* 0x000000ffff087224 */ /* 0x001fe400078e0011 */
[----:B------:R-:W-:Y:S02]  /*2c820*/  IMAD.MOV.U32 R9, RZ, RZ, R16 ;  /* 0x000000ffff097224 */ /* 0x000fe400078e0010 */
[----:B------:R-:W0:Y:S04]  /*2c830*/  LDSM.16.MT88.4 R16, [R28+0x12800] ;  /* 0x012800001c10783b */ /* 0x000e280000004200 */
[----:B0-----:R-:W-:Y:S01]  /*2c840*/  STL.64 [R1], R16 ;  /* 0x0000001001007387 */ /* 0x001fe20000100a00 */
[----:B------:R0:W-:Y:S02]  /*2c850*/  STL [R1+0x8], R18 ;  /* 0x0000081201007387 */ /* 0x0001e40000100800 */
[----:B------:R-:W-:-:S02]  /*2c860*/  IMAD.MOV.U32 R28, RZ, RZ, R19 ;  /* 0x000000ffff1c7224 */ /* 0x000fc400078e0013 */
[----:B0-----:R-:W3:Y:S01]  /*2c870*/  LDL.LU.64 R18, [R1+0x1ff8] ;  /* 0x001ff80001127983 */ /* 0x001ee20000300a00 */
[----:B------:R-:W4:Y:S02]  /*2c880*/  LDL.LU.64 R16, [R1+0x1ff0] ;  /* 0x001ff00001107983 */ /* 0x000f240000300a00 */
[----:B------:R-:W-:Y:S01]  /*2c890*/  STL [R1+0x1eb0], R28 ;  /* 0x001eb01c01007387 */ /* 0x000fe20000100800 */
[----:B----4-:R-:W-:Y:S01]  /*2c8a0*/  HMMA.16816.F32.BF16 R4, R4, R16, R12 ;  /* 0x000000100404723c */ /* 0x010fe2000004180c */
[----:B------:R-:W2:Y:S01]  /*2c8b0*/  LDL.LU.64 R14, [R1+0x1fe8] ;  /* 0x001fe800010e7983 */ /* 0x000ea20000300a00 */
[----:B------:R-:W2:Y:S02]  /*2c8c0*/  LDL.LU.64 R12, [R1+0x1fe0] ;  /* 0x001fe000010c7983 */ /* 0x000ea40000300a00 */
[----:B------:R-:W-:Y:S11]  /*2c8d0*/  STL.64 [R1+0x1fa0], R16 ;  /* 0x001fa01001007387 */ /* 0x000ff60000100a00 */
[----:B------:R-:W-:Y:S08]  /*2c8e0*/  @!UPT UIADD3 URZ, URZ, URZ, URZ ;  /* 0x0000003f3f3ff290 */ /* 0x000ff0000fffe03f */
[----:B------:R-:W-:Y:S01]  /*2c8f0*/  STL.64 [R1+0x1ed0], R6 ;  /* 0x001ed00601007387 */ /* 0x000fe20000100a00 */
[----:B------:R0:W-:Y:S03]  /*2c900*/  STL.64 [R1+0x1ec8], R4 ;  /* 0x001ec80401007387 */ /* 0x0001e60000100a00 */
[----:B0-----:R-:W4:Y:S01]  /*2c910*/  LDL.LU R4, [R1+0x120] ;  /* 0x0001200001047983 */ /* 0x001f220000300800 */
[----:B------:R-:W4:Y:S02]  /*2c920*/  LDL.LU R5, [R1+0x124] ;  /* 0x0001240001057983 */ /* 0x000f240000300800 */
[----:B------:R-:W4:Y:S02]  /*2c930*/  LDL.LU R6, [R1+0x128] ;  /* 0x0001280001067983 */ /* 0x000f240000300800 */
[----:B------:R-:W4:Y:S01]  /*2c940*/  LDL.LU R7, [R1+0x12c] ;  /* 0x00012c0001077983 */ /* 0x000f220000300800 */
[C---:B--2---:R-:W-:Y:S01]  /*2c950*/  HMMA.16816.F32.BF16 R20, R12.reuse, R20, R24 ;  /* 0x000000140c14723c */ /* 0x044fe20000041818 */
[----:B------:R-:W2:Y:S01]  /*2c960*/  LDL.LU.64 R26, [R1+0x1fd8] ;  /* 0x001fd800011a7983 */ /* 0x000ea20000300a00 */
[----:B------:R-:W2:Y:S11]  /*2c970*/  LDL.LU.64 R24, [R1+0x1fd0] ;  /* 0x001fd00001187983 */ /* 0x000eb60000300a00 */
[----:B------:R-:W-:Y:S10]  /*2c980*/  @!UPT UIADD3 URZ, URZ, URZ, URZ ;  /* 0x0000003f3f3ff290 */ /* 0x000ff4000fffe03f */
[----:B------:R-:W-:Y:S01]  /*2c990*/  STL.64 [R1+0x170], R20 ;  /* 0x0001701401007387 */ /* 0x000fe20000100a00 */
[----:B------:R0:W-:Y:S03]  /*2c9a0*/  STL.64 [R1+0x178], R22 ;  /* 0x0001781601007387 */ /* 0x0001e60000100a00 */
[----:B0-----:R-:W2:Y:S01]  /*2c9b0*/  LDL.LU.64 R22, [R1+0x1fc8] ;  /* 0x001fc80001167983 */ /* 0x001ea20000300a00 */
[----:B------:R-:W3:Y:S01]  /*2c9c0*/  LDL.LU.64 R20, [R1+0x1fc0] ;  /* 0x001fc00001147983 */ /* 0x000ee20000300a00 */
[----:B----4-:R-:W-:Y:S07]  /*2c9d0*/  HMMA.16816.F32.BF16 R8, R12, R8, R4 ;  /* 0x000000080c08723c */ /* 0x010fee0000041804 */
[----:B------:R-:W-:-:S02]  /*2c9e0*/  IMAD.MOV.U32 R4, RZ, RZ, R2 ;  /* 0x000000ffff047224 */ /* 0x000fc400078e0002 */
[----:B------:R-:W-:Y:S01]  /*2c9f0*/  IMAD.MOV.U32 R5, RZ, RZ, R0 ;  /* 0x000000ffff057224 */ /* 0x000fe200078e0000 */
[----:B------:R-:W4:Y:S11]  /*2ca00*/  LDL.LU R2, [R1+0x1fbc] ;  /* 0x001fbc0001027983 */ /* 0x000f360000300800 */
[----:B------:R-:W-:Y:S02]  /*2ca10*/  @!UPT UIADD3 URZ, URZ, URZ, URZ ;  /* 0x0000003f3f3ff290 */ /* 0x000fe4000fffe03f */
[----:B------:R-:W-:Y:S01]  /*2ca20*/  STL.64 [R1+0x160], R8 ;  /* 0x0001600801007387 */ /* 0x000fe20000100a00 */
[----:B------:R-:W-:Y:S02]  /*2ca30*/  STL.64 [R1+0x168], R10 ;  /* 0x0001680a01007387 */ /* 0x000fe40000100a00 */
[----:B------:R-:W4:Y:S02]  /*2ca40*/  LDL.LU R0, [R1+0x1fb8] ;  /* 0x001fb80001007983 */ /* 0x000f240000300800 */
[----:B--2---:R-:W-:Y:S02]  /*2ca50*/  IMAD.MOV.U32 R6, RZ, RZ, R23 ;  /* 0x000000ffff067224 */ /* 0x004fe400078e0017 */
[----:B------:R-:W-:-:S05]  /*2ca60*/  IMAD.MOV.U32 R7, RZ, RZ, R22 ;  /* 0x000000ffff077224 */ /* 0x000fca00078e0016 */
[----:B------:R-:W-:Y:S01]  /*2ca70*/  STL.64 [R1+0x1f10], R6 ;  /* 0x001f100601007387 */ /* 0x000fe20000100a00 */
[----:B------:R3:W-:Y:S02]  /*2ca80*/  STL.64 [R1+0x1f08], R4 ;  /* 0x001f080401007387 */ /* 0x0007e40000100a00 */
[----:B---3--:R-:W-:Y:S02]  /*2ca90*/  IMAD.MOV.U32 R5, RZ, RZ, R20 ;  /* 0x000000ffff057224 */ /* 0x008fe400078e0014 */
[----:B------:R-:W-:Y:S01]  /*2caa0*/  IMAD.MOV.U32 R4, RZ, RZ, R21 ;  /* 0x000000ffff047224 */ /* 0x000fe200078e0015 */
[----:B------:R-:W2:Y:S01]  /*2cab0*/  LDL.LU R20, [R1+0xc0] ;  /* 0x0000c00001147983 */ /* 0x000ea20000300800 */
[----:B------:R-:W2:Y:S02]  /*2cac0*/  LDL.LU R21, [R1+0xc4] ;  /* 0x0000c40001157983 */ /* 0x000ea40000300800 */
[----:B------:R-:W3:Y:S02]  /*2cad0*/  LDL.LU R22, [R1+0xc8] ;  /* 0x0000c80001167983 */ /* 0x000ee40000300800 */
[----:B------:R-:W3:Y:S02]  /*2cae0*/  LDL.LU R23, [R1+0xcc] ;  /* 0x0000cc0001177983 */ /* 0x000ee40000300800 */
[----:B---3--:R-:W-:Y:S01]  /*2caf0*/  STL.64 [R1+0x1f60], R22 ;  /* 0x001f601601007387 */ /* 0x008fe20000100a00 */
[----:B--2---:R0:W-:Y:S03]  /*2cb00*/  STL.64 [R1+0x1f58], R20 ;  /* 0x001f581401007387 */ /* 0x0041e60000100a00 */
[----:B0-----:R-:W2:Y:S04]  /*2cb10*/  LDL.LU.64 R20, [R1+0x30] ;  /* 0x0000300001147983 */ /* 0x001ea80000300a00 */
[----:B--2---:R0:W-:Y:S04]  /*2cb20*/  STL.64 [R1+0x1f78], R20 ;  /* 0x001f781401007387 */ /* 0x0041e80000100a00 */
[----:B0-----:R-:W2:Y:S01]  /*2cb30*/  LDL.LU R20, [R1+0xe0] ;  /* 0x0000e00001147983 */ /* 0x001ea20000300800 */
[----:B------:R-:W2:Y:S02]  /*2cb40*/  LDL.LU R21, [R1+0xe4] ;  /* 0x0000e40001157983 */ /* 0x000ea40000300800 */
[----:B------:R-:W3:Y:S02]  /*2cb50*/  LDL.LU R22, [R1+0xe8] ;  /* 0x0000e80001167983 */ /* 0x000ee40000300800 */
[----:B------:R-:W3:Y:S01]  /*2cb60*/  LDL.LU R23, [R1+0xec] ;  /* 0x0000ec0001177983 */ /* 0x000ee20000300800 */
[----:B------:R-:W2:Y:S01]  /*2cb70*/  LDL.LU R16, [R1+0x110] ;  /* 0x0001100001107983 */ /* 0x000ea20000300800 */
[----:B------:R-:W-:-:S02]  /*2cb80*/  IMAD.MOV.U32 R7, RZ, RZ, R18 ;  /* 0x000000ffff077224 */ /* 0x000fc400078e0012 */
[----:B------:R-:W4:Y:S02]  /*2cb90*/  LDL.LU R17, [R1+0x114] ;  /* 0x0001140001117983 */ /* 0x000f240000300800 */
[----:B------:R-:W-:Y:S01]  /*2cba0*/  IMAD.MOV.U32 R6, RZ, RZ, R19 ;  /* 0x000000ffff067224 */ /* 0x000fe200078e0013 */
[----:B------:R-:W4:Y:S01]  /*2cbb0*/  LDL.LU R18, [R1+0x118] ;  /* 0x0001180001127983 */ /* 0x000f220000300800 */
[----:B------:R-:W4:Y:S03]  /*2cbc0*/  LDL.LU R19, [R1+0x11c] ;  /* 0x00011c0001137983 */ /* 0x000f260000300800 */
[----:B---3--:R-:W-:Y:S01]  /*2cbd0*/  STL.64 [R1+0x1f98], R22 ;  /* 0x001f981601007387 */ /* 0x008fe20000100a00 */
[----:B--2---:R0:W-:Y:S03]  /*2cbe0*/  STL.64 [R1+0x1f90], R20 ;  /* 0x001f901401007387 */ /* 0x0041e60000100a00 */
[----:B0-----:R-:W2:Y:S01]  /*2cbf0*/  LDL.LU R20, [R1+0xf0] ;  /* 0x0000f00001147983 */ /* 0x001ea20000300800 */
[----:B------:R-:W2:Y:S02]  /*2cc00*/  LDL.LU R21, [R1+0xf4] ;  /* 0x0000f40001157983 */ /* 0x000ea40000300800 */
[----:B------:R-:W2:Y:S02]  /*2cc10*/  LDL.LU R22, [R1+0xf8] ;  /* 0x0000f80001167983 */ /* 0x000ea40000300800 */
[----:B------:R-:W2:Y:S01]  /*2cc20*/  LDL.LU R23, [R1+0xfc] ;  /* 0x0000fc0001177983 */ /* 0x000ea20000300800 */
[----:B------:R-:W-:Y:S01]  /*2cc30*/  STL.64 [R1+0x1f20], R6 ;  /* 0x001f200601007387 */ /* 0x000fe20000100a00 */
[----:B------:R0:W-:Y:S03]  /*2cc40*/  STL.64 [R1+0x1f18], R4 ;  /* 0x001f180401007387 */ /* 0x0001e60000100a00 */
[----:B0-----:R-:W3:Y:S01]  /*2cc50*/  LDL.LU R4, [R1+0x90] ;  /* 0x0000900001047983 */ /* 0x001ee20000300800 */
[----:B------:R-:W3:Y:S02]  /*2cc60*/  LDL.LU R5, [R1+0x94] ;  /* 0x0000940001057983 */ /* 0x000ee40000300800 */
[----:B------:R-:W2:Y:S02]  /*2cc70*/  LDL.LU R6, [R1+0x98] ;  /* 0x0000980001067983 */ /* 0x000ea40000300800 */
[----:B------:R-:W2:Y:S01]  /*2cc80*/  LDL.LU R7, [R1+0x9c] ;  /* 0x00009c0001077983 */ /* 0x000ea20000300800 */
[----:B----4-:R-:W-:Y:S01]  /*2cc90*/  HMMA.16816.F32.BF16 R16, R12, R24, R16 ;  /* 0x000000180c10723c */ /* 0x010fe20000041810 */
[----:B--2---:R0:W-:Y:S01]  /*2cca0*/  STL.64 [R1+0x1f30], R6 ;  /* 0x001f300601007387 */ /* 0x0041e20000100a00 */
[----:B---3--:R1:W-:Y:S02]  /*2ccb0*/  STL.64 [R1+0x1f28], R4 ;  /* 0x001f280401007387 */ /* 0x0083e40000100a00 */
[----:B0-----:R-:W-:Y:S01]  /*2ccc0*/  IMAD.MOV.U32 R6, RZ, RZ, R2 ;  /* 0x000000ffff067224 */ /* 0x001fe200078e0002 */
[----:B-1----:R-:W2:Y:S01]  /*2ccd0*/  LDL.LU R4, [R1+0xa0] ;  /* 0x0000a00001047983 */ /* 0x002ea20000300800 */
[----:B------:R-:W-:-:S02]  /*2cce0*/  IMAD.MOV.U32 R5, RZ, RZ, R0 ;  /* 0x000000ffff057224 */ /* 0x000fc400078e0000 */
[----:B------:R-:W3:Y:S02]  /*2ccf0*/  LDL.LU R0, [R1+0x1fb4] ;  /* 0x001fb40001007983 */ /* 0x000ee40000300800 */
[----:B------:R-:W4:Y:S01]  /*2cd00*/  LDL.LU R2, [R1+0x1fb0] ;  /* 0x001fb00001027983 */ /* 0x000f220000300800 */
[----:B------:R-:W2:Y:S01]  /*2cd10*/  LDL.LU R7, [R1+0xac] ;  /* 0x0000ac0001077983 */ /* 0x000ea20000300800 */
[----:B------:R-:W-:Y:S02]  /*2cd20*/  IMAD.MOV.U32 R10, RZ, RZ, R26 ;  /* 0x000000ffff0a7224 */ /* 0x000fe400078e001a */
[----:B------:R-:W-:Y:S02]  /*2cd30*/  IMAD.MOV.U32 R11, RZ, RZ, R3 ;  /* 0x000000ffff0b7224 */ /* 0x000fe400078e0003 */
[----:B------:R-:W-:Y:S02]  /*2cd40*/  IMAD.MOV.U32 R8, RZ, RZ, R29 ;  /* 0x000000ffff087224 */ /* 0x000fe400078e001d */
[----:B------:R-:W-:Y:S01]  /*2cd50*/  IMAD.MOV.U32 R9, RZ, RZ, R27 ;  /* 0x000000ffff097224 */ /* 0x000fe200078e001b */
[----:B--2---:R3:W-:Y:S01]  /*2cd60*/  STL.64 [R1+0x1f70], R6 ;  /* 0x001f700601007387 */ /* 0x0047e20000100a00 */
[----:B------:R0:W-:Y:S02]  /*2cd70*/  STL.64 [R1+0x1f68], R4 ;  /* 0x001f680401007387 */ /* 0x0001e40000100a00 */
[----:B---3--:R-:W-:Y:S01]  /*2cd80*/  IMAD.MOV.U32 R6, RZ, RZ, R0 ;  /* 0x000000ffff067224 */ /* 0x008fe200078e0000 */
[----:B0-----:R-:W2:Y:S01]  /*2cd90*/  LDL.LU R4, [R1+0xd0] ;  /* 0x0000d00001047983 */ /* 0x001ea20000300800 */
[----:B------:R-:W2:Y:S02]  /*2cda0*/  LDL.LU R5, [R1+0xd4] ;  /* 0x0000d40001057983 */ /* 0x000ea40000300800 */
[----:B------:R-:W3:Y:S02]  /*2cdb0*/  LDL.LU R0, [R1+0x1fac] ;  /* 0x001fac0001007983 */ /* 0x000ee40000300800 */
[----:B----4-:R-:W-:-:S02]  /*2cdc0*/  IMAD.MOV.U32 R7, RZ, RZ, R2 ;  /* 0x000000ffff077224 */ /* 0x010fc400078e0002 */
[----:B------:R-:W4:Y:S01]  /*2cdd0*/  LDL.LU R2, [R1+0x1fa8] ;  /* 0x001fa80001027983 */ /* 0x000f220000300800 */
[----:B------:R-:W-:Y:S02]  /*2cde0*/  STL.64 [R1+0x1ee0], R10 ;  /* 0x001ee00a01007387 */ /* 0x000fe40000100a00 */
[----:B------:R0:W-:Y:S02]  /*2cdf0*/  STL.64 [R1+0x1ed8], R8 ;  /* 0x001ed80801007387 */ /* 0x0001e40000100a00 */
[----:B0-----:R-:W2:Y:S01]  /*2ce00*/  LDL.LU.64 R8, [R1+0x40] ;  /* 0x0000400001087983 */ /* 0x001ea20000300a00 */
[----:B------:R-:W2:Y:S02]  /*2ce10*/  LDL.64 R10, [R1+0x48] ;  /* 0x00004800010a7983 */ /* 0x000ea40000100a00 */
[----:B------:R0:W-:Y:S02]  /*2ce20*/  STL.64 [R1+0x150], R16 ;  /* 0x0001501001007387 */ /* 0x0001e40000100a00 */
[----:B0-----:R-:W2:Y:S01]  /*2ce30*/  LDL.LU.64 R16, [R1+0x1fa0] ;  /* 0x001fa00001107983 */ /* 0x001ea20000300a00 */
[----:B------:R-:W-:-:S02]  /*2ce40*/  IMAD.MOV.U32 R28, RZ, RZ, R18 ;  /* 0x000000ffff1c7224 */ /* 0x000fc400078e0012 */
[----:B------:R-:W-:Y:S01]  /*2ce50*/  IMAD.MOV.U32 R29, RZ, RZ, R19 ;  /* 0x000000ffff1d7224 */ /* 0x000fe200078e0013 */
[----:B--2---:R-:W-:Y:S01]  /*2ce60*/  HMMA.16816.F32.BF16 R12, R12, R16, R20 ;  /* 0x000000100c0c723c */ /* 0x004fe20000041814 */
[----:B------:R-:W2:Y:S01]  /*2ce70*/  LDL.LU.64 R22, [R1+0x1f98] ;  /* 0x001f980001167983 */ /* 0x000ea20000300a00 */
[----:B------:R-:W2:Y:S02]  /*2ce80*/  LDL.LU.64 R20, [R1+0x1f90] ;  /* 0x001f900001147983 */ /* 0x000ea40000300a00 */
[----:B------:R-:W-:Y:S02]  /*2ce90*/  IMAD.MOV.U32 R26, RZ, RZ, R16 ;  /* 0x000000ffff1a7224 */ /* 0x000fe400078e0010 */
[----:B------:R-:W-:Y:S11]  /*2cea0*/  IMAD.MOV.U32 R3, RZ, RZ, R17 ;  /* 0x000000ffff037224 */ /* 0x000ff600078e0011 */
[----:B------:R-:W-:Y:S06]  /*2ceb0*/  @!UPT UIADD3 URZ, URZ, URZ, URZ ;  /* 0x0000003f3f3ff290 */ /* 0x000fec000fffe03f */
[----:B------:R-:W-:Y:S01]  /*2cec0*/  STL.64 [R1+0x140], R12 ;  /* 0x0001400c01007387 */ /* 0x000fe20000100a00 */
[----:B------:R-:W-:Y:S02]  /*2ced0*/  STL.64 [R1+0x148], R14 ;  /* 0x0001480e01007387 */ /* 0x000fe40000100a00 */
[----:B------:R-:W2:Y:S02]  /*2cee0*/  LDL.LU.64 R18, [R1+0x1f88] ;  /* 0x001f880001127983 */ /* 0x000ea40000300a00 */
[----:B------:R-:W2:Y:S02]  /*2cef0*/  LDL.LU.64 R16, [R1+0x1f80] ;  /* 0x001f800001107983 */ /* 0x000ea40000300a00 */
[C---:B--2---:R-:W-:Y:S11]  /*2cf00*/  HMMA.16816.F32.BF16 R20, R16.reuse, R8, R20 ;  /* 0x000000081014723c */ /* 0x044ff60000041814 */
[----:B------:R-:W-:Y:S11]  /*2cf10*/  @!UPT UIADD3 URZ, URZ, URZ, URZ ;  /* 0x0000003f3f3ff290 */ /* 0x000ff6000fffe03f */
[----:B------:R-:W-:Y:S01]  /*2cf20*/  @!UPT UIADD3 URZ, URZ, URZ, URZ ;  /* 0x0000003f3f3ff290 */ /* 0x000fe2000fffe03f */
[----:B------:R0:W-:Y:S01]  /*2cf30*/  STL.64 [R1+0x130], R20 ;  /* 0x0001301401007387 */ /* 0x0001e20000100a00 */
[----:B------:R-:W-:Y:S03]  /*2cf40*/  STL.64 [R1+0x138], R22 ;  /* 0x0001381601007387 */ /* 0x000fe60000100a00 */
[----:B0-----:R-:W2:Y:S01]  /*2cf50*/  LDL.LU.64 R20, [R1+0x1f78] ;  /* 0x001f780001147983 */ /* 0x001ea20000300a00 */
[----:B------:R-:W-:Y:S01]  /*2cf60*/  IMAD.MOV.U32 R13, RZ, RZ, R3 ;  /* 0x000000ffff0d7224 */ /* 0x000fe200078e0003 */
[C---:B--2---:R-:W-:Y:S01]  /*2cf70*/  HMMA.16816.F32.BF16 R4, R16.reuse, R20, R4 ;  /* 0x000000141004723c */ /* 0x044fe20000041804 */
[----:B------:R-:W-:Y:S02]  /*2cf80*/  IMAD.MOV.U32 R14, RZ, RZ, R20 ;  /* 0x000000ffff0e7224 */ /* 0x000fe400078e0014 */
[----:B------:R-:W-:Y:S11]  /*2cf90*/  IMAD.MOV.U32 R3, RZ, RZ, R21 ;  /* 0x000000ffff037224 */ /* 0x000ff600078e0015 */
[----:B------:R-:W-:Y:S09]  /*2cfa0*/  @!UPT UIADD3 URZ, URZ, URZ, URZ ;  /* 0x0000003f3f3ff290 */ /* 0x000ff2000fffe03f */
[----:B------:R-:W-:Y:S01]  /*2cfb0*/  STL.64 [R1+0x120], R4 ;  /* 0x0001200401007387 */ /* 0x000fe20000100a00 */
[----:B------:R0:W-:Y:S03]  /*2cfc0*/  STL.64 [R1+0x128], R6 ;  /* 0x0001280601007387 */ /* 0x0001e60000100a00 */
[----:B0-----:R-:W2:Y:S01]  /*2cfd0*/  LDL.LU.64 R6, [R1+0x1f70] ;  /* 0x001f700001067983 */ /* 0x001ea20000300a00 */
[----:B------:R-:W2:Y:S02]  /*2cfe0*/  LDL.LU.64 R4, [R1+0x1f68] ;  /* 0x001f680001047983 */ /* 0x000ea40000300a00 */
[----:B------:R-:W2:Y:S02]  /*2cff0*/  LDL.LU.64 R22, [R1+0x1f60] ;  /* 0x001f600001167983 */ /* 0x000ea40000300a00 */
[----:B------:R-:W2:Y:S02]  /*2d000*/  LDL.LU.64 R20, [R1+0x1f58] ;  /* 0x001f580001147983 */ /* 0x000ea40000300a00 */
[----:B--2---:R-:W-:Y:S11]  /*2d010*/  HMMA.16816.F32.BF16 R20, R16, R24, R20 ;  /* 0x000000181014723c */ /* 0x004ff60000041814 */
[----:B------:R-:W-:Y:S11]  /*2d020*/  @!UPT UIADD3 URZ, URZ, URZ, URZ ;  /* 0x0000003f3f3ff290 */ /* 0x000ff6000fffe03f */
[----:B------:R-:W-:Y:S01]  /*2d030*/  @!UPT UIADD3 URZ, URZ, URZ, URZ ;  /* 0x0000003f3f3ff290 */ /* 0x000fe2000fffe03f */
[----:B------:R-:W-:Y:S01]  /*2d040*/  STL.64 [R1+0x110], R20 ;  /* 0x0001101401007387 */ /* 0x000fe20000100a00 */
[----:B------:R0:W-:Y:S03]  /*2d050*/  STL.64 [R1+0x118], R22 ;  /* 0x0001181601007387 */ /* 0x0001e60000100a00 */
[----:B0-----:R-:W2:Y:S01]  /*2d060*/  LDL.LU.64 R22, [R1+0x1f50] ;  /* 0x001f500001167983 */ /* 0x001ea20000300a00 */
[----:B------:R-:W2:Y:S02]  /*2d070*/  LDL.LU.64 R20, [R1+0x1f48] ;  /* 0x001f480001147983 */ /* 0x000ea40000300a00 */
[----:B------:R-:W-:-:S07]  /*2d080*/  IMAD.MOV.U32 R12, RZ, RZ, R26 ;  /* 0x000000ffff0c7224 */ /* 0x000fce00078e001a */
[----:B--2---:R-:W-:Y:S01]  /*2d090*/  HMMA.16816.F32.BF16 R16, R16, R12, R20 ;  /* 0x0000000c1010723c */ /* 0x004fe20000041814 */
[----:B------:R-:W2:Y:S01]  /*2d0a0*/  LDL.LU.64 R22, [R1+0x1f40] ;  /* 0x001f400001167983 */ /* 0x000ea20000300a00 */
[----:B------:R-:W2:Y:S11]  /*2d0b0*/  LDL.LU.64 R20, [R1+0x1f38] ;  /* 0x001f380001147983 */ /* 0x000eb60000300a00 */
[----:B------:R-:W-:Y:S10]  /*2d0c0*/  @!UPT UIADD3 URZ, URZ, URZ, URZ ;  /* 0x0000003f3f3ff290 */ /* 0x000ff4000fffe03f */
[----:B------:R0:W-:Y:S01]  /*2d0d0*/  STL.64 [R1+0x100], R16 ;  /* 0x0001001001007387 */ /* 0x0001e20000100a00 */
[----:B------:R4:W-:Y:S02]  /*2d0e0*/  STL.64 [R1+0x108], R18 ;  /* 0x0001081201007387 */ /* 0x0009e40000100a00 */
[----:B0-----:R-:W-:Y:S02]  /*2d0f0*/  IMAD.MOV.U32 R17, RZ, RZ, R3 ;  /* 0x000000ffff117224 */ /* 0x001fe400078e0003 */
[----:B----4-:R-:W-:Y:S02]  /*2d100*/  IMAD.MOV.U32 R18, RZ, RZ, R2 ;  /* 0x000000ffff127224 */ /* 0x010fe400078e0002 */
[----:B---3--:R-:W-:Y:S01]  /*2d110*/  IMAD.MOV.U32 R19, RZ, RZ, R0 ;  /* 0x000000ffff137224 */ /* 0x008fe200078e0000 */
[----:B--2---:R-:W-:Y:S11]  /*2d120*/  HMMA.16816.F32.BF16 R4, R20, R8, R4 ;  /* 0x000000081404723c */ /* 0x004ff60000041804 */
[----:B------:R-:W-:Y:S11]  /*2d130*/  @!UPT UIADD3 URZ, URZ, URZ, URZ ;  /* 0x0000003f3f3ff290 */ /* 0x000ff6000fffe03f */
[----:B------:R-:W-:Y:S01]  /*2d140*/  @!UPT UIADD3 URZ, URZ, URZ, URZ ;  /* 0x0000003f3f3ff290 */ /* 0x000fe2000fffe03f */
[----:B------:R0:W-:Y:S01]  /*2d150*/  STL [R1+0xf0], R4 ;  /* 0x0000f00401007387 */ /* 0x0001e20000100800 */
[----:B------:R-:W-:Y:S02]  /*2d160*/  IMAD.MOV.U32 R2, RZ, RZ, R6 ;  /* 0x000000ffff027224 */ /* 0x000fe400078e0006 */
[----:B------:R-:W-:Y:S02]  /*2d170*/  IMAD.MOV.U32 R0, RZ, RZ, R7 ;  /* 0x000000ffff007224 */ /* 0x000fe400078e0007 */
[----:B------:R-:W-:Y:S01]  /*2d180*/  IMAD.MOV.U32 R3, RZ, RZ, R5 ;  /* 0x000000ffff037224 */ /* 0x000fe200078e0005 */
[----:B------:R-:W2:Y:S04]  /*2d190*/  LDL.LU.64 R6, [R1+0x1f30] ;  /* 0x001f300001067983 */ /* 0x000ea80000300a00 */
[----:B0-----:R-:W2:Y:S01]  /*2d1a0*/  LDL.LU.64 R4, [R1+0x1f28] ;  /* 0x001f280001047983 */ /* 0x001ea20000300a00 */
[----:B------:R-:W-:-:S02]  /*2d1b0*/  IMAD.MOV.U32 R16, RZ, RZ, R14 ;  /* 0x000000ffff107224 */ /* 0x000fc400078e000e */
[----:B------:R-:W-:Y:S02]  /*2d1c0*/  STL [R1+0x1e50], R0 ;  /* 0x001e500001007387 */ /* 0x000fe40000100800 */
[----:B------:R-:W-:Y:S01]  /*2d1d0*/  STL [R1+0x1e4c], R2 ;  /* 0x001e4c0201007387 */ /* 0x000fe20000100800 */
[----:B------:R-:W-:Y:S02]  /*2d1e0*/  STL [R1+0x1e48], R3 ;  /* 0x001e480301007387 */ /* 0x000fe40000100800 */
[C---:B--2---:R-:W-:Y:S11]  /*2d1f0*/  HMMA.16816.F32.BF16 R4, R20.reuse, R16, R4 ;  /* 0x000000101404723c */ /* 0x044ff60000041804 */
[----:B------:R-:W-:Y:S11]  /*2d200*/  @!UPT UIADD3 URZ, URZ, URZ, URZ ;  /* 0x0000003f3f3ff290 */ /* 0x000ff6000fffe03f */
[----:B------:R-:W-:Y:S01]  /*2d210*/  @!UPT UIADD3 URZ, URZ, URZ, URZ ;  /* 0x0000003f3f3ff290 */ /* 0x000fe2000fffe03f */
[----:B------:R-:W-:Y:S01]  /*2d220*/  STL.64 [R1+0xe0], R4 ;  /* 0x0000e00401007387 */ /* 0x000fe20000100a00 */
[----:B------:R0:W-:Y:S03]  /*2d230*/  STL.64 [R1+0xe8], R6 ;  /* 0x0000e80601007387 */ /* 0x0001e60000100a00 */
[----:B0-----:R-:W2:Y:S01]  /*2d240*/  LDL.LU.64 R6, [R1+0x1f20] ;  /* 0x001f200001067983 */ /* 0x001ea20000300a00 */
[----:B------:R-:W2:Y:S02]  /*2d250*/  LDL.LU.64 R4, [R1+0x1f18] ;  /* 0x001f180001047983 */ /* 0x000ea40000300a00 */
[C---:B--2---:R-:W-:Y:S01]  /*2d260*/  HMMA.16816.F32.BF16 R24, R20.reuse, R24, R4 ;  /* 0x000000181418723c */ /* 0x044fe20000041804 */
[----:B------:R-:W2:Y:S01]  /*2d270*/  LDL.LU.64 R6, [R1+0x1f10] ;  /* 0x001f100001067983 */ /* 0x000ea20000300a00 */
[----:B------:R-:W2:Y:S11]  /*2d280*/  LDL.LU.64 R4, [R1+0x1f08] ;  /* 0x001f080001047983 */ /* 0x000eb60000300a00 */
[----:B------:R-:W-:Y:S10]  /*2d290*/  @!UPT UIADD3 URZ, URZ, URZ, URZ ;  /* 0x0000003f3f3ff290 */ /* 0x000ff4000fffe03f */
[----:B------:R-:W-:Y:S01]  /*2d2a0*/  STL.64 [R1+0xd0], R24 ;  /* 0x0000d01801007387 */ /* 0x000fe20000100a00 */
[----:B------:R0:W-:Y:S02]  /*2d2b0*/  STL [R1+0xd8], R26 ;  /* 0x0000d81a01007387 */ /* 0x0001e40000100800 */
[----:B------:R-:W-:Y:S02]  /*2d2c0*/  IMAD.MOV.U32 R0, RZ, RZ, R27 ;  /* 0x000000ffff007224 */ /* 0x000fe400078e001b */
[----:B0-----:R-:W3:Y:S01]  /*2d2d0*/  LDL.LU.64 R26, [R1+0x1f00] ;  /* 0x001f0000011a7983 */ /* 0x001ee20000300a00 */
[----:B------:R-:W3:Y:S02]  /*2d2e0*/  LDL.LU.64 R24, [R1+0x1ef8] ;  /* 0x001ef80001187983 */ /* 0x000ee40000300a00 */
[----:B------:R-:W-:Y:S01]  /*2d2f0*/  STL [R1+0x1e54], R0 ;  /* 0x001e540001007387 */ /* 0x000fe20000100800 */
[----:B---3--:R-:W-:Y:S01]  /*2d300*/  HMMA.16816.F32.BF16 R12, R20, R12, R24 ;  /* 0x0000000c140c723c */ /* 0x008fe20000041818 */
[----:B------:R-:W2:Y:S01]  /*2d310*/  LDL.LU.64 R26, [R1+0x1ef0] ;  /* 0x001ef000011a7983 */ /* 0x000ea20000300a00 */
[----:B------:R-:W2:Y:S02]  /*2d320*/  LDL.LU.64 R24, [R1+0x1ee8] ;  /* 0x001ee80001187983 */ /* 0x000ea40000300a00 */
[----:B------:R-:W3:Y:S11]  /*2d330*/  LDL.LU.64 R22, [R1+0x18] ;  /* 0x0000180001167983 */ /* 0x000ef60000300a00 */
[----:B------:R-:W-:Y:S08]  /*2d340*/  @!UPT UIADD3 URZ, URZ, URZ, URZ ;  /* 0x0000003f3f3ff290 */ /* 0x000ff0000fffe03f */
[----:B------:R0:W-:Y:S01]  /*2d350*/  STL.64 [R1+0xc0], R12 ;  /* 0x0000c00c01007387 */ /* 0x0001e20000100a00 */
[----:B------:R-:W-:Y:S02]  /*2d360*/  STL.64 [R1+0xc8], R14 ;  /* 0x0000c80e01007387 */ /* 0x000fe40000100a00 */
[----:B0-----:R-:W-:Y:S02]  /*2d370*/  IMAD.MOV.U32 R13, RZ, RZ, R10 ;  /* 0x000000ffff0d7224 */ /* 0x001fe400078e000a */
[----:B------:R-:W-:Y:S01]  /*2d380*/  IMAD.MOV.U32 R12, RZ, RZ, R11 ;  /* 0x000000ffff0c7224 */ /* 0x000fe200078e000b */
[C---:B--2---:R-:W-:Y:S01]  /*2d390*/  HMMA.16816.F32.BF16 R4, R24.reuse, R10, R4 ;  /* 0x0000000a1804723c */ /* 0x044fe20000041804 */
[----:B------:R-:W2:Y:S01]  /*2d3a0*/  LDL.LU.64 R10, [R1+0x1ee0] ;  /* 0x001ee000010a7983 */ /* 0x000ea20000300a00 */
[----:B------:R-:W2:Y:S11]  /*2d3b0*/  LDL.LU.64 R8, [R1+0x1ed8] ;  /* 0x001ed80001087983 */ /* 0x000eb60000300a00 */
[----:B------:R-:W-:Y:S10]  /*2d3c0*/  @!UPT UIADD3 URZ, URZ, URZ, URZ ;  /* 0x0000003f3f3ff290 */ /* 0x000ff4000fffe03f */
[----:B------:R-:W-:Y:S01]  /*2d3d0*/  STL.64 [R1+0xb0], R4 ;  /* 0x0000b00401007387 */ /* 0x000fe20000100a00 */
[----:B------:R-:W-:Y:S02]  /*2d3e0*/  IMAD.MOV.U32 R0, RZ, RZ, R7 ;  /* 0x000000ffff007224 */ /* 0x000fe400078e0007 */
[----:B------:R0:W-:Y:S02]  /*2d3f0*/  STL [R1+0xb8], R6 ;  /* 0x0000b80601007387 */ /* 0x0001e40000100800 */
[----:B0-----:R-:W3:Y:S01]  /*2d400*/  LDL.LU.64 R6, [R1+0x1ed0] ;  /* 0x001ed00001067983 */ /* 0x001ee20000300a00 */
[----:B------:R-:W3:Y:S02]  /*2d410*/  LDL.LU.64 R4, [R1+0x1ec8] ;  /* 0x001ec80001047983 */ /* 0x000ee40000300a00 */
[----:B------:R0:W-:Y:S02]  /*2d420*/  STL [R1+0x1e58], R0 ;  /* 0x001e580001007387 */ /* 0x0001e40000100800 */
[----:B0-----:R-:W4:Y:S01]  /*2d430*/  LDL R0, [R1+0xfec] ;  /* 0x000fec0001007983 */ /* 0x001f220000100800 */
[C---:B--2---:R-:W-:Y:S03]  /*2d440*/  HMMA.16816.F32.BF16 R16, R24.reuse, R18, R8 ;  /* 0x000000121810723c */ /* 0x044fe60000041808 */
[----:B------:R-:W2:Y:S01]  /*2d450*/  LDL.LU.64 R10, [R1+0x1ec0] ;  /* 0x001ec000010a7983 */ /* 0x000ea20000300a00 */
[----:B------:R-:W2:Y:S11]  /*2d460*/  LDL.LU.64 R8, [R1+0x1eb8] ;  /* 0x001eb80001087983 */ /* 0x000eb60000300a00 */
[----:B------:R-:W-:Y:S08]  /*2d470*/  @!UPT UIADD3 URZ, URZ, URZ, URZ ;  /* 0x0000003f3f3ff290 */ /* 0x000ff0000fffe03f */
[----:B------:R0:W-:Y:S01]  /*2d480*/  STL.64 [R1+0x1d90], R18 ;  /* 0x001d901201007387 */ /* 0x0001e20000100a00 */
[----:B------:R2:W-:Y:S03]  /*2d490*/  STL.64 [R1+0x1d88], R16 ;  /* 0x001d881001007387 */ /* 0x0005e60000100a00 */
[----:B0-----:R-:W2:Y:S04]  /*2d4a0*/  LDL R18, [R1+0x28] ;  /* 0x0000280001127983 */ /* 0x001ea80000100800 */
[----:B------:R-:W2:Y:S01]  /*2d4b0*/  LDL R19, [R1+0x2c] ;  /* 0x00002c0001137983 */ /* 0x000ea20000100800 */
[C---:B---3--:R-:W-:Y:S08]  /*2d4c0*/  HMMA.16816.F32.BF16 R4, R24.reuse, R22, R4 ;  /* 0x000000161804723c */ /* 0x048ff00000041804 */
[----:B--2---:R-:W-:Y:S01]  /*2d4d0*/  HMMA.16816.F32.BF16 R16, R24, R18, R8 ;  /* 0x000000121810723c */ /* 0x004fe20000041808 */
[----:B----4-:R-:W0:Y:S04]  /*2d4e0*/  LDSM.16.MT88.4 R8, [R0+0x12800] ;  /* 0x012800000008783b */ /* 0x010e280000004200 */
[----:B0-----:R-:W-:Y:S11]  /*2d4f0*/  STL.64 [R1+0x1e68], R10 ;  /* 0x001e680a01007387 */ /* 0x001ff60000100a00 */
[----:B------:R-:W-:Y:S07]  /*2d500*/  @!UPT UIADD3 URZ, URZ, URZ, URZ ;  /* 0x0000003f3f3ff290 */ /* 0x000fee000fffe03f */
[----:B------:R-:W-:Y:S02]  /*2d510*/  STL.64 [R1+0xa0], R16 ;  /* 0x0000a01001007387 */ /* 0x000fe40000100a00 */
[----:B------:R-:W-:Y:S02]  /*2d520*/  STL.64 [R1+0xa8], R18 ;  /* 0x0000a81201007387 */ /* 0x000fe40000100a00 */
[----:B------:R0:W-:Y:S02]  /*2d530*/  STL.64 [R1+0x1e60], R8 ;  /* 0x001e600801007387 */ /* 0x0001e40000100a00 */
[----:B0-----:R-:W2:Y:S01]  /*2d540*/  LDL R9, [R1+0xfe4] ;  /* 0x000fe40001097983 */ /* 0x001ea20000100800 */
[----:B------:R-:W-:Y:S02]  /*2d550*/  STL.64 [R1+0x90], R4 ;  /* 0x0000900401007387 */ /* 0x000fe40000100a00 */
[----:B------:R-:W-:Y:S02]  /*2d560*/  STL.64 [R1+0x98], R6 ;  /* 0x0000980601007387 */ /* 0x000fe40000100a00 */
[----:B------:R-:W3:Y:S02]  /*2d570*/  LDL.LU.64 R10, [R1+0x28] ;  /* 0x00002800010a7983 */ /* 0x000ee40000300a00 */
[----:B------:R-:W-:-:S02]  /*2d580*/  IMAD.MOV.U32 R2, RZ, RZ, R23 ;  /* 0x000000ffff027224 */ /* 0x000fc400078e0017 */
[----:B------:R-:W-:Y:S01]  /*2d590*/  IMAD.MOV.U32 R3, RZ, RZ, R22 ;  /* 0x000000ffff037224 */ /* 0x000fe200078e0016 */
[----:B--2---:R-:W-:Y:S04]  /*2d5a0*/  LDSM.16.M88.4 R16, [R9+0x80] ;  /* 0x000080000910783b */ /* 0x004fe80000000200 */
[----:B---3--:R-:W-:Y:S01]  /*2d5b0*/  STL.64 [R1+0x1e78], R10 ;  /* 0x001e780a01007387 */ /* 0x008fe20000100a00 */
[----:B------:R-:W2:Y:S02]  /*2d5c0*/  LDL R23, [R1+0xff0] ;  /* 0x000ff00001177983 */ /* 0x000ea40000100800 */
[----:B------:R-:W-:Y:S01]  /*2d5d0*/  IMAD.MOV.U32 R22, RZ, RZ, R28 ;  /* 0x000000ffff167224 */ /* 0x000fe200078e001c */
[----:B--2---:R0:W-:Y:S01]  /*2d5e0*/  STL [R1+0x1e70], R23 ;  /* 0x001e701701007387 */ /* 0x0041e20000100800 */
[----:B------:R-:W2:Y:S02]  /*2d5f0*/  LDL.LU R20, [R1+0x150] ;  /* 0x0001500001147983 */ /* 0x000ea40000300800 */
[----:B------:R-:W2:Y:S02]  /*2d600*/  LDL.LU R21, [R1+0x154] ;  /* 0x0001540001157983 */ /* 0x000ea40000300800 */
[----:B------:R-:W3:Y:S02]  /*2d610*/  LDL.LU R28, [R1+0x1eb0] ;  /* 0x001eb000011c7983 */ /* 0x000ee40000300800 */
[----:B0-----:R-:W-:-:S02]  /*2d620*/  IMAD.MOV.U32 R23, RZ, RZ, R29 ;  /* 0x000000ffff177224 */ /* 0x001fc400078e001d */
[----:B------:R-:W4:Y:S03]  /*2d630*/  LDL.LU R29, [R1+0x1eac] ;  /* 0x001eac00011d7983 */ /* 0x000f260000300800 */
[----:B------:R0:W-:Y:S01]  /*2d640*/  STL.64 [R1+0x1e88], R22 ;  /* 0x001e881601007387 */ /* 0x0001e20000100a00 */
[----:B--2---:R-:W-:Y:S01]  /*2d650*/  STL.64 [R1+0x1e80], R20 ;  /* 0x001e801401007387 */ /* 0x004fe20000100a00 */
[----:B0-----:R-:W2:Y:S02]  /*2d660*/  LDL.LU.64 R22, [R1+0x38] ;  /* 0x0000380001167983 */ /* 0x001ea40000300a00 */
[----:B---3--:R-:W-:Y:S01]  /*2d670*/  IMAD.MOV.U32 R7, RZ, RZ, R28 ;  /* 0x000000ffff077224 */ /* 0x008fe200078e001c */
[----:B--2---:R0:W-:Y:S02]  /*2d680*/  STL.64 [R1+0x1e98], R22 ;  /* 0x001e981601007387 */ /* 0x0041e40000100a00 */
[----:B0-----:R-:W-:-:S02]  /*2d690*/  IMAD.MOV.U32 R22, RZ, RZ, R13 ;  /* 0x000000ffff167224 */ /* 0x001fc400078e000d */
[----:B------:R-:W-:Y:S02]  /*2d6a0*/  IMAD.MOV.U32 R23, RZ, RZ, R12 ;  /* 0x000000ffff177224 */ /* 0x000fe400078e000c */
[----:B----4-:R-:W0:Y:S04]  /*2d6b0*/  LDSM.16.MT88.4 R12, [R29+0x12800] ;  /* 0x012800001d0c783b */ /* 0x010e280000004200 */
[----:B------:R-:W-:Y:S01]  /*2d6c0*/  STL.64 [R1+0x1ea0], R22 ;  /* 0x001ea01601007387 */ /* 0x000fe20000100a00 */
[----:B------:R-:W2:Y:S02]  /*2d6d0*/  LDL.LU R4, [R1] ;  /* 0x0000000001047983 */ /* 0x000ea40000300800 */
[----:B------:R-:W2:Y:S02]  /*2d6e0*/  LDL.LU R5, [R1+0x4] ;  /* 0x0000040001057983 */ /* 0x000ea40000300800 */
[----:B------:R-:W2:Y:S01]  /*2d6f0*/  LDL.LU R6, [R1+0x8] ;  /* 0x0000080001067983 */ /* 0x000ea20000300800 */
[----:B------:R-:W3:Y:S04]  /*2d700*/  LDL.LU R28, [R1+0x1ea8] ;  /* 0x001ea800011c7983 */ /* 0x000ee80000300800 */
[----:B------:R-:W-:Y:S04]  /*2d710*/  LDSM.16.M88.4 R20, [R9+0x4080] ;  /* 0x004080000914783b */ /* 0x000fe80000000200 */
[----:B0-----:R-:W-:Y:S01]  /*2d720*/  STL.64 [R1+0x1e20], R14 ;  /* 0x001e200e01007387 */ /* 0x001fe20000100a00 */
[----:B------:R0:W-:Y:S03]  /*2d730*/  STL.64 [R1+0x1e18], R12 ;  /* 0x001e180c01007387 */ /* 0x0001e60000100a00 */
[----:B0-----:R-:W2:Y:S01]  /*2d740*/  LDL.LU R12, [R1+0x170] ;  /* 0x00017000010c7983 */ /* 0x001ea20000300800 */
[----:B------:R-:W2:Y:S02]  /*2d750*/  LDL.LU R13, [R1+0x174] ;  /* 0x00017400010d7983 */ /* 0x000ea40000300800 */
[----:B------:R-:W2:Y:S02]  /*2d760*/  LDL.LU R14, [R1+0x178] ;  /* 0x00017800010e7983 */ /* 0x000ea40000300800 */
[----:B------:R-:W2:Y:S01]  /*2d770*/  LDL.LU R15, [R1+0x17c] ;  /* 0x00017c00010f7983 */ /* 0x000ea20000300800 */
[----:B---3--:R-:W0:Y:S04]  /*2d780*/  LDSM.16.MT88.4 R24, [R28+0x13000] ;  /* 0x013000001c18783b */ /* 0x008e280000004200 */
[----:B0-----:R0:W-:Y:S01]  /*2d790*/  STL.64 [R1+0x1db0], R26 ;  /* 0x001db01a01007387 */ /* 0x0011e20000100a00 */
[----:B------:R1:W-:Y:S02]  /*2d7a0*/  STL.64 [R1+0x1da8], R24 ;  /* 0x001da81801007387 */ /* 0x0003e40000100a00 */
[----:B0-----:R-:W-:-:S02]  /*2d7b0*/  IMAD.MOV.U32 R26, RZ, RZ, R3 ;  /* 0x000000ffff1a7224 */ /* 0x001fc400078e0003 */
[----:B------:R-:W-:-:S05]  /*2d7c0*/  IMAD.MOV.U32 R27, RZ, RZ, R2 ;  /* 0x000000ffff1b7224 */ /* 0x000fca00078e0002 */
[----:B------:R0:W-:Y:S01]  /*2d7d0*/  STL.64 [R1+0x1e90], R26 ;  /* 0x001e901a01007387 */ /* 0x0001e20000100a00 */
[----:B-1----:R-:W3:Y:S02]  /*2d7e0*/  LDL.LU R24, [R1+0x160] ;  /* 0x0001600001187983 */ /* 0x002ee40000300800 */
[----:B------:R-:W3:Y:S01]  /*2d7f0*/  LDL.LU R25, [R1+0x164] ;  /* 0x0001640001197983 */ /* 0x000ee20000300800 */
[----:B0-----:R-:W3:Y:S01]  /*2d800*/  LDL.LU R26, [R1+0x168] ;  /* 0x00016800011a7983 */ /* 0x001ee20000300800 */
[----:B------:R-:W3:Y:S02]  /*2d810*/  LDL.LU R27, [R1+0x16c] ;  /* 0x00016c00011b7983 */ /* 0x000ee40000300800 */
[----:B------:R-:W-:Y:S02]  /*2d820*/  STL.64 [R1+0x60], R20 ;  /* 0x0000601401007387 */ /* 0x000fe40000100a00 */
[----:B------:R0:W-:Y:S02]  /*2d830*/  STL.64 [R1+0x68], R22 ;  /* 0x0000681601007387 */ /* 0x0001e40000100a00 */
[----:B0-----:R-:W2:Y:S02]  /*2d840*/  LDL.LU.64 R22, [R1+0x1ea0] ;  /* 0x001ea00001167983 */ /* 0x001ea40000300a00 */
[----:B--2---:R-:W-:Y:S02]  /*2d850*/  HMMA.16816.F32.BF16 R12, R4, R22, R12 ;  /* 0x00000016040c723c */ /* 0x004fe4000004180c */
[----:B------:R-:W0:Y:S02]  /*2d860*/  LDSM.16.M88.4 R20, [R9+0x8080] ;  /* 0x008080000914783b */ /* 0x000e240000000200 */
[----:B------:R-:W1:Y:S11]  /*2d870*/  LDSM.16.M88.4 R8, [R9+0xc080] ;  /* 0x00c080000908783b */ /* 0x000e760000000200 */
[----:B------:R-:W-:Y:S08]  /*2d880*/  @!UPT UIADD3 URZ, URZ, URZ, URZ ;  /* 0x0000003f3f3ff290 */ /* 0x000ff0000fffe03f */
[----:B------:R-:W-:Y:S01]  /*2d890*/  STL.64 [R1+0x1a0], R12 ;  /* 0x0001a00c01007387 */ /* 0x000fe20000100a00 */
[----:B------:R-:W-:Y:S03]  /*2d8a0*/  STL.64 [R1+0x1a8], R14 ;  /* 0x0001a80e01007387 */ /* 0x000fe60000100a00 */
[----:B0-----:R-:W-:Y:S01]  /*2d8b0*/  STL.64 [R1+0x70], R20 ;  /* 0x0000701401007387 */ /* 0x001fe20000100a00 */
[----:B------:R0:W-:Y:S03]  /*2d8c0*/  STL.64 [R1+0x78], R22 ;  /* 0x0000781601007387 */ /* 0x0001e60000100a00 */
[----:B0-----:R-:W3:Y:S01]  /*2d8d0*/  LDL.LU.64 R22, [R1+0x1e98] ;  /* 0x001e980001167983 */ /* 0x001ee20000300a00 */
[----:B------:R-:W-:Y:S02]  /*2d8e0*/  STL.64 [R1+0x50], R16 ;  /* 0x0000501001007387 */ /* 0x000fe40000100a00 */
[----:B------:R-:W-:Y:S02]  /*2d8f0*/  STL.64 [R1+0x58], R18 ;  /* 0x0000581201007387 */ /* 0x000fe40000100a00 */
[----:B------:R0:W-:Y:S02]  /*2d900*/  STL.64 [R1+0x1db8], R16 ;  /* 0x001db81001007387 */ /* 0x0001e40000100a00 */
[----:B------:R-:W-:-:S02]  /*2d910*/  IMAD.MOV.U32 R13, RZ, RZ, R20 ;  /* 0x000000ffff0d7224 */ /* 0x000fc400078e0014 */
[----:B------:R-:W-:Y:S01]  /*2d920*/  IMAD.MOV.U32 R12, RZ, RZ, R21 ;  /* 0x000000ffff0c7224 */ /* 0x000fe200078e0015 */
[----:B0-----:R-:W2:Y:S01]  /*2d930*/  LDL.LU R16, [R1+0x140] ;  /* 0x0001400001107983 */ /* 0x001ea20000300800 */
[----:B------:R-:W2:Y:S02]  /*2d940*/  LDL.LU R17, [R1+0x144] ;  /* 0x0001440001117983 */ /* 0x000ea40000300800 */
[----:B------:R-:W2:Y:S02]  /*2d950*/  LDL.LU R18, [R1+0x148] ;  /* 0x0001480001127983 */ /* 0x000ea40000300800 */
[----:B------:R-:W2:Y:S01]  /*2d960*/  LDL.LU R19, [R1+0x14c] ;  /* 0x00014c0001137983 */ /* 0x000ea20000300800 */
[C---:B---3--:R-:W-:Y:S01]  /*2d970*/  HMMA.16816.F32.BF16 R24, R4.reuse, R22, R24 ;  /* 0x000000160418723c */ /* 0x048fe20000041818 */
[----:B------:R-:W-:Y:S02]  /*2d980*/  IMAD.MOV.U32 R2, RZ, RZ, R22 ;  /* 0x000000ffff027224 */ /* 0x000fe400078e0016 */
[----:B------:R-:W-:Y:S11]  /*2d990*/  IMAD.MOV.U32 R3, RZ, RZ, R23 ;  /* 0x000000ffff037224 */ /* 0x000ff600078e0017 */
[----:B------:R-:W-:Y:S09]  /*2d9a0*/  @!UPT UIADD3 URZ, URZ, URZ, URZ ;  /* 0x0000003f3f3ff290 */ /* 0x000ff2000fffe03f */
[----:B------:R-:W-:Y:S01]  /*2d9b0*/  STL.64 [R1+0x190], R24 ;  /* 0x0001901801007387 */ /* 0x000fe20000100a00 */
[----:B------:R0:W-:Y:S03]  /*2d9c0*/  STL.64 [R1+0x198], R26 ;  /* 0x0001981a01007387 */ /* 0x0001e60000100a00 */
[----:B0-----:R-:W2:Y:S01]  /*2d9d0*/  LDL.LU.64 R26, [R1+0x1e90] ;  /* 0x001e9000011a7983 */ /* 0x001ea20000300a00 */
[----:B------:R-:W3:Y:S02]  /*2d9e0*/  LDL.LU.64 R22, [R1+0x1e88] ;  /* 0x001e880001167983 */ /* 0x000ee40000300a00 */
[----:B------:R-:W3:Y:S02]  /*2d9f0*/  LDL.LU.64 R20, [R1+0x1e80] ;  /* 0x001e800001147983 */ /* 0x000ee40000300a00 */
[----:B-1----:R-:W-:Y:S01]  /*2da00*/  STL.64 [R1+0x80], R8 ;  /* 0x0000800801007387 */ /* 0x002fe20000100a00 */
[----:B------:R0:W-:Y:S04]  /*2da10*/  STL.64 [R1+0x88], R10 ;  /* 0x0000880a01007387 */ /* 0x0001e80000100a00 */
[----:B0-----:R-:W3:Y:S02]  /*2da20*/  LDL.LU.64 R10, [R1+0x1e78] ;  /* 0x001e7800010a7983 */ /* 0x001ee40000300a00 */
[C---:B---3--:R-:W-:Y:S11]  /*2da30*/  HMMA.16816.F32.BF16 R20, R4.reuse, R10, R20 ;  /* 0x0000000a0414723c */ /* 0x048ff60000041814 */
[----:B------:R-:W-:Y:S11]  /*2da40*/  @!UPT UIADD3 URZ, URZ, URZ, URZ ;  /* 0x0000003f3f3ff290 */ /* 0x000ff6000fffe03f */
[----:B------:R-:W-:Y:S01]  /*2da50*/  @!UPT UIADD3 URZ, URZ, URZ, URZ ;  /* 0x0000003f3f3ff290 */ /* 0x000fe2000fffe03f */
[----:B------:R-:W-:Y:S01]  /*2da60*/  STL.64 [R1+0x180], R20 ;  /* 0x0001801401007387 */ /* 0x000fe20000100a00 */
[----:B------:R0:W-:Y:S03]  /*2da70*/  STL.64 [R1+0x188], R22 ;  /* 0x0001881601007387 */ /* 0x0001e60000100a00 */
[----:B0-----:R-:W3:Y:S01]  /*2da80*/  LDL.LU R23, [R1+0x1e70] ;  /* 0x001e700001177983 */ /* 0x001ee20000300800 */
[----:B--2---:R-:W-:Y:S01]  /*2da90*/  HMMA.16816.F32.BF16 R16, R4, R26, R16 ;  /* 0x0000001a0410723c */ /* 0x004fe20000041810 */
[----:B------:R-:W-:Y:S02]  /*2daa0*/  IMAD.MOV.U32 R15, RZ, RZ, R10 ;  /* 0x000000ffff0f7224 */ /* 0x000fe400078e000a */
[----:B------:R-:W-:Y:S01]  /*2dab0*/  IMAD.MOV.U32 R14, RZ, RZ, R11 ;  /* 0x000000ffff0e7224 */ /* 0x000fe200078e000b */
[----:B------:R-:W-:Y:S04]  /*2dac0*/  LDSM.16.MT88.4 R4, [R0+0x13000] ;  /* 0x013000000004783b */ /* 0x000fe80000004200 */
[----:B------:R-:W2:Y:S01]  /*2dad0*/  LDL.LU.64 R10, [R1+0x1e68] ;  /* 0x001e6800010a7983 */ /* 0x000ea20000300a00 */
[----:B------:R-:W2:Y:S03]  /*2dae0*/  LDL.LU.64 R8, [R1+0x1e60] ;  /* 0x001e600001087983 */ /* 0x000ea60000300a00 */
[----:B---3--:R-:W0:Y:S04]  /*2daf0*/  LDSM.16.MT88.4 R20, [R23+0x13000] ;  /* 0x013000001714783b */ /* 0x008e280000004200 */
[----:B0-----:R-:W-:Y:S01]  /*2db00*/  STL [R1+0x1d84], R20 ;  /* 0x001d841401007387 */ /* 0x001fe20000100800 */
[----:B------:R-:W-:Y:S02]  /*2db10*/  STL [R1+0x1d80], R21 ;  /* 0x001d801501007387 */ /* 0x000fe40000100800 */
[----:B------:R-:W-:Y:S02]  /*2db20*/  STL [R1+0x1d7c], R22 ;  /* 0x001d7c1601007387 */ /* 0x000fe40000100800 */
[----:B------:R-:W-:Y:S01]  /*2db30*/  STL [R1+0x1d78], R23 ;  /* 0x001d781701007387 */ /* 0x000fe20000100800 */
[----:B------:R-:W-:Y:S01]  /*2db40*/  STL.64 [R1+0x1e28], R26 ;  /* 0x001e281a01007387 */ /* 0x000fe20000100a00 */
[----:B------:R0:W-:Y:S02]  /*2db50*/  STL.64 [R1+0x170], R16 ;  /* 0x0001701001007387 */ /* 0x0001e40000100a00 */
[----:B------:R1:W-:Y:S02]  /*2db60*/  STL.64 [R1+0x178], R18 ;  /* 0x0001781201007387 */ /* 0x0003e40000100a00 */
[----:B------:R-:W3:Y:S01]  /*2db70*/  LDL.LU R0, [R1+0x1e58] ;  /* 0x001e580001007983 */ /* 0x000ee20000300800 */
[----:B0-----:R-:W4:Y:S01]  /*2db80*/  LDL.LU R16, [R1+0xc0] ;  /* 0x0000c00001107983 */ /* 0x001f220000300800 */
[----:B------:R-:W4:Y:S02]  /*2db90*/  LDL.LU R17, [R1+0xc4] ;  /* 0x0000c40001117983 */ /* 0x000f240000300800 */
[----:B-1----:R-:W2:Y:S02]  /*2dba0*/  LDL.LU R18, [R1+0xc8] ;  /* 0x0000c80001127983 */ /* 0x002ea40000300800 */
[----:B------:R-:W2:Y:S02]  /*2dbb0*/  LDL.LU R19, [R1+0xcc] ;  /* 0x0000cc0001137983 */ /* 0x000ea40000300800 */
[----:B--2---:R0:W-:Y:S01]  /*2dbc0*/  STL.64 [R1+0x1dc8], R18 ;  /* 0x001dc81201007387 */ /* 0x0041e20000100a00 */
[----:B----4-:R-:W-:Y:S02]  /*2dbd0*/  STL.64 [R1+0x1dc0], R16 ;  /* 0x001dc01001007387 */ /* 0x010fe40000100a00 */
[----:B0-----:R-:W-:-:S02]  /*2dbe0*/  IMAD.MOV.U32 R18, RZ, RZ, R15 ;  /* 0x000000ffff127224 */ /* 0x001fc400078e000f */
[----:B------:R-:W-:-:S05]  /*2dbf0*/  IMAD.MOV.U32 R19, RZ, RZ, R14 ;  /* 0x000000ffff137224 */ /* 0x000fca00078e000e */
[----:B------:R-:W-:Y:S01]  /*2dc00*/  STL.64 [R1+0x1e30], R18 ;  /* 0x001e301201007387 */ /* 0x000fe20000100a00 */
[----:B------:R0:W-:Y:S02]  /*2dc10*/  STL.64 [R1+0x1d48], R6 ;  /* 0x001d480601007387 */ /* 0x0001e40000100a00 */
[----:B------:R1:W-:Y:S02]  /*2dc20*/  STL.64 [R1+0x1d40], R4 ;  /* 0x001d400401007387 */ /* 0x0003e40000100a00 */
[----:B------:R-:W2:Y:S01]  /*2dc30*/  LDL.LU.64 R22, [R1+0x48] ;  /* 0x0000480001167983 */ /* 0x000ea20000300a00 */
[----:B0-----:R-:W4:Y:S01]  /*2dc40*/  LDL R7, [R1+0xff0] ;  /* 0x000ff00001077983 */ /* 0x001f220000100800 */
[----:B-1----:R-:W-:Y:S02]  /*2dc50*/  IMAD.MOV.U32 R4, RZ, RZ, R13 ;  /* 0x000000ffff047224 */ /* 0x002fe400078e000d */
[----:B------:R-:W-:Y:S01]  /*2dc60*/  IMAD.MOV.U32 R5, RZ, RZ, R12 ;  /* 0x000000ffff057224 */ /* 0x000fe200078e000c */
[----:B----4-:R3:W-:Y:S04]  /*2dc70*/  STL [R1+0x1da0], R7 ;  /* 0x001da00701007387 */ /* 0x0107e80000100800 */
[----:B------:R0:W-:Y:S02]  /*2dc80*/  STL.64 [R1+0x1d98], R4 ;  /* 0x001d980401007387 */ /* 0x0001e40000100a00 */
[----:B---3--:R-:W-:Y:S01]  /*2dc90*/  IMAD.MOV.U32 R7, RZ, RZ, R0 ;  /* 0x000000ffff077224 */ /* 0x008fe200078e0000 */
[----:B0-----:R-:W3:Y:S01]  /*2dca0*/  LDL.LU R4, [R1+0xb0] ;  /* 0x0000b00001047983 */ /* 0x001ee20000300800 */
[----:B------:R-:W3:Y:S02]  /*2dcb0*/  LDL.LU R5, [R1+0xb4] ;  /* 0x0000b40001057983 */ /* 0x000ee40000300800 */
[----:B------:R-:W4:Y:S02]  /*2dcc0*/  LDL.LU R6, [R1+0xb8] ;  /* 0x0000b80001067983 */ /* 0x000f240000300800 */
[----:B------:R-:W2:Y:S01]  /*2dcd0*/  LDL.LU R0, [R1+0x1e54] ;  /* 0x001e540001007983 */ /* 0x000ea20000300800 */
[----:B------:R-:W2:Y:S01]  /*2dce0*/  LDL.LU R16, [R1+0x120] ;  /* 0x0001200001107983 */ /* 0x000ea20000300800 */
        /* <DEDUP_REMOVED lines=17> */
[----:B----4-:R-:W-:Y:S01]  /*2de00*/  STL.64 [R1+0x1dd8], R6 ;  /* 0x001dd80601007387 */ /* 0x010fe20000100a00 */
[----:B---3--:R0:W-:Y:S03]  /*2de10*/  STL.64 [R1+0x1dd0], R4 ;  /* 0x001dd00401007387 */ /* 0x0081e60000100a00 */
[----:B0-----:R-:W3:Y:S01]  /*2de20*/  LDL.LU R4, [R1+0xd0] ;  /* 0x0000d00001047983 */ /* 0x001ee20000300800 */
[----:B------:R-:W3:Y:S02]  /*2de30*/  LDL.LU R5, [R1+0xd4] ;  /* 0x0000d40001057983 */ /* 0x000ee40000300800 */
[----:B------:R-:W4:Y:S02]  /*2de40*/  LDL.LU R6, [R1+0xd8] ;  /* 0x0000d80001067983 */ /* 0x000f240000300800 */
[----:B------:R-:W-:-:S02]  /*2de50*/  IMAD.MOV.U32 R7, RZ, RZ, R0 ;  /* 0x000000ffff077224 */ /* 0x000fc400078e0000 */
[----:B------:R-:W3:Y:S01]  /*2de60*/  LDL.LU R0, [R1+0x1e50] ;  /* 0x001e500001007983 */ /* 0x000ee20000300800 */
[----:B--2---:R-:W-:Y:S03]  /*2de70*/  HMMA.16816.F32.BF16 R16, R8, R22, R16 ;  /* 0x000000160810723c */ /* 0x004fe60000041810 */
[----:B----4-:R0:W-:Y:S01]  /*2de80*/  STL.64 [R1+0x1de8], R6 ;  /* 0x001de80601007387 */ /* 0x0101e20000100a00 */
[----:B---3--:R1:W-:Y:S11]  /*2de90*/  STL.64 [R1+0x1de0], R4 ;  /* 0x001de00401007387 */ /* 0x0083f60000100a00 */
[----:B------:R-:W-:Y:S09]  /*2dea0*/  @!UPT UIADD3 URZ, URZ, URZ, URZ ;  /* 0x0000003f3f3ff290 */ /* 0x000ff2000fffe03f */
[----:B------:R-:W-:Y:S02]  /*2deb0*/  IMAD.MOV.U32 R20, RZ, RZ, R16 ;  /* 0x000000ffff147224 */ /* 0x000fe400078e0010 */
[----:B------:R-:W-:Y:S02]  /*2dec0*/  IMAD.MOV.U32 R21, RZ, RZ, R17 ;  /* 0x000000ffff157224 */ /* 0x000fe400078e0011 */
[----:B0-----:R-:W-:Y:S02]  /*2ded0*/  IMAD.MOV.U32 R6, RZ, RZ, R2 ;  /* 0x000000ffff067224 */ /* 0x001fe400078e0002 */
[----:B------:R-:W-:Y:S01]  /*2dee0*/  IMAD.MOV.U32 R7, RZ, RZ, R3 ;  /* 0x000000ffff077224 */ /* 0x000fe200078e0003 */
[----:B------:R-:W2:Y:S01]  /*2def0*/  LDL.LU R2, [R1+0x1e4c] ;  /* 0x001e4c0001027983 */ /* 0x000ea20000300800 */
[----:B-1----:R-:W-:Y:S02]  /*2df00*/  IMAD.MOV.U32 R5, RZ, RZ, R22 ;  /* 0x000000ffff057224 */ /* 0x002fe400078e0016 */
[----:B------:R-:W-:-:S02]  /*2df10*/  IMAD.MOV.U32 R4, RZ, RZ, R23 ;  /* 0x000000ffff047224 */ /* 0x000fc400078e0017 */
[----:B------:R-:W3:Y:S02]  /*2df20*/  LDL.LU R3, [R1+0x1e48] ;  /* 0x001e480001037983 */ /* 0x000ee40000300800 */
[----:B------:R-:W-:Y:S02]  /*2df30*/  IMAD.MOV.U32 R22, RZ, RZ, R18 ;  /* 0x000000ffff167224 */ /* 0x000fe400078e0012 */
[----:B------:R-:W-:Y:S02]  /*2df40*/  IMAD.MOV.U32 R23, RZ, RZ, R19 ;  /* 0x000000ffff177224 */ /* 0x000fe400078e0013 */
[----:B------:R-:W4:Y:S01]  /*2df50*/  LDL.LU.64 R18, [R1+0x1e40] ;  /* 0x001e400001127983 */ /* 0x000f220000300a00 */
[----:B------:R-:W4:Y:S02]  /*2df60*/  LDL.LU.64 R16, [R1+0x1e38] ;  /* 0x001e380001107983 */ /* 0x000f240000300a00 */
[----:B------:R-:W-:Y:S02]  /*2df70*/  STL.64 [R1+0x1df8], R22 ;  /* 0x001df81601007387 */ /* 0x000fe40000100a00 */
[----:B------:R0:W-:Y:S02]  /*2df80*/  STL.64 [R1+0x1df0], R20 ;  /* 0x001df01401007387 */ /* 0x0001e40000100a00 */
[----:B0-----:R-:W2:Y:S01]  /*2df90*/  LDL.LU R20, [R1+0xe0] ;  /* 0x0000e00001147983 */ /* 0x001ea20000300800 */
[----:B------:R-:W2:Y:S02]  /*2dfa0*/  LDL.LU R21, [R1+0xe4] ;  /* 0x0000e40001157983 */ /* 0x000ea40000300800 */
[----:B------:R-:W2:Y:S02]  /*2dfb0*/  LDL.LU R22, [R1+0xe8] ;  /* 0x0000e80001167983 */ /* 0x000ea40000300800 */
[----:B------:R-:W2:Y:S01]  /*2dfc0*/  LDL.LU R23, [R1+0xec] ;  /* 0x0000ec0001177983 */ /* 0x000ea20000300800 */
[----:B----4-:R-:W-:Y:S01]  /*2dfd0*/  HMMA.16816.F32.BF16 R16, R8, R6, R16 ;  /* 0x000000060810723c */ /* 0x010fe20000041810 */
[----:B--2---:R-:W-:Y:S01]  /*2dfe0*/  STL.64 [R1+0x1e08], R22 ;  /* 0x001e081601007387 */ /* 0x004fe20000100a00 */
[----:B------:R-:W-:Y:S11]  /*2dff0*/  STL.64 [R1+0x1e00], R20 ;  /* 0x001e001401007387 */ /* 0x000ff60000100a00 */
[----:B------:R-:W-:Y:S10]  /*2e000*/  @!UPT UIADD3 URZ, URZ, URZ, URZ ;  /* 0x0000003f3f3ff290 */ /* 0x000ff4000fffe03f */
[----:B------:R-:W-:Y:S01]  /*2e010*/  STL.64 [R1+0x150], R16 ;  /* 0x0001501001007387 */ /* 0x000fe20000100a00 */
[----:B------:R0:W-:Y:S03]  /*2e020*/  STL.64 [R1+0x158], R18 ;  /* 0x0001581201007387 */ /* 0x0001e60000100a00 */
[----:B0-----:R-:W2:Y:S01]  /*2e030*/  LDL.LU.64 R18, [R1+0x1e30] ;  /* 0x001e300001127983 */ /* 0x001ea20000300a00 */
[----:B------:R-:W-:Y:S02]  /*2e040*/  IMAD.MOV.U32 R23, RZ, RZ, R4 ;  /* 0x000000ffff177224 */ /* 0x000fe400078e0004 */
[----:B------:R0:W-:Y:S02]  /*2e050*/  STL.64 [R1+0x1e10], R6 ;  /* 0x001e100601007387 */ /* 0x0001e40000100a00 */
[----:B------:R-:W4:Y:S02]  /*2e060*/  LDL.LU R4, [R1+0xf0] ;  /* 0x0000f00001047983 */ /* 0x000f240000300800 */
[----:B0-----:R-:W-:-:S02]  /*2e070*/  IMAD.MOV.U32 R6, RZ, RZ, R2 ;  /* 0x000000ffff067224 */ /* 0x001fc400078e0002 */
[----:B------:R-:W-:Y:S01]  /*2e080*/  IMAD.MOV.U32 R7, RZ, RZ, R0 ;  /* 0x000000ffff077224 */ /* 0x000fe200078e0000 */
[C---:B--2---:R-:W-:Y:S11]  /*2e090*/  HMMA.16816.F32.BF16 R24, R8.reuse, R18, R24 ;  /* 0x000000120818723c */ /* 0x044ff60000041818 */
[----:B------:R-:W-:Y:S11]  /*2e0a0*/  @!UPT UIADD3 URZ, URZ, URZ, URZ ;  /* 0x0000003f3f3ff290 */ /* 0x000ff6000fffe03f */
[----:B------:R-:W-:Y:S01]  /*2e0b0*/  @!UPT UIADD3 URZ, URZ, URZ, URZ ;  /* 0x0000003f3f3ff290 */ /* 0x000fe2000fffe03f */
[----:B------:R-:W-:Y:S01]  /*2e0c0*/  STL.64 [R1], R24 ;  /* 0x0000001801007387 */ /* 0x000fe20000100a00 */
[----:B------:R-:W-:Y:S02]  /*2e0d0*/  IMAD.MOV.U32 R2, RZ, RZ, R26 ;  /* 0x000000ffff027224 */ /* 0x000fe400078e001a */
[----:B------:R-:W-:Y:S02]  /*2e0e0*/  IMAD.MOV.U32 R0, RZ, RZ, R27 ;  /* 0x000000ffff007224 */ /* 0x000fe400078e001b */
[----:B------:R-:W2:Y:S01]  /*2e0f0*/  LDL.LU.64 R26, [R1+0x1e28] ;  /* 0x001e2800011a7983 */ /* 0x000ea20000300a00 */
[----:B------:R-:W-:Y:S02]  /*2e100*/  IMAD.MOV.U32 R22, RZ, RZ, R5 ;  /* 0x000000ffff167224 */ /* 0x000fe400078e0005 */
[----:B---3--:R-:W-:Y:S01]  /*2e110*/  IMAD.MOV.U32 R5, RZ, RZ, R3 ;  /* 0x000000ffff057224 */ /* 0x008fe200078e0003 */
[----:B--2---:R-:W-:Y:S01]  /*2e120*/  HMMA.16816.F32.BF16 R8, R8, R26, R12 ;  /* 0x0000001a0808723c */ /* 0x004fe2000004180c */
[----:B------:R-:W4:Y:S01]  /*2e130*/  LDL.LU.64 R14, [R1+0x1e20] ;  /* 0x001e2000010e7983 */ /* 0x000f220000300a00 */
[----:B------:R-:W4:Y:S11]  /*2e140*/  LDL.LU.64 R12, [R1+0x1e18] ;  /* 0x001e1800010c7983 */ /* 0x000f360000300a00 */
[----:B------:R-:W-:Y:S10]  /*2e150*/  @!UPT UIADD3 URZ, URZ, URZ, URZ ;  /* 0x0000003f3f3ff290 */ /* 0x000ff4000fffe03f */
[----:B------:R0:W-:Y:S01]  /*2e160*/  STL.64 [R1+0x140], R8 ;  /* 0x0001400801007387 */ /* 0x0001e20000100a00 */
[----:B------:R1:W-:Y:S02]  /*2e170*/  STL [R1+0x148], R10 ;  /* 0x0001480a01007387 */ /* 0x0003e40000100800 */
[----:B------:R-:W-:Y:S01]  /*2e180*/  IMAD.MOV.U32 R3, RZ, RZ, R11 ;  /* 0x000000ffff037224 */ /* 0x000fe200078e000b */
[----:B0-----:R-:W2:Y:S01]  /*2e190*/  LDL.LU R8, [R1+0xa0] ;  /* 0x0000a00001087983 */ /* 0x001ea20000300800 */
[----:B------:R-:W2:Y:S02]  /*2e1a0*/  LDL.LU R9, [R1+0xa4] ;  /* 0x0000a40001097983 */ /* 0x000ea40000300800 */
[----:B-1----:R-:W2:Y:S02]  /*2e1b0*/  LDL.LU R10, [R1+0xa8] ;  /* 0x0000a800010a7983 */ /* 0x002ea40000300800 */
[----:B------:R-:W2:Y:S01]  /*2e1c0*/  LDL.LU R11, [R1+0xac] ;  /* 0x0000ac00010b7983 */ /* 0x000ea20000300800 */
[----:B------:R-:W-:Y:S01]  /*2e1d0*/  STL [R1+0x1d28], R3 ;  /* 0x001d280301007387 */ /* 0x000fe20000100800 */
[C---:B----4-:R-:W-:Y:S03]  /*2e1e0*/  HMMA.16816.F32.BF16 R20, R12.reuse, R22, R4 ;  /* 0x000000160c14723c */ /* 0x050fe60000041804 */
[----:B------:R-:W3:Y:S11]  /*2e1f0*/  LDL.LU.64 R6, [R1+0x1e10] ;  /* 0x001e100001067983 */ /* 0x000ef60000300a00 */
[----:B------:R-:W-:Y:S09]  /*2e200*/  @!UPT UIADD3 URZ, URZ, URZ, URZ ;  /* 0x0000003f3f3ff290 */ /* 0x000ff2000fffe03f */
[----:B------:R-:W-:Y:S01]  /*2e210*/  STL.64 [R1+0x130], R20 ;  /* 0x0001301401007387 */ /* 0x000fe20000100a00 */
[----:B------:R0:W-:Y:S03]  /*2e220*/  STL.64 [R1+0x138], R22 ;  /* 0x0001381601007387 */ /* 0x0001e60000100a00 */
[----:B0-----:R-:W3:Y:S01]  /*2e230*/  LDL.LU.64 R22, [R1+0x1e08] ;  /* 0x001e080001167983 */ /* 0x001ee20000300a00 */
[----:B------:R-:W3:Y:S02]  /*2e240*/  LDL.LU.64 R20, [R1+0x1e00] ;  /* 0x001e000001147983 */ /* 0x000ee40000300a00 */
[C---:B---3--:R-:W-:Y:S01]  /*2e250*/  HMMA.16816.F32.BF16 R4, R12.reuse, R6, R20 ;  /* 0x000000060c04723c */ /* 0x048fe20000041814 */
[----:B------:R-:W3:Y:S01]  /*2e260*/  LDL.LU.64 R22, [R1+0x1df8] ;  /* 0x001df80001167983 */ /* 0x000ee20000300a00 */
[----:B------:R-:W4:Y:S11]  /*2e270*/  LDL.LU.64 R20, [R1+0x1df0] ;  /* 0x001df00001147983 */ /* 0x000f360000300a00 */
[----:B------:R-:W-:Y:S10]  /*2e280*/  @!UPT UIADD3 URZ, URZ, URZ, URZ ;  /* 0x0000003f3f3ff290 */ /* 0x000ff4000fffe03f */
        /* <DEDUP_REMOVED lines=11> */
[----:B0-----:R-:W2:Y:S01]  /*2e340*/  LDL.LU.64 R18, [R1+0x1dc8] ;  /* 0x001dc80001127983 */ /* 0x001ea20000300a00 */
[----:B------:R-:W2:Y:S02]  /*2e350*/  LDL.LU.64 R16, [R1+0x1dc0] ;  /* 0x001dc00001107983 */ /* 0x000ea40000300a00 */
[----:B--2---:R-:W-:Y:S01]  /*2e360*/  HMMA.16816.F32.BF16 R12, R12, R26, R16 ;  /* 0x0000001a0c0c723c */ /* 0x004fe20000041810 */
[----:B------:R-:W2:Y:S01]  /*2e370*/  LDL.LU.64 R16, [R1+0x1db8] ;  /* 0x001db80001107983 */ /* 0x000ea20000300a00 */
[----:B------:R-:W2:Y:S02]  /*2e380*/  LDL.LU.64 R26, [R1+0x1db0] ;  /* 0x001db000011a7983 */ /* 0x000ea40000300a00 */
[----:B------:R-:W2:Y:S11]  /*2e390*/  LDL.LU.64 R24, [R1+0x1da8] ;  /* 0x001da80001187983 */ /* 0x000eb60000300a00 */
[----:B------:R-:W-:Y:S08]  /*2e3a0*/  @!UPT UIADD3 URZ, URZ, URZ, URZ ;  /* 0x0000003f3f3ff290 */ /* 0x000ff0000fffe03f */
[----:B------:R0:W-:Y:S01]  /*2e3b0*/  STL.64 [R1+0x110], R12 ;  /* 0x0001100c01007387 */ /* 0x0001e20000100a00 */
[----:B------:R-:W-:Y:S03]  /*2e3c0*/  STL.64 [R1+0x118], R14 ;  /* 0x0001180e01007387 */ /* 0x000fe60000100a00 */
[----:B0-----:R-:W3:Y:S04]  /*2e3d0*/  LDL R12, [R1+0x60] ;  /* 0x00006000010c7983 */ /* 0x001ee80000100800 */
[----:B------:R-:W3:Y:S01]  /*2e3e0*/  LDL R13, [R1+0x64] ;  /* 0x00006400010d7983 */ /* 0x000ee20000100800 */
[C---:B--2---:R-:W-:Y:S03]  /*2e3f0*/  HMMA.16816.F32.BF16 R16, R24.reuse, R16, R4 ;  /* 0x000000101810723c */ /* 0x044fe60000041804 */
[----:B------:R-:W2:Y:S01]  /*2e400*/  LDL.LU R7, [R1+0x1da0] ;  /* 0x001da00001077983 */ /* 0x000ea20000300800 */
[----:B------:R-:W2:Y:S11]  /*2e410*/  LDL.LU.64 R4, [R1+0x1d98] ;  /* 0x001d980001047983 */ /* 0x000eb60000300a00 */
[----:B------:R-:W-:Y:S08]  /*2e420*/  @!UPT UIADD3 URZ, URZ, URZ, URZ ;  /* 0x0000003f3f3ff290 */ /* 0x000ff0000fffe03f */
[----:B------:R-:W-:Y:S01]  /*2e430*/  STL.64 [R1+0x100], R16 ;  /* 0x0001001001007387 */ /* 0x000fe20000100a00 */
[----:B------:R0:W-:Y:S03]  /*2e440*/  STL.64 [R1+0x108], R18 ;  /* 0x0001081201007387 */ /* 0x0001e60000100a00 */
[----:B0-----:R-:W3:Y:S01]  /*2e450*/  LDL.LU.64 R18, [R1+0x1d90] ;  /* 0x001d900001127983 */ /* 0x001ee20000300a00 */
[----:B------:R-:W3:Y:S02]  /*2e460*/  LDL.LU.64 R16, [R1+0x1d88] ;  /* 0x001d880001107983 */ /* 0x000ee40000300a00 */
[C---:B---3--:R-:W-:Y:S01]  /*2e470*/  HMMA.16816.F32.BF16 R12, R24.reuse, R12, R16 ;  /* 0x0000000c180c723c */ /* 0x048fe20000041810 */
[----:B------:R-:W0:Y:S07]  /*2e480*/  LDSM.16.MT88.4 R16, [R29+0x13000] ;  /* 0x013000001d10783b */ /* 0x000e2e0000004200 */
[C---:B--2---:R-:W-:Y:S01]  /*2e490*/  HMMA.16816.F32.BF16 R8, R24.reuse, R4, R8 ;  /* 0x000000041808723c */ /* 0x044fe20000041808 */
[----:B0-----:R-:W-:Y:S11]  /*2e4a0*/  STL.64 [R1+0x1d08], R18 ;  /* 0x001d081201007387 */ /* 0x001ff60000100a00 */
[----:B------:R-:W-:Y:S03]  /*2e4b0*/  @!UPT UIADD3 URZ, URZ, URZ, URZ ;  /* 0x0000003f3f3ff290 */ /* 0x000fe6000fffe03f */
[----:B------:R-:W-:Y:S02]  /*2e4c0*/  STL.64 [R1+0xf0], R12 ;  /* 0x0000f00c01007387 */ /* 0x000fe40000100a00 */
[----:B------:R-:W-:Y:S02]  /*2e4d0*/  STL.64 [R1+0xf8], R14 ;  /* 0x0000f80e01007387 */ /* 0x000fe40000100a00 */
[----:B------:R-:W0:Y:S04]  /*2e4e0*/  LDSM.16.MT88.4 R12, [R28+0x13800] ;  /* 0x013800001c0c783b */ /* 0x000e280000004200 */
[----:B------:R1:W-:Y:S04]  /*2e4f0*/  STL.64 [R1+0x1d00], R16 ;  /* 0x001d001001007387 */ /* 0x0003e80000100a00 */
[----:B-1----:R-:W2:Y:S04]  /*2e500*/  LDL R16, [R1+0x80] ;  /* 0x0000800001107983 */ /* 0x002ea80000100800 */
[----:B------:R-:W2:Y:S01]  /*2e510*/  LDL R17, [R1+0x84] ;  /* 0x0000840001117983 */ /* 0x000ea20000100800 */
[----:B------:R-:W-:Y:S02]  /*2e520*/  STL.64 [R1+0x1d60], R4 ;  /* 0x001d600401007387 */ /* 0x000fe40000100a00 */
[----:B------:R-:W-:Y:S02]  /*2e530*/  STL.64 [R1+0xd0], R8 ;  /* 0x0000d00801007387 */ /* 0x000fe40000100a00 */
[----:B------:R-:W-:Y:S02]  /*2e540*/  STL.64 [R1+0xd8], R10 ;  /* 0x0000d80a01007387 */ /* 0x000fe40000100a00 */
[----:B------:R-:W1:Y:S04]  /*2e550*/  LDSM.16.MT88.4 R8, [R7+0x13800] ;  /* 0x013800000708783b */ /* 0x000e680000004200 */
[----:B0-----:R0:W-:Y:S04]  /*2e560*/  STL.64 [R1+0x1cd0], R14 ;  /* 0x001cd00e01007387 */ /* 0x0011e80000100a00 */
[----:B0-----:R-:W3:Y:S01]  /*2e570*/  LDL R15, [R1+0xfec] ;  /* 0x000fec00010f7983 */ /* 0x001ee20000100800 */
[----:B------:R-:W-:Y:S02]  /*2e580*/  STL.64 [R1+0x1cc8], R12 ;  /* 0x001cc80c01007387 */ /* 0x000fe40000100a00 */
[----:B------:R-:W-:Y:S02]  /*2e590*/  STL [R1+0x1be8], R28 ;  /* 0x001be81c01007387 */ /* 0x000fe40000100800 */
[----:B------:R-:W2:Y:S02]  /*2e5a0*/  LDL.LU.64 R4, [R1+0x60] ;  /* 0x0000600001047983 */ /* 0x000ea40000300a00 */
[----:B--2---:R0:W-:Y:S04]  /*2e5b0*/  STL.64 [R1+0x1d70], R4 ;  /* 0x001d700401007387 */ /* 0x0041e80000100a00 */
[----:B0-----:R-:W2:Y:S01]  /*2e5c0*/  LDL.LU R4, [R1+0x90] ;  /* 0x0000900001047983 */ /* 0x001ea20000300800 */
[----:B------:R-:W2:Y:S02]  /*2e5d0*/  LDL.LU R5, [R1+0x94] ;  /* 0x0000940001057983 */ /* 0x000ea40000300800 */
[----:B------:R-:W2:Y:S02]  /*2e5e0*/  LDL.LU R6, [R1+0x98] ;  /* 0x0000980001067983 */ /* 0x000ea40000300800 */
[----:B------:R-:W2:Y:S01]  /*2e5f0*/  LDL.LU R7, [R1+0x9c] ;  /* 0x00009c0001077983 */ /* 0x000ea20000300800 */
[----:B-1----:R-:W-:Y:S01]  /*2e600*/  STL.64 [R1+0x1c88], R10 ;  /* 0x001c880a01007387 */ /* 0x002fe20000100a00 */
[----:B------:R2:W-:Y:S02]  /*2e610*/  STL.64 [R1+0x1c80], R8 ;  /* 0x001c800801007387 */ /* 0x0005e40000100a00 */
[----:B--2---:R-:W-:Y:S01]  /*2e620*/  HMMA.16816.F32.BF16 R8, R24, R16, R4 ;  /* 0x000000101808723c */ /* 0x004fe20000041804 */
[----:B------:R-:W2:Y:S01]  /*2e630*/  LDL.LU R4, [R1+0x1a0] ;  /* 0x0001a00001047983 */ /* 0x000ea20000300800 */
[----:B------:R-:W2:Y:S02]  /*2e640*/  LDL.LU R5, [R1+0x1a4] ;  /* 0x0001a40001057983 */ /* 0x000ea40000300800 */
[----:B------:R-:W2:Y:S02]  /*2e650*/  LDL.LU R6, [R1+0x1a8] ;  /* 0x0001a80001067983 */ /* 0x000ea40000300800 */
[----:B------:R-:W2:Y:S01]  /*2e660*/  LDL.LU R7, [R1+0x1ac] ;  /* 0x0001ac0001077983 */ /* 0x000ea20000300800 */
[----:B------:R0:W-:Y:S04]  /*2e670*/  STL.64 [R1+0x1d68], R16 ;  /* 0x001d681001007387 */ /* 0x0001e80000100a00 */
[----:B---3--:R-:W1:Y:S04]  /*2e680*/  LDSM.16.MT88.4 R24, [R15+0x13800] ;  /* 0x013800000f18783b */ /* 0x008e680000004200 */
[----:B0-----:R-:W3:Y:S01]  /*2e690*/  LDL.LU R16, [R1+0x190] ;  /* 0x0001900001107983 */ /* 0x001ee20000300800 */
[----:B------:R-:W3:Y:S02]  /*2e6a0*/  LDL.LU R17, [R1+0x194] ;  /* 0x0001940001117983 */ /* 0x000ee40000300800 */
[----:B------:R-:W3:Y:S02]  /*2e6b0*/  LDL.LU R18, [R1+0x198] ;  /* 0x0001980001127983 */ /* 0x000ee40000300800 */
[----:B------:R-:W3:Y:S03]  /*2e6c0*/  LDL.LU R19, [R1+0x19c] ;  /* 0x00019c0001137983 */ /* 0x000ee60000300800 */
[----:B------:R-:W-:Y:S01]  /*2e6d0*/  STL.64 [R1+0x1c98], R10 ;  /* 0x001c980a01007387 */ /* 0x000fe20000100a00 */
[----:B------:R0:W-:Y:S03]  /*2e6e0*/  STL.64 [R1+0x1c90], R8 ;  /* 0x001c900801007387 */ /* 0x0001e60000100a00 */
[----:B0-----:R-:W2:Y:S01]  /*2e6f0*/  LDL.LU.64 R8, [R1+0x50] ;  /* 0x0000500001087983 */ /* 0x001ea20000300a00 */
[----:B------:R-:W2:Y:S02]  /*2e700*/  LDL.LU R12, [R1+0x150] ;  /* 0x00015000010c7983 */ /* 0x000ea40000300800 */
[----:B------:R-:W2:Y:S02]  /*2e710*/  LDL.LU R13, [R1+0x154] ;  /* 0x00015400010d7983 */ /* 0x000ea40000300800 */
[----:B------:R-:W2:Y:S01]  /*2e720*/  LDL.LU R14, [R1+0x158] ;  /* 0x00015800010e7983 */ /* 0x000ea20000300800 */
[----:B------:R-:W2:Y:S04]  /*2e730*/  LDL.LU R15, [R1+0x15c] ;  /* 0x00015c00010f7983 */ /* 0x000ea80000300800 */
[----:B--2---:R-:W-:Y:S01]  /*2e740*/  STL.64 [R1+0x1d38], R14 ;  /* 0x001d380e01007387 */ /* 0x004fe20000100a00 */
[----:B------:R4:W-:Y:S02]  /*2e750*/  STL.64 [R1+0x1d30], R12 ;  /* 0x001d300c01007387 */ /* 0x0009e40000100a00 */
[----:B----4-:R-:W-:-:S02]  /*2e760*/  IMAD.MOV.U32 R12, RZ, RZ, R20 ;  /* 0x000000ffff0c7224 */ /* 0x010fc400078e0014 */
[----:B------:R-:W-:Y:S01]  /*2e770*/  IMAD.MOV.U32 R13, RZ, RZ, R21 ;  /* 0x000000ffff0d7224 */ /* 0x000fe200078e0015 */
[----:B------:R-:W2:Y:S01]  /*2e780*/  LDL.LU R20, [R1+0x1d84] ;  /* 0x001d840001147983 */ /* 0x000ea20000300800 */
[----:B------:R-:W2:Y:S02]  /*2e790*/  LDL.LU R21, [R1+0x1d80] ;  /* 0x001d800001157983 */ /* 0x000ea40000300800 */
[----:B------:R-:W-:Y:S02]  /*2e7a0*/  IMAD.MOV.U32 R14, RZ, RZ, R22 ;  /* 0x000000ffff0e7224 */ /* 0x000fe400078e0016 */
[----:B------:R-:W-:Y:S01]  /*2e7b0*/  IMAD.MOV.U32 R15, RZ, RZ, R23 ;  /* 0x000000ffff0f7224 */ /* 0x000fe200078e0017 */
[----:B------:R-:W2:Y:S01]  /*2e7c0*/  LDL.LU R22, [R1+0x1d7c] ;  /* 0x001d7c0001167983 */ /* 0x000ea20000300800 */
[----:B------:R-:W2:Y:S03]  /*2e7d0*/  LDL.LU R23, [R1+0x1d78] ;  /* 0x001d780001177983 */ /* 0x000ea60000300800 */
[----:B------:R-:W-:Y:S01]  /*2e7e0*/  STL.64 [R1+0x1d58], R14 ;  /* 0x001d580e01007387 */ /* 0x000fe20000100a00 */
[----:B------:R0:W-:Y:S03]  /*2e7f0*/  STL.64 [R1+0x1d50], R12 ;  /* 0x001d500c01007387 */ /* 0x0001e60000100a00 */
[----:B0-----:R-:W4:Y:S01]  /*2e800*/  LDL.LU R12, [R1+0x180] ;  /* 0x00018000010c7983 */ /* 0x001f220000300800 */
[----:B------:R-:W4:Y:S02]  /*2e810*/  LDL.LU R13, [R1+0x184] ;  /* 0x00018400010d7983 */ /* 0x000f240000300800 */
[----:B------:R-:W4:Y:S02]  /*2e820*/  LDL.LU R14, [R1+0x188] ;  /* 0x00018800010e7983 */ /* 0x000f240000300800 */
[----:B------:R-:W4:Y:S01]  /*2e830*/  LDL.LU R15, [R1+0x18c] ;  /* 0x00018c00010f7983 */ /* 0x000f220000300800 */
[----:B-1----:R-:W-:Y:S01]  /*2e840*/  STL.64 [R1+0x1c38], R26 ;  /* 0x001c381a01007387 */ /* 0x002fe20000100a00 */
[----:B------:R0:W-:Y:S03]  /*2e850*/  STL.64 [R1+0x1c30], R24 ;  /* 0x001c301801007387 */ /* 0x0001e60000100a00 */
[----:B0-----:R-:W3:Y:S01]  /*2e860*/  LDL.LU R24, [R1+0x170] ;  /* 0x0001700001187983 */ /* 0x001ee20000300800 */
[----:B------:R-:W3:Y:S02]  /*2e870*/  LDL.LU R25, [R1+0x174] ;  /* 0x0001740001197983 */ /* 0x000ee40000300800 */
[----:B------:R-:W3:Y:S02]  /*2e880*/  LDL.LU R26, [R1+0x178] ;  /* 0x00017800011a7983 */ /* 0x000ee40000300800 */
[----:B------:R-:W3:Y:S01]  /*2e890*/  LDL.LU R27, [R1+0x17c] ;  /* 0x00017c00011b7983 */ /* 0x000ee20000300800 */
[C---:B--2---:R-:W-:Y:S11]  /*2e8a0*/  HMMA.16816.F32.BF16 R4, R20.reuse, R8, R4 ;  /* 0x000000081404723c */ /* 0x044ff60000041804 */
[----:B------:R-:W-:Y:S11]  /*2e8b0*/  @!UPT UIADD3 URZ, URZ, URZ, URZ ;  /* 0x0000003f3f3ff290 */ /* 0x000ff6000fffe03f */
[----:B------:R-:W-:Y:S01]  /*2e8c0*/  @!UPT UIADD3 URZ, URZ, URZ, URZ ;  /* 0x0000003f3f3ff290 */ /* 0x000fe2000fffe03f */
[----:B------:R0:W-:Y:S01]  /*2e8d0*/  STL.64 [R1+0xa0], R4 ;  /* 0x0000a00401007387 */ /* 0x0001e20000100a00 */
[----:B------:R-:W-:Y:S03]  /*2e8e0*/  STL.64 [R1+0xa8], R6 ;  /* 0x0000a80601007387 */ /* 0x000fe60000100a00 */
[----:B0-----:R-:W3:Y:S02]  /*2e8f0*/  LDL.LU.64 R4, [R1+0x1d70] ;  /* 0x001d700001047983 */ /* 0x001ee40000300a00 */
[C---:B---3--:R-:W-:Y:S11]  /*2e900*/  HMMA.16816.F32.BF16 R16, R20.reuse, R4, R16 ;  /* 0x000000041410723c */ /* 0x048ff60000041810 */
[----:B------:R-:W-:Y:S11]  /*2e910*/  @!UPT UIADD3 URZ, URZ, URZ, URZ ;  /* 0x0000003f3f3ff290 */ /* 0x000ff6000fffe03f */
[----:B------:R-:W-:Y:S01]  /*2e920*/  @!UPT UIADD3 URZ, URZ, URZ, URZ ;  /* 0x0000003f3f3ff290 */ /* 0x000fe2000fffe03f */
[----:B------:R0:W-:Y:S01]  /*2e930*/  STL.64 [R1+0x90], R16 ;  /* 0x0000901001007387 */ /* 0x0001e20000100a00 */
[----:B------:R1:W-:Y:S03]  /*2e940*/  STL.64 [R1+0x98], R18 ;  /* 0x0000981201007387 */ /* 0x0003e60000100a00 */
[----:B0-----:R-:W2:Y:S01]  /*2e950*/  LDL.LU.64 R16, [R1+0x1d68] ;  /* 0x001d680001107983 */ /* 0x001ea20000300a00 */
[----:B-1----:R-:W-:Y:S02]  /*2e960*/  IMAD.MOV.U32 R19, RZ, RZ, R4 ;  /* 0x000000ffff137224 */ /* 0x002fe400078e0004 */
[----:B------:R-:W-:Y:S02]  /*2e970*/  IMAD.MOV.U32 R18, RZ, RZ, R5 ;  /* 0x000000ffff127224 */ /* 0x000fe400078e0005 */
[----:B------:R-:W4:Y:S02]  /*2e980*/  LDL.LU.64 R4, [R1+0x1d60] ;  /* 0x001d600001047983 */ /* 0x000f240000300a00 */
[C---:B----4-:R-:W-:Y:S02]  /*2e990*/  HMMA.16816.F32.BF16 R4, R20.reuse, R4, R12 ;  /* 0x000000041404723c */ /* 0x050fe4000004180c */
[----:B------:R-:W3:Y:S01]  /*2e9a0*/  LDL.LU.64 R14, [R1+0x1d58] ;  /* 0x001d5800010e7983 */ /* 0x000ee20000300a00 */
[----:B------:R-:W3:Y:S11]  /*2e9b0*/  LDL.LU.64 R12, [R1+0x1d50] ;  /* 0x001d5000010c7983 */ /* 0x000ef60000300a00 */
[----:B------:R-:W-:Y:S09]  /*2e9c0*/  @!UPT UIADD3 URZ, URZ, URZ, URZ ;  /* 0x0000003f3f3ff290 */ /* 0x000ff2000fffe03f */
[----:B------:R-:W-:Y:S01]  /*2e9d0*/  STL.64 [R1+0x40], R4 ;  /* 0x0000400401007387 */ /* 0x000fe20000100a00 */
[----:B------:R0:W-:Y:S03]  /*2e9e0*/  STL.64 [R1+0x48], R6 ;  /* 0x0000480601007387 */ /* 0x0001e60000100a00 */
[----:B0-----:R-:W3:Y:S01]  /*2e9f0*/  LDL.LU.64 R6, [R1+0x1d48] ;  /* 0x001d480001067983 */ /* 0x001ee20000300a00 */
[----:B------:R-:W3:Y:S01]  /*2ea00*/  LDL.LU.64 R4, [R1+0x1d40] ;  /* 0x001d400001047983 */ /* 0x000ee20000300a00 */
[----:B--2---:R-:W-:Y:S01]  /*2ea10*/  HMMA.16816.F32.BF16 R24, R20, R16, R24 ;  /* 0x000000101418723c */ /* 0x004fe20000041818 */
[----:B------:R-:W-:Y:S01]  /*2ea20*/  STL.64 [R1+0x1d20], R16 ;  /* 0x001d201001007387 */ /* 0x000fe20000100a00 */
[----:B------:R-:W2:Y:S01]  /*2ea30*/  LDL.LU R20, [R1] ;  /* 0x0000000001147983 */ /* 0x000ea20000300800 */
[----:B------:R-:W2:Y:S04]  /*2ea40*/  LDL.LU R21, [R1+0x4] ;  /* 0x0000040001157983 */ /* 0x000ea80000300800 */
[----:B------:R-:W-:-:S02]  /*2ea50*/  IMAD.MOV.U32 R22, RZ, RZ, R2 ;  /* 0x000000ffff167224 */ /* 0x000fc400078e0002 */
[----:B------:R-:W-:Y:S02]  /*2ea60*/  IMAD.MOV.U32 R23, RZ, RZ, R0 ;  /* 0x000000ffff177224 */ /* 0x000fe400078e0000 */
[----:B------:R-:W-:Y:S02]  /*2ea70*/  IMAD.MOV.U32 R2, RZ, RZ, R8 ;  /* 0x000000ffff027224 */ /* 0x000fe400078e0008 */
[----:B------:R-:W-:-:S10]  /*2ea80*/  IMAD.MOV.U32 R0, RZ, RZ, R9 ;  /* 0x000000ffff007224 */ /* 0x000fd400078e0009 */
[----:B------:R-:W-:Y:S01]  /*2ea90*/  STL.64 [R1+0x1c48], R26 ;  /* 0x001c481a01007387 */ /* 0x000fe20000100a00 */
[----:B------:R0:W-:Y:S03]  /*2eaa0*/  STL.64 [R1+0x1c40], R24 ;  /* 0x001c401801007387 */ /* 0x0001e60000100a00 */
[----:B0-----:R-:W2:Y:S01]  /*2eab0*/  LDL.LU.64 R24, [R1+0x70] ;  /* 0x0000700001187983 */ /* 0x001ea20000300a00 */
[----:B------:R-:W4:Y:S01]  /*2eac0*/  LDL.LU.64 R26, [R1+0x78] ;  /* 0x00007800011a7983 */ /* 0x000f220000300a00 */
[----:B---3--:R-:W-:Y:S11]  /*2ead0*/  HMMA.16816.F32.BF16 R12, R4, R8, R12 ;  /* 0x00000008040c723c */ /* 0x008ff6000004180c */
[----:B------:R-:W-:Y:S11]  /*2eae0*/  @!UPT UIADD3 URZ, URZ, URZ, URZ ;  /* 0x0000003f3f3ff290 */ /* 0x000ff6000fffe03f */
[----:B------:R-:W-:Y:S02]  /*2eaf0*/  @!UPT UIADD3 URZ, URZ, URZ, URZ ;  /* 0x0000003f3f3ff290 */ /* 0x000fe4000fffe03f */
[----:B------:R-:W-:Y:S02]  /*2eb00*/  IMAD.MOV.U32 R11, RZ, RZ, R12 ;  /* 0x000000ffff0b7224 */ /* 0x000fe400078e000c */
[----:B------:R-:W-:Y:S02]  /*2eb10*/  IMAD.MOV.U32 R10, RZ, RZ, R13 ;  /* 0x000000ffff0a7224 */ /* 0x000fe400078e000d */
[----:B------:R-:W-:Y:S02]  /*2eb20*/  IMAD.MOV.U32 R9, RZ, RZ, R14 ;  /* 0x000000ffff097224 */ /* 0x000fe400078e000e */
[----:B------:R-:W-:Y:S02]  /*2eb30*/  IMAD.MOV.U32 R8, RZ, RZ, R15 ;  /* 0x000000ffff087224 */ /* 0x000fe400078e000f */
[----:B------:R-:W3:Y:S01]  /*2eb40*/  LDL.LU.64 R14, [R1+0x1d38] ;  /* 0x001d3800010e7983 */ /* 0x000ee20000300a00 */
[----:B------:R-:W3:Y:S02]  /*2eb50*/  LDL.LU.64 R12, [R1+0x1d30] ;  /* 0x001d3000010c7983 */ /* 0x000ee40000300a00 */
[----:B------:R-:W-:Y:S02]  /*2eb60*/  STL.64 [R1+0x1ce0], R10 ;  /* 0x001ce00a01007387 */ /* 0x000fe40000100a00 */
[----:B------:R0:W-:Y:S02]  /*2eb70*/  STL.64 [R1+0x1cd8], R8 ;  /* 0x001cd80801007387 */ /* 0x0001e40000100a00 */
[----:B0-----:R-:W3:Y:S01]  /*2eb80*/  LDL.LU R8, [R1+0x120] ;  /* 0x0001200001087983 */ /* 0x001ee20000300800 */
[----:B------:R-:W3:Y:S02]  /*2eb90*/  LDL.LU R9, [R1+0x124] ;  /* 0x0001240001097983 */ /* 0x000ee40000300800 */
[----:B------:R-:W3:Y:S02]  /*2eba0*/  LDL.LU R10, [R1+0x128] ;  /* 0x00012800010a7983 */ /* 0x000ee40000300800 */
[----:B------:R-:W-:-:S02]  /*2ebb0*/  IMAD.MOV.U32 R11, RZ, RZ, R3 ;  /* 0x000000ffff0b7224 */ /* 0x000fc400078e0003 */
[----:B------:R-:W4:Y:S01]  /*2ebc0*/  LDL.LU R3, [R1+0x1d28] ;  /* 0x001d280001037983 */ /* 0x000f220000300800 */
[----:B--2---:R-:W-:Y:S03]  /*2ebd0*/  HMMA.16816.F32.BF16 R20, R4, R24, R20 ;  /* 0x000000180414723c */ /* 0x004fe60000041814 */
[----:B---3--:R-:W-:Y:S01]  /*2ebe0*/  STL.64 [R1+0x1cf0], R10 ;  /* 0x001cf00a01007387 */ /* 0x008fe20000100a00 */
[----:B------:R0:W-:Y:S02]  /*2ebf0*/  STL.64 [R1+0x1ce8], R8 ;  /* 0x001ce80801007387 */ /* 0x0001e40000100a00 */
[----:B0-----:R-:W-:Y:S02]  /*2ec00*/  IMAD.MOV.U32 R8, RZ, RZ, R19 ;  /* 0x000000ffff087224 */ /* 0x001fe400078e0013 */
[----:B------:R-:W-:-:S07]  /*2ec10*/  IMAD.MOV.U32 R9, RZ, RZ, R18 ;  /* 0x000000ffff097224 */ /* 0x000fce00078e0012 */
[----:B------:R-:W-:Y:S11]  /*2ec20*/  HMMA.16816.F32.BF16 R16, R4, R8, R12 ;  /* 0x000000080410723c */ /* 0x000ff6000004180c */
[----:B------:R-:W-:Y:S11]  /*2ec30*/  @!UPT UIADD3 URZ, URZ, URZ, URZ ;  /* 0x0000003f3f3ff290 */ /* 0x000ff6000fffe03f */
[----:B------:R-:W-:Y:S02]  /*2ec40*/  @!UPT UIADD3 URZ, URZ, URZ, URZ ;  /* 0x0000003f3f3ff290 */ /* 0x000fe4000fffe03f */
[----:B------:R-:W-:Y:S02]  /*2ec50*/  IMAD.MOV.U32 R15, RZ, RZ, R16 ;  /* 0x000000ffff0f7224 */ /* 0x000fe400078e0010 */
[----:B------:R-:W-:Y:S02]  /*2ec60*/  IMAD.MOV.U32 R14, RZ, RZ, R17 ;  /* 0x000000ffff0e7224 */ /* 0x000fe400078e0011 */
[----:B------:R-:W-:Y:S02]  /*2ec70*/  IMAD.MOV.U32 R13, RZ, RZ, R18 ;  /* 0x000000ffff0d7224 */ /* 0x000fe400078e0012 */
[----:B------:R-:W-:Y:S01]  /*2ec80*/  IMAD.MOV.U32 R12, RZ, RZ, R19 ;  /* 0x000000ffff0c7224 */ /* 0x000fe200078e0013 */
[----:B------:R-:W2:Y:S01]  /*2ec90*/  LDL.LU.64 R16, [R1+0x1d20] ;  /* 0x001d200001107983 */ /* 0x000ea20000300a00 */
[----:B------:R-:W-:Y:S03]  /*2eca0*/  STL.64 [R1+0x1d18], R14 ;  /* 0x001d180e01007387 */ /* 0x000fe60000100a00 */
[----:B------:R0:W-:Y:S04]  /*2ecb0*/  STL.64 [R1+0x1d10], R12 ;  /* 0x001d100c01007387 */ /* 0x0001e80000100a00 */
[----:B0-----:R-:W2:Y:S01]  /*2ecc0*/  LDL.LU R12, [R1+0x140] ;  /* 0x00014000010c7983 */ /* 0x001ea20000300800 */
[----:B------:R-:W2:Y:S02]  /*2ecd0*/  LDL.LU R13, [R1+0x144] ;  /* 0x00014400010d7983 */ /* 0x000ea40000300800 */
[----:B------:R-:W2:Y:S02]  /*2ece0*/  LDL.LU R14, [R1+0x148] ;  /* 0x00014800010e7983 */ /* 0x000ea40000300800 */
[----:B------:R0:W-:Y:S02]  /*2ecf0*/  STL.64 [R1+0x1cf8], R8 ;  /* 0x001cf80801007387 */ /* 0x0001e40000100a00 */
[----:B----4-:R-:W-:-:S02]  /*2ed00*/  IMAD.MOV.U32 R15, RZ, RZ, R3 ;  /* 0x000000ffff0f7224 */ /* 0x010fc400078e0003 */
[----:B------:R-:W-:Y:S01]  /*2ed10*/  IMAD.MOV.U32 R3, RZ, RZ, R21 ;  /* 0x000000ffff037224 */ /* 0x000fe200078e0015 */
[----:B------:R-:W-:Y:S01]  /*2ed20*/  STL [R1], R20 ;  /* 0x0000001401007387 */ /* 0x000fe20000100800 */
[----:B0-----:R-:W-:Y:S02]  /*2ed30*/  IMAD.MOV.U32 R8, RZ, RZ, R2 ;  /* 0x000000ffff087224 */ /* 0x001fe400078e0002 */
[----:B------:R-:W-:Y:S02]  /*2ed40*/  IMAD.MOV.U32 R9, RZ, RZ, R0 ;  /* 0x000000ffff097224 */ /* 0x000fe400078e0000 */
[----:B------:R-:W-:Y:S02]  /*2ed50*/  IMAD.MOV.U32 R2, RZ, RZ, R22 ;  /* 0x000000ffff027224 */ /* 0x000fe400078e0016 */
[----:B------:R-:W-:Y:S02]  /*2ed60*/  IMAD.MOV.U32 R0, RZ, RZ, R23 ;  /* 0x000000ffff007224 */ /* 0x000fe400078e0017 */
[----:B------:R-:W0:Y:S04]  /*2ed70*/  LDSM.16.MT88.4 R20, [R29+0x13800] ;  /* 0x013800001d14783b */ /* 0x000e280000004200 */
[----:B------:R-:W-:Y:S04]  /*2ed80*/  STL [R1+0x1bec], R29 ;  /* 0x001bec1d01007387 */ /* 0x000fe80000100800 */
[----:B0-----:R-:W-:Y:S01]  /*2ed90*/  STL.64 [R1+0x1bd0], R22 ;  /* 0x001bd01601007387 */ /* 0x001fe20000100a00 */
[----:B------:R0:W-:Y:S03]  /*2eda0*/  STL.64 [R1+0x1bc8], R20 ;  /* 0x001bc81401007387 */ /* 0x0001e60000100a00 */
[----:B0-----:R-:W3:Y:S01]  /*2edb0*/  LDL.LU R20, [R1+0x130] ;  /* 0x0001300001147983 */ /* 0x001ee20000300800 */
[----:B------:R-:W3:Y:S02]  /*2edc0*/  LDL.LU R21, [R1+0x134] ;  /* 0x0001340001157983 */ /* 0x000ee40000300800 */
[----:B------:R-:W3:Y:S02]  /*2edd0*/  LDL.LU R22, [R1+0x138] ;  /* 0x0001380001167983 */ /* 0x000ee40000300800 */
[----:B------:R-:W3:Y:S01]  /*2ede0*/  LDL.LU R23, [R1+0x13c] ;  /* 0x00013c0001177983 */ /* 0x000ee20000300800 */
[----:B--2---:R-:W-:Y:S01]  /*2edf0*/  HMMA.16816.F32.BF16 R4, R4, R16, R12 ;  /* 0x000000100404723c */ /* 0x004fe2000004180c */
[----:B------:R-:W2:Y:S01]  /*2ee00*/  LDL.LU.64 R14, [R1+0x1d18] ;  /* 0x001d1800010e7983 */ /* 0x000ea20000300a00 */
[----:B------:R-:W4:Y:S02]  /*2ee10*/  LDL.LU.64 R12, [R1+0x1d10] ;  /* 0x001d1000010c7983 */ /* 0x000f240000300a00 */
[----:B------:R-:W3:Y:S02]  /*2ee20*/  LDL.LU.64 R18, [R1+0x1d08] ;  /* 0x001d080001127983 */ /* 0x000ee40000300a00 */
[----:B------:R-:W3:Y:S11]  /*2ee30*/  LDL.LU.64 R16, [R1+0x1d00] ;  /* 0x001d000001107983 */ /* 0x000ef60000300a00 */
[----:B------:R-:W-:Y:S06]  /*2ee40*/  @!UPT UIADD3 URZ, URZ, URZ, URZ ;  /* 0x0000003f3f3ff290 */ /* 0x000fec000fffe03f */
[----:B------:R0:W-:Y:S01]  /*2ee50*/  STL [R1+0x1bfc], R4 ;  /* 0x001bfc0401007387 */ /* 0x0001e20000100800 */
[----:B------:R1:W-:Y:S02]  /*2ee60*/  STL [R1+0x1bf8], R5 ;  /* 0x001bf80501007387 */ /* 0x0003e40000100800 */
[----:B------:R1:W-:Y:S02]  /*2ee70*/  STL [R1+0x1bf4], R6 ;  /* 0x001bf40601007387 */ /* 0x0003e40000100800 */
[----:B------:R1:W-:Y:S01]  /*2ee80*/  STL [R1+0x1bf0], R7 ;  /* 0x001bf00701007387 */ /* 0x0003e20000100800 */
[----:B0-----:R-:W2:Y:S01]  /*2ee90*/  LDL.LU R4, [R1+0xe0] ;  /* 0x0000e00001047983 */ /* 0x001ea20000300800 */
[----:B-1----:R-:W2:Y:S02]  /*2eea0*/  LDL.LU R5, [R1+0xe4] ;  /* 0x0000e40001057983 */ /* 0x002ea40000300800 */
[----:B------:R-:W2:Y:S02]  /*2eeb0*/  LDL.LU R6, [R1+0xe8] ;  /* 0x0000e80001067983 */ /* 0x000ea40000300800 */
[----:B------:R-:W2:Y:S01]  /*2eec0*/  LDL.LU R7, [R1+0xec] ;  /* 0x0000ec0001077983 */ /* 0x000ea20000300800 */
[C---:B---3--:R-:W-:Y:S11]  /*2eed0*/  HMMA.16816.F32.BF16 R8, R16.reuse, R8, R20 ;  /* 0x000000081008723c */ /* 0x048ff60000041814 */
[----:B------:R-:W-:Y:S11]  /*2eee0*/  @!UPT UIADD3 URZ, URZ, URZ, URZ ;  /* 0x0000003f3f3ff290 */ /* 0x000ff6000fffe03f */
[----:B------:R-:W-:Y:S02]  /*2eef0*/  @!UPT UIADD3 URZ, URZ, URZ, URZ ;  /* 0x0000003f3f3ff290 */ /* 0x000fe4000fffe03f */
[----:B------:R-:W-:Y:S02]  /*2ef00*/  IMAD.MOV.U32 R23, RZ, RZ, R8 ;  /* 0x000000ffff177224 */ /* 0x000fe400078e0008 */
[----:B------:R-:W-:Y:S02]  /*2ef10*/  IMAD.MOV.U32 R22, RZ, RZ, R9 ;  /* 0x000000ffff167224 */ /* 0x000fe400078e0009 */
[----:B------:R-:W2:Y:S01]  /*2ef20*/  LDL.LU.64 R8, [R1+0x1cf8] ;  /* 0x001cf80001087983 */ /* 0x000ea20000300a00 */
[----:B------:R-:W-:Y:S02]  /*2ef30*/  IMAD.MOV.U32 R21, RZ, RZ, R10 ;  /* 0x000000ffff157224 */ /* 0x000fe400078e000a */
[----:B------:R-:W-:Y:S02]  /*2ef40*/  IMAD.MOV.U32 R20, RZ, RZ, R11 ;  /* 0x000000ffff147224 */ /* 0x000fe400078e000b */
[----:B------:R-:W-:Y:S03]  /*2ef50*/  STL.64 [R1+0x1be0], R22 ;  /* 0x001be01601007387 */ /* 0x000fe60000100a00 */
[----:B------:R0:W-:Y:S04]  /*2ef60*/  STL.64 [R1+0x1bd8], R20 ;  /* 0x001bd81401007387 */ /* 0x0001e80000100a00 */
[----:B0-----:R-:W3:Y:S01]  /*2ef70*/  LDL.LU.64 R20, [R1+0x80] ;  /* 0x0000800001147983 */ /* 0x001ee20000300a00 */
[----:B------:R-:W3:Y:S01]  /*2ef80*/  LDL.LU.64 R22, [R1+0x88] ;  /* 0x0000880001167983 */ /* 0x000ee20000300a00 */
[C---:B--2---:R-:W-:Y:S11]  /*2ef90*/  HMMA.16816.F32.BF16 R8, R16.reuse, R8, R4 ;  /* 0x000000081008723c */ /* 0x044ff60000041804 */
[----:B------:R-:W-:Y:S11]  /*2efa0*/  @!UPT UIADD3 URZ, URZ, URZ, URZ ;  /* 0x0000003f3f3ff290 */ /* 0x000ff6000fffe03f */
[----:B------:R-:W-:Y:S01]  /*2efb0*/  @!UPT UIADD3 URZ, URZ, URZ, URZ ;  /* 0x0000003f3f3ff290 */ /* 0x000fe2000fffe03f */
[----:B------:R0:W-:Y:S01]  /*2efc0*/  STL [R1+0xe4], R9 ;  /* 0x0000e40901007387 */ /* 0x0001e20000100800 */
[----:B------:R-:W-:Y:S02]  /*2efd0*/  IMAD.MOV.U32 R29, RZ, RZ, R10 ;  /* 0x000000ffff1d7224 */ /* 0x000fe400078e000a */
[----:B------:R-:W-:Y:S02]  /*2efe0*/  IMAD.MOV.U32 R28, RZ, RZ, R11 ;  /* 0x000000ffff1c7224 */ /* 0x000fe400078e000b */
[----:B------:R-:W-:Y:S01]  /*2eff0*/  IMAD.MOV.U32 R7, RZ, RZ, R8 ;  /* 0x000000ffff077224 */ /* 0x000fe200078e0008 */
[----:B------:R-:W2:Y:S04]  /*2f000*/  LDL.LU.64 R10, [R1+0x1cf0] ;  /* 0x001cf000010a7983 */ /* 0x000ea80000300a00 */
[----:B0-----:R-:W2:Y:S02]  /*2f010*/  LDL.LU.64 R8, [R1+0x1ce8] ;  /* 0x001ce80001087983 */ /* 0x001ea40000300a00 */
[----:B--2---:R-:W-:Y:S11]  /*2f020*/  HMMA.16816.F32.BF16 R8, R16, R24, R8 ;  /* 0x000000181008723c */ /* 0x004ff60000041808 */
[----:B------:R-:W-:Y:S11]  /*2f030*/  @!UPT UIADD3 URZ, URZ, URZ, URZ ;  /* 0x0000003f3f3ff290 */ /* 0x000ff6000fffe03f */
[----:B------:R-:W-:Y:S01]  /*2f040*/  @!UPT UIADD3 URZ, URZ, URZ, URZ ;  /* 0x0000003f3f3ff290 */ /* 0x000fe2000fffe03f */
[----:B------:R0:W-:Y:S01]  /*2f050*/  STL [R1+0x140], R8 ;  /* 0x0001400801007387 */ /* 0x0001e20000100800 */
[----:B------:R-:W-:Y:S02]  /*2f060*/  IMAD.MOV.U32 R6, RZ, RZ, R11 ;  /* 0x000000ffff067224 */ /* 0x000fe400078e000b */
[----:B------:R-:W-:Y:S02]  /*2f070*/  IMAD.MOV.U32 R4, RZ, RZ, R9 ;  /* 0x000000ffff047224 */ /* 0x000fe400078e0009 */
[----:B------:R-:W-:Y:S02]  /*2f080*/  IMAD.MOV.U32 R5, RZ, RZ, R10 ;  /* 0x000000ffff057224 */ /* 0x000fe400078e000a */
[----:B------:R-:W2:Y:S04]  /*2f090*/  LDL.LU.64 R10, [R1+0x1ce0] ;  /* 0x001ce000010a7983 */ /* 0x000ea80000300a00 */
[----:B0-----:R-:W3:Y:S01]  /*2f0a0*/  LDL.LU.64 R8, [R1+0x1cd8] ;  /* 0x001cd80001087983 */ /* 0x001ee20000300a00 */
[----:B------:R-:W-:Y:S02]  /*2f0b0*/  STL.64 [R1+0x1ca0], R26 ;  /* 0x001ca01a01007387 */ /* 0x000fe40000100a00 */
[----:B------:R4:W-:Y:S02]  /*2f0c0*/  STL.64 [R1+0x1c08], R6 ;  /* 0x001c080601007387 */ /* 0x0009e40000100a00 */
[----:B------:R0:W-:Y:S02]  /*2f0d0*/  STL.64 [R1+0x1c00], R4 ;  /* 0x001c000401007387 */ /* 0x0001e40000100a00 */
[----:B----4-:R-:W-:-:S02]  /*2f0e0*/  IMAD.MOV.U32 R6, RZ, RZ, R13 ;  /* 0x000000ffff067224 */ /* 0x010fc400078e000d */
[----:B------:R-:W-:Y:S02]  /*2f0f0*/  IMAD.MOV.U32 R7, RZ, RZ, R12 ;  /* 0x000000ffff077224 */ /* 0x000fe400078e000c */
[----:B0-----:R-:W-:Y:S02]  /*2f100*/  IMAD.MOV.U32 R4, RZ, RZ, R15 ;  /* 0x000000ffff047224 */ /* 0x001fe400078e000f */
[----:B------:R-:W-:Y:S01]  /*2f110*/  IMAD.MOV.U32 R5, RZ, RZ, R14 ;  /* 0x000000ffff057224 */ /* 0x000fe200078e000e */
[----:B------:R-:W-:Y:S04]  /*2f120*/  STL.64 [R1+0x1c28], R6 ;  /* 0x001c280601007387 */ /* 0x000fe80000100a00 */
[----:B------:R2:W-:Y:S02]  /*2f130*/  STL.64 [R1+0x1c20], R4 ;  /* 0x001c200401007387 */ /* 0x0005e40000100a00 */
        /* <DEDUP_REMOVED lines=8> */
[----:B--2---:R-:W-:-:S02]  /*2f1c0*/  IMAD.MOV.U32 R5, RZ, RZ, R10 ;  /* 0x000000ffff057224 */ /* 0x004fc400078e000a */
[----:B------:R-:W-:Y:S02]  /*2f1d0*/  IMAD.MOV.U32 R4, RZ, RZ, R11 ;  /* 0x000000ffff047224 */ /* 0x000fe400078e000b */
[----:B---3--:R-:W-:Y:S02]  /*2f1e0*/  IMAD.MOV.U32 R7, RZ, RZ, R8 ;  /* 0x000000ffff077224 */ /* 0x008fe400078e0008 */
[----:B------:R-:W-:Y:S01]  /*2f1f0*/  IMAD.MOV.U32 R6, RZ, RZ, R9 ;  /* 0x000000ffff067224 */ /* 0x000fe200078e0009 */
[----:B----4-:R0:W-:Y:S01]  /*2f200*/  STL.64 [R1+0x1cb0], R26 ;  /* 0x001cb01a01007387 */ /* 0x0101e20000100a00 */
[----:B------:R-:W-:Y:S03]  /*2f210*/  STL.64 [R1+0x1ca8], R24 ;  /* 0x001ca81801007387 */ /* 0x000fe60000100a00 */
[----:B0-----:R-:W2:Y:S04]  /*2f220*/  LDL R26, [R1+0x58] ;  /* 0x00005800011a7983 */ /* 0x001ea80000100800 */
[----:B------:R-:W2:Y:S01]  /*2f230*/  LDL R27, [R1+0x5c] ;  /* 0x00005c00011b7983 */ /* 0x000ea20000100800 */
[----:B------:R-:W3:Y:S02]  /*2f240*/  LDL.LU R8, [R1+0xd0] ;  /* 0x0000d00001087983 */ /* 0x000ee40000300800 */
[----:B------:R-:W3:Y:S02]  /*2f250*/  LDL.LU R9, [R1+0xd4] ;  /* 0x0000d40001097983 */ /* 0x000ee40000300800 */
[----:B------:R-:W4:Y:S01]  /*2f260*/  LDL.LU R10, [R1+0xd8] ;  /* 0x0000d800010a7983 */ /* 0x000f220000300800 */
[----:B------:R-:W4:Y:S04]  /*2f270*/  LDL.LU R11, [R1+0xdc] ;  /* 0x0000dc00010b7983 */ /* 0x000f280000300800 */
[----:B----4-:R-:W-:Y:S01]  /*2f280*/  STL.64 [R1+0x1cc0], R10 ;  /* 0x001cc00a01007387 */ /* 0x010fe20000100a00 */
[----:B---3--:R0:W-:Y:S03]  /*2f290*/  STL.64 [R1+0x1cb8], R8 ;  /* 0x001cb80801007387 */ /* 0x0081e60000100a00 */
        /* <DEDUP_REMOVED lines=8> */
[----:B------:R-:W4:Y:S02]  /*2f320*/  LDL.LU R6, [R1+0x48] ;  /* 0x0000480001067983 */ /* 0x000f240000300800 */
[----:B------:R-:W4:Y:S02]  /*2f330*/  LDL.LU R7, [R1+0x4c] ;  /* 0x00004c0001077983 */ /* 0x000f240000300800 */
[----:B----4-:R-:W-:Y:S01]  /*2f340*/  STL.64 [R1+0x1c68], R6 ;  /* 0x001c680601007387 */ /* 0x010fe20000100a00 */
[----:B---3--:R0:W-:Y:S03]  /*2f350*/  STL.64 [R1+0x1c60], R4 ;  /* 0x001c600401007387 */ /* 0x0081e60000100a00 */
[----:B0-----:R-:W3:Y:S01]  /*2f360*/  LDL.LU R4, [R1+0x90] ;  /* 0x0000900001047983 */ /* 0x001ee20000300800 */
[----:B------:R-:W3:Y:S02]  /*2f370*/  LDL.LU R5, [R1+0x94] ;  /* 0x0000940001057983 */ /* 0x000ee40000300800 */
[----:B------:R-:W4:Y:S02]  /*2f380*/  LDL.LU R6, [R1+0x98] ;  /* 0x0000980001067983 */ /* 0x000f240000300800 */
[----:B------:R-:W4:Y:S01]  /*2f390*/  LDL.LU R7, [R1+0x9c] ;  /* 0x00009c0001077983 */ /* 0x000f220000300800 */
[----:B------:R-:W-:Y:S01]  /*2f3a0*/  HMMA.16816.F32.BF16 R16, R16, R20, R12 ;  /* 0x000000141010723c */ /* 0x000fe2000004180c */
[----:B----4-:R-:W-:Y:S01]  /*2f3b0*/  STL.64 [R1+0x1c78], R6 ;  /* 0x001c780601007387 */ /* 0x010fe20000100a00 */
[----:B---3--:R0:W-:Y:S03]  /*2f3c0*/  STL.64 [R1+0x1c70], R4 ;  /* 0x001c700401007387 */ /* 0x0081e60000100a00 */
[----:B0-----:R-:W3:Y:S01]  /*2f3d0*/  LDL.LU R4, [R1+0xa0] ;  /* 0x0000a00001047983 */ /* 0x001ee20000300800 */
[----:B------:R-:W3:Y:S02]  /*2f3e0*/  LDL.LU R5, [R1+0xa4] ;  /* 0x0000a40001057983 */ /* 0x000ee40000300800 */
[----:B------:R-:W3:Y:S02]  /*2f3f0*/  LDL.LU R6, [R1+0xa8] ;  /* 0x0000a80001067983 */ /* 0x000ee40000300800 */
[----:B------:R-:W3:Y:S01]  /*2f400*/  LDL.LU R7, [R1+0xac] ;  /* 0x0000ac0001077983 */ /* 0x000ee20000300800 */
[----:B------:R-:W2:Y:S01]  /*2f410*/  LDL.LU.64 R14, [R1+0x1cd0] ;  /* 0x001cd000010e7983 */ /* 0x000ea20000300a00 */
[----:B------:R-:W2:Y:S11]  /*2f420*/  LDL.LU.64 R12, [R1+0x1cc8] ;  /* 0x001cc800010c7983 */ /* 0x000eb60000300a00 */
[----:B------:R-:W-:Y:S02]  /*2f430*/  STL.64 [R1+0x1b98], R18 ;  /* 0x001b981201007387 */ /* 0x000fe40000100a00 */
[----:B------:R0:W-:Y:S02]  /*2f440*/  STL.64 [R1+0x1b90], R16 ;  /* 0x001b901001007387 */ /* 0x0001e40000100a00 */
[----:B0-----:R-:W4:Y:S01]  /*2f450*/  LDL.LU R16, [R1] ;  /* 0x0000000001107983 */ /* 0x001f220000300800 */
[----:B------:R-:W-:-:S02]  /*2f460*/  IMAD.MOV.U32 R18, RZ, RZ, R2 ;  /* 0x000000ffff127224 */ /* 0x000fc400078e0002 */
[----:B------:R-:W-:Y:S02]  /*2f470*/  IMAD.MOV.U32 R19, RZ, RZ, R0 ;  /* 0x000000ffff137224 */ /* 0x000fe400078e0000 */
[----:B------:R-:W-:-:S03]  /*2f480*/  IMAD.MOV.U32 R17, RZ, RZ, R3 ;  /* 0x000000ffff117224 */ /* 0x000fc600078e0003 */
[----:B------:R0:W-:Y:S01]  /*2f490*/  STL.64 [R1+0x1c18], R18 ;  /* 0x001c181201007387 */ /* 0x0001e20000100a00 */
[C---:B--2---:R-:W-:Y:S03]  /*2f4a0*/  HMMA.16816.F32.BF16 R24, R12.reuse, R26, R8 ;  /* 0x0000001a0c18723c */ /* 0x044fe60000041808 */
[----:B----4-:R-:W-:Y:S01]  /*2f4b0*/  STL.64 [R1+0x1c10], R16 ;  /* 0x001c101001007387 */ /* 0x010fe20000100a00 */
[----:B0-----:R-:W2:Y:S02]  /*2f4c0*/  LDL.LU.64 R18, [R1+0x68] ;  /* 0x0000680001127983 */ /* 0x001ea40000300a00 */
[----:B------:R-:W4:Y:S02]  /*2f4d0*/  LDL.LU.64 R10, [R1+0x1cc0] ;  /* 0x001cc000010a7983 */ /* 0x000f240000300a00 */
[----:B------:R-:W4:Y:S11]  /*2f4e0*/  LDL.LU.64 R8, [R1+0x1cb8] ;  /* 0x001cb80001087983 */ /* 0x000f360000300a00 */
[----:B------:R-:W-:Y:S04]  /*2f4f0*/  @!UPT UIADD3 URZ, URZ, URZ, URZ ;  /* 0x0000003f3f3ff290 */ /* 0x000fe8000fffe03f */
        /* <DEDUP_REMOVED lines=9> */
[----:B0-----:R-:W4:Y:S02]  /*2f590*/  LDL.LU.64 R26, [R1+0x1ca0] ;  /* 0x001ca000011a7983 */ /* 0x001f240000300a00 */
[C---:B----4-:R-:W-:Y:S11]  /*2f5a0*/  HMMA.16816.F32.BF16 R8, R12.reuse, R26, R8 ;  /* 0x0000001a0c08723c */ /* 0x050ff60000041808 */
[----:B------:R-:W-:Y:S11]  /*2f5b0*/  @!UPT UIADD3 URZ, URZ, URZ, URZ ;  /* 0x0000003f3f3ff290 */ /* 0x000ff6000fffe03f */
[----:B------:R-:W-:Y:S01]  /*2f5c0*/  @!UPT UIADD3 URZ, URZ, URZ, URZ ;  /* 0x0000003f3f3ff290 */ /* 0x000fe2000fffe03f */
[----:B------:R-:W-:Y:S01]  /*2f5d0*/  STL.64 [R1+0x170], R8 ;  /* 0x0001700801007387 */ /* 0x000fe20000100a00 */
[----:B------:R0:W-:Y:S03]  /*2f5e0*/  STL.64 [R1+0x178], R10 ;  /* 0x0001780a01007387 */ /* 0x0001e60000100a00 */
[----:B0-----:R-:W2:Y:S01]  /*2f5f0*/  LDL.LU.64 R10, [R1+0x1c98] ;  /* 0x001c9800010a7983 */ /* 0x001ea20000300a00 */
[----:B------:R-:W2:Y:S02]  /*2f600*/  LDL.LU.64 R8, [R1+0x1c90] ;  /* 0x001c900001087983 */ /* 0x000ea40000300a00 */
[----:B--2---:R-:W-:Y:S01]  /*2f610*/  HMMA.16816.F32.BF16 R12, R12, R22, R8 ;  /* 0x000000160c0c723c */ /* 0x004fe20000041808 */
[----:B------:R-:W3:Y:S01]  /*2f620*/  LDL.LU.64 R10, [R1+0x1c88] ;  /* 0x001c8800010a7983 */ /* 0x000ee20000300a00 */
[----:B------:R-:W3:Y:S11]  /*2f630*/  LDL.LU.64 R8, [R1+0x1c80] ;  /* 0x001c800001087983 */ /* 0x000ef60000300a00 */
[----:B------:R-:W-:Y:S10]  /*2f640*/  @!UPT UIADD3 URZ, URZ, URZ, URZ ;  /* 0x0000003f3f3ff290 */ /* 0x000ff4000fffe03f */
        /* <DEDUP_REMOVED lines=19> */
[C---:B--2---:R-:W-:Y:S11]  /*2f780*/  HMMA.16816.F32.BF16 R4, R8.reuse, R26, R4 ;  /* 0x0000001a0804723c */ /* 0x044ff60000041804 */
[----:B------:R-:W-:Y:S11]  /*2f790*/  @!UPT UIADD3 URZ, URZ, URZ, URZ ;  /* 0x0000003f3f3ff290 */ /* 0x000ff6000fffe03f */
[----:B------:R-:W-:Y:S01]  /*2f7a0*/  @!UPT UIADD3 URZ, URZ, URZ, URZ ;  /* 0x0000003f3f3ff290 */ /* 0x000fe2000fffe03f */
[----:B------:R-:W-:Y:S01]  /*2f7b0*/  STL.64 [R1+0x1a0], R4 ;  /* 0x0001a00401007387 */ /* 0x000fe20000100a00 */
[----:B------:R0:W-:Y:S03]  /*2f7c0*/  STL.64 [R1+0x1a8], R6 ;  /* 0x0001a80601007387 */ /* 0x0001e60000100a00 */
[----:B0-----:R-:W2:Y:S01]  /*2f7d0*/  LDL.LU.64 R6, [R1+0x1c58] ;  /* 0x001c580001067983 */ /* 0x001ea20000300a00 */
[----:B------:R-:W2:Y:S02]  /*2f7e0*/  LDL.LU.64 R4, [R1+0x1c50] ;  /* 0x001c500001047983 */ /* 0x000ea40000300a00 */
[----:B------:R-:W3:Y:S02]  /*2f7f0*/  LDL.LU.64 R26, [R1+0x1c48] ;  /* 0x001c4800011a7983 */ /* 0x000ee40000300a00 */
[----:B------:R-:W3:Y:S02]  /*2f800*/  LDL.LU.64 R24, [R1+0x1c40] ;  /* 0x001c400001187983 */ /* 0x000ee40000300a00 */
[----:B---3--:R-:W-:Y:S01]  /*2f810*/  HMMA.16816.F32.BF16 R8, R8, R22, R24 ;  /* 0x000000160808723c */ /* 0x008fe20000041818 */
[----:B------:R-:W2:Y:S01]  /*2f820*/  LDL.LU.64 R26, [R1+0x1c38] ;  /* 0x001c3800011a7983 */ /* 0x000ea20000300a00 */
[----:B------:R-:W2:Y:S11]  /*2f830*/  LDL.LU.64 R24, [R1+0x1c30] ;  /* 0x001c300001187983 */ /* 0x000eb60000300a00 */
[----:B------:R-:W-:Y:S10]  /*2f840*/  @!UPT UIADD3 URZ, URZ, URZ, URZ ;  /* 0x0000003f3f3ff290 */ /* 0x000ff4000fffe03f */
[----:B------:R-:W-:Y:S01]  /*2f850*/  STL.64 [R1+0x40], R8 ;  /* 0x0000400801007387 */ /* 0x000fe20000100a00 */
[----:B------:R-:W-:Y:S01]  /*2f860*/  STL.64 [R1+0x48], R10 ;  /* 0x0000480a01007387 */ /* 0x000fe20000100a00 */
[----:B--2---:R-:W-:Y:S11]  /*2f870*/  HMMA.16816.F32.BF16 R4, R24, R14, R4 ;  /* 0x0000000e1804723c */ /* 0x004ff60000041804 */
[----:B------:R-:W-:Y:S11]  /*2f880*/  @!UPT UIADD3 URZ, URZ, URZ, URZ ;  /* 0x0000003f3f3ff290 */ /* 0x000ff6000fffe03f */
[----:B------:R-:W-:Y:S01]  /*2f890*/  @!UPT UIADD3 URZ, URZ, URZ, URZ ;  /* 0x0000003f3f3ff290 */ /* 0x000fe2000fffe03f */
[----:B------:R-:W-:Y:S01]  /*2f8a0*/  STL.64 [R1+0xd0], R4 ;  /* 0x0000d00401007387 */ /* 0x000fe20000100a00 */
[----:B------:R0:W-:Y:S03]  /*2f8b0*/  STL.64 [R1+0xd8], R6 ;  /* 0x0000d80601007387 */ /* 0x0001e60000100a00 */
[----:B0-----:R-:W2:Y:S01]  /*2f8c0*/  LDL.LU.64 R6, [R1+0x1c28] ;  /* 0x001c280001067983 */ /* 0x001ea20000300a00 */
[----:B------:R-:W2:Y:S02]  /*2f8d0*/  LDL.LU.64 R4, [R1+0x1c20] ;  /* 0x001c200001047983 */ /* 0x000ea40000300a00 */
[----:B------:R-:W-:Y:S02]  /*2f8e0*/  IMAD.MOV.U32 R9, RZ, RZ, R14 ;  /* 0x000000ffff097224 */ /* 0x000fe400078e000e */
[----:B------:R-:W3:Y:S02]  /*2f8f0*/  LDL R13, [R1+0x1f0] ;  /* 0x0001f000010d7983 */ /* 0x000ee40000100800 */
[----:B------:R-:W-:-:S02]  /*2f900*/  IMAD.MOV.U32 R14, RZ, RZ, R18 ;  /* 0x000000ffff0e7224 */ /* 0x000fc400078e0012 */
[----:B------:R-:W-:Y:S02]  /*2f910*/  IMAD.MOV.U32 R12, RZ, RZ, R19 ;  /* 0x000000ffff0c7224 */ /* 0x000fe400078e0013 */
[----:B------:R-:W-:Y:S01]  /*2f920*/  IMAD.MOV.U32 R10, RZ, RZ, R2 ;  /* 0x000000ffff0a7224 */ /* 0x000fe200078e0002 */
[C---:B--2---:R-:W-:Y:S01]  /*2f930*/  HMMA.16816.F32.BF16 R4, R24.reuse, R18, R4 ;  /* 0x000000121804723c */ /* 0x044fe20000041804 */
[----:B------:R-:W2:Y:S01]  /*2f940*/  LDL.LU.64 R18, [R1+0x1c18] ;  /* 0x001c180001127983 */ /* 0x000ea20000300a00 */
[----:B------:R-:W2:Y:S02]  /*2f950*/  LDL.LU.64 R16, [R1+0x1c10] ;  /* 0x001c100001107983 */ /* 0x000ea40000300a00 */
[----:B------:R-:W-:Y:S11]  /*2f960*/  IMAD.MOV.U32 R11, RZ, RZ, R0 ;  /* 0x000000ffff0b7224 */ /* 0x000ff600078e0000 */
[----:B------:R-:W-:Y:S09]  /*2f970*/  @!UPT UIADD3 URZ, URZ, URZ, URZ ;  /* 0x0000003f3f3ff290 */ /* 0x000ff2000fffe03f */
[----:B------:R-:W-:Y:S02]  /*2f980*/  IMAD.MOV.U32 R0, RZ, RZ, R7 ;  /* 0x000000ffff007224 */ /* 0x000fe400078e0007 */
[----:B------:R-:W-:Y:S02]  /*2f990*/  IMAD.MOV.U32 R2, RZ, RZ, R6 ;  /* 0x000000ffff027224 */ /* 0x000fe400078e0006 */
[----:B------:R-:W-:Y:S01]  /*2f9a0*/  IMAD.MOV.U32 R3, RZ, RZ, R5 ;  /* 0x000000ffff037224 */ /* 0x000fe200078e0005 */
[----:B------:R0:W-:Y:S01]  /*2f9b0*/  STL [R1+0x150], R4 ;  /* 0x0001500401007387 */ /* 0x0001e20000100800 */
[----:B------:R-:W4:Y:S03]  /*2f9c0*/  LDL.LU.64 R6, [R1+0x1c08] ;  /* 0x001c080001067983 */ /* 0x000f260000300a00 */
[----:B0-----:R-:W3:Y:S01]  /*2f9d0*/  LDL.LU.64 R4, [R1+0x1c00] ;  /* 0x001c000001047983 */ /* 0x001ee20000300a00 */
[----:B------:R-:W-:Y:S02]  /*2f9e0*/  STL [R1+0x1b60], R0 ;  /* 0x001b600001007387 */ /* 0x000fe40000100800 */
[----:B------:R-:W-:Y:S02]  /*2f9f0*/  STL [R1+0x1b5c], R2 ;  /* 0x001b5c0201007387 */ /* 0x000fe40000100800 */
[----:B------:R-:W-:Y:S01]  /*2fa00*/  STL [R1+0x1b58], R3 ;  /* 0x001b580301007387 */ /* 0x000fe20000100800 */
[----:B--2---:R-:W-:Y:S11]  /*2fa10*/  HMMA.16816.F32.BF16 R16, R24, R10, R16 ;  /* 0x0000000a1810723c */ /* 0x004ff60000041810 */
[----:B------:R-:W-:Y:S11]  /*2fa20*/  @!UPT UIADD3 URZ, URZ, URZ, URZ ;  /* 0x0000003f3f3ff290 */ /* 0x000ff6000fffe03f */
[----:B------:R-:W-:Y:S01]  /*2fa30*/  @!UPT UIADD3 URZ, URZ, URZ, URZ ;  /* 0x0000003f3f3ff290 */ /* 0x000fe2000fffe03f */
[----:B------:R0:W-:Y:S01]  /*2fa40*/  STL.64 [R1+0x110], R16 ;  /* 0x0001101001007387 */ /* 0x0001e20000100a00 */
[----:B------:R3:W-:Y:S03]  /*2fa50*/  STL.64 [R1+0x118], R18 ;  /* 0x0001181201007387 */ /* 0x0007e60000100a00 */
[----:B0-----:R-:W2:Y:S01]  /*2fa60*/  LDL.LU R16, [R1+0x140] ;  /* 0x0001400001107983 */ /* 0x001ea20000300800 */
[----:B---3--:R-:W-:Y:S02]  /*2fa70*/  IMAD.MOV.U32 R18, RZ, RZ, R5 ;  /* 0x000000ffff127224 */ /* 0x008fe400078e0005 */
[----:B----4-:R-:W-:Y:S02]  /*2fa80*/  IMAD.MOV.U32 R19, RZ, RZ, R6 ;  /* 0x000000ffff137224 */ /* 0x010fe400078e0006 */
[----:B------:R-:W-:Y:S02]  /*2fa90*/  IMAD.MOV.U32 R17, RZ, RZ, R4 ;  /* 0x000000ffff117224 */ /* 0x000fe400078e0004 */
[----:B------:R-:W3:Y:S01]  /*2faa0*/  LDL.LU R4, [R1+0x1bfc] ;  /* 0x001bfc0001047983 */ /* 0x000ee20000300800 */
[----:B------:R-:W3:Y:S02]  /*2fab0*/  LDL.LU R5, [R1+0x1bf8] ;  /* 0x001bf80001057983 */ /* 0x000ee40000300800 */
[----:B------:R-:W3:Y:S02]  /*2fac0*/  LDL.LU R6, [R1+0x1bf4] ;  /* 0x001bf40001067983 */ /* 0x000ee40000300800 */
[----:B------:R-:W-:Y:S01]  /*2fad0*/  STL.64 [R1+0x1ba8], R18 ;  /* 0x001ba81201007387 */ /* 0x000fe20000100a00 */
[----:B--2---:R0:W-:Y:S02]  /*2fae0*/  STL.64 [R1+0x1ba0], R16 ;  /* 0x001ba01001007387 */ /* 0x0041e40000100a00 */
[----:B0-----:R-:W-:-:S02]  /*2faf0*/  IMAD.MOV.U32 R16, RZ, RZ, R7 ;  /* 0x000000ffff107224 */ /* 0x001fc400078e0007 */
[----:B------:R-:W3:Y:S01]  /*2fb00*/  LDL.LU R7, [R1+0x1bf0] ;  /* 0x001bf00001077983 */ /* 0x000ee20000300800 */
[----:B------:R-:W2:Y:S02]  /*2fb10*/  LDL.LU R17, [R1+0xe4] ;  /* 0x0000e40001117983 */ /* 0x000ea40000300800 */
[----:B------:R-:W-:Y:S02]  /*2fb20*/  IMAD.MOV.U32 R18, RZ, RZ, R29 ;  /* 0x000000ffff127224 */ /* 0x000fe400078e001d */
[----:B------:R-:W-:Y:S02]  /*2fb30*/  IMAD.MOV.U32 R19, RZ, RZ, R28 ;  /* 0x000000ffff137224 */ /* 0x000fe400078e001c */
[----:B------:R-:W-:Y:S01]  /*2fb40*/  IMAD.MOV.U32 R8, RZ, RZ, R15 ;  /* 0x000000ffff087224 */ /* 0x000fe200078e000f */
[----:B------:R-:W4:Y:S01]  /*2fb50*/  LDL.LU R29, [R1+0x1bec] ;  /* 0x001bec00011d7983 */ /* 0x000f220000300800 */
[----:B------:R-:W4:Y:S02]  /*2fb60*/  LDL.LU R28, [R1+0x1be8] ;  /* 0x001be800011c7983 */ /* 0x000f240000300800 */
[----:B------:R0:W-:Y:S02]  /*2fb70*/  STL.64 [R1+0x1bb8], R18 ;  /* 0x001bb81201007387 */ /* 0x0001e40000100a00 */
[----:B0-----:R-:W-:-:S02]  /*2fb80*/  IMAD.MOV.U32 R18, RZ, RZ, R9 ;  /* 0x000000ffff127224 */ /* 0x001fc400078e0009 */
[----:B------:R-:W-:Y:S02]  /*2fb90*/  IMAD.MOV.U32 R19, RZ, RZ, R8 ;  /* 0x000000ffff137224 */ /* 0x000fe400078e0008 */
[----:B------:R-:W-:Y:S02]  /*2fba0*/  IMAD.MOV.U32 R9, RZ, RZ, R22 ;  /* 0x000000ffff097224 */ /* 0x000fe400078e0016 */
[----:B------:R-:W-:Y:S01]  /*2fbb0*/  IMAD.MOV.U32 R8, RZ, RZ, R23 ;  /* 0x000000ffff087224 */ /* 0x000fe200078e0017 */
[----:B---3--:R-:W-:Y:S01]  /*2fbc0*/  HMMA.16816.F32.BF16 R4, R24, R22, R4 ;  /* 0x000000161804723c */ /* 0x008fe20000041804 */
[----:B--2---:R-:W-:Y:S01]  /*2fbd0*/  STL.64 [R1+0x1bb0], R16 ;  /* 0x001bb01001007387 */ /* 0x004fe20000100a00 */
[----:B------:R-:W2:Y:S02]  /*2fbe0*/  LDL.LU.64 R22, [R1+0x1be0] ;  /* 0x001be00001167983 */ /* 0x000ea40000300a00 */
[----:B------:R-:W3:Y:S01]  /*2fbf0*/  LDL.LU.64 R20, [R1+0x1bd8] ;  /* 0x001bd80001147983 */ /* 0x000ee20000300a00 */
[----:B----4-:R-:W0:Y:S11]  /*2fc00*/  LDSM.16.MT88.4 R24, [R28+0x14000] ;  /* 0x014000001c18783b */ /* 0x010e360000004200 */
[----:B------:R-:W-:Y:S08]  /*2fc10*/  @!UPT UIADD3 URZ, URZ, URZ, URZ ;  /* 0x0000003f3f3ff290 */ /* 0x000ff0000fffe03f */
[----:B------:R-:W-:Y:S02]  /*2fc20*/  IMAD.MOV.U32 R2, RZ, RZ, R6 ;  /* 0x000000ffff027224 */ /* 0x000fe400078e0006 */
[----:B------:R-:W-:Y:S02]  /*2fc30*/  IMAD.MOV.U32 R3, RZ, RZ, R7 ;  /* 0x000000ffff037224 */ /* 0x000fe400078e0007 */
[----:B------:R-:W-:Y:S02]  /*2fc40*/  IMAD.MOV.U32 R6, RZ, RZ, R14 ;  /* 0x000000ffff067224 */ /* 0x000fe400078e000e */
[----:B------:R-:W-:Y:S01]  /*2fc50*/  IMAD.MOV.U32 R7, RZ, RZ, R12 ;  /* 0x000000ffff077224 */ /* 0x000fe200078e000c */
[----:B------:R-:W-:Y:S01]  /*2fc60*/  STL [R1+0x100], R4 ;  /* 0x0001000401007387 */ /* 0x000fe20000100800 */
[----:B------:R-:W-:-:S03]  /*2fc70*/  IMAD.MOV.U32 R0, RZ, RZ, R5 ;  /* 0x000000ffff007224 */ /* 0x000fc600078e0005 */
[----:B------:R-:W-:Y:S02]  /*2fc80*/  STL.64 [R1+0x1bc0], R6 ;  /* 0x001bc00601007387 */ /* 0x000fe40000100a00 */
[----:B------:R1:W-:Y:S02]  /*2fc90*/  STL [R1+0x1b64], R0 ;  /* 0x001b640001007387 */ /* 0x0003e40000100800 */
[----:B-1----:R-:W4:Y:S01]  /*2fca0*/  LDL R0, [R1+0xff0] ;  /* 0x000ff00001007983 */ /* 0x002f220000100800 */
[----:B0-----:R0:W-:Y:S03]  /*2fcb0*/  STL.64 [R1+0x1b88], R26 ;  /* 0x001b881a01007387 */ /* 0x0011e60000100a00 */
[----:B------:R-:W-:Y:S01]  /*2fcc0*/  STL.64 [R1+0x1b80], R24 ;  /* 0x001b801801007387 */ /* 0x000fe20000100a00 */
[----:B0-----:R-:W-:Y:S02]  /*2fcd0*/  IMAD.MOV.U32 R26, RZ, RZ, R9 ;  /* 0x000000ffff1a7224 */ /* 0x001fe400078e0009 */
[----:B------:R-:W-:-:S02]  /*2fce0*/  IMAD.MOV.U32 R27, RZ, RZ, R8 ;  /* 0x000000ffff1b7224 */ /* 0x000fc400078e0008 */
[----:B--2---:R-:W-:Y:S02]  /*2fcf0*/  IMAD.MOV.U32 R4, RZ, RZ, R23 ;  /* 0x000000ffff047224 */ /* 0x004fe400078e0017 */
[----:B------:R-:W-:Y:S02]  /*2fd00*/  IMAD.MOV.U32 R5, RZ, RZ, R22 ;  /* 0x000000ffff057224 */ /* 0x000fe400078e0016 */
[----:B---3--:R-:W-:Y:S02]  /*2fd10*/  IMAD.MOV.U32 R6, RZ, RZ, R21 ;  /* 0x000000ffff067224 */ /* 0x008fe400078e0015 */
[----:B------:R-:W-:Y:S02]  /*2fd20*/  IMAD.MOV.U32 R7, RZ, RZ, R20 ;  /* 0x000000ffff077224 */ /* 0x000fe400078e0014 */
[----:B------:R-:W0:Y:S04]  /*2fd30*/  LDSM.16.M88.4 R20, [R13+0x100] ;  /* 0x000100000d14783b */ /* 0x000e280000000200 */
[----:B0-----:R-:W-:Y:S01]  /*2fd40*/  STL.64 [R1], R20 ;  /* 0x0000001401007387 */ /* 0x001fe20000100a00 */
[----:B------:R-:W-:-:S02]  /*2fd50*/  IMAD.MOV.U32 R9, RZ, RZ, R20 ;  /* 0x000000ffff097224 */ /* 0x000fc400078e0014 */
[----:B------:R-:W-:Y:S02]  /*2fd60*/  STL.64 [R1+0x8], R22 ;  /* 0x0000081601007387 */ /* 0x000fe40000100a00 */
[----:B------:R-:W-:Y:S02]  /*2fd70*/  IMAD.MOV.U32 R8, RZ, RZ, R21 ;  /* 0x000000ffff087224 */ /* 0x000fe400078e0015 */
[----:B------:R-:W0:Y:S04]  /*2fd80*/  LDSM.16.M88.4 R20, [R13+0x4100] ;  /* 0x004100000d14783b */ /* 0x000e280000000200 */
[----:B0-----:R-:W-:Y:S01]  /*2fd90*/  STL.64 [R1+0x30], R20 ;  /* 0x0000301401007387 */ /* 0x001fe20000100a00 */
[----:B------:R-:W-:Y:S02]  /*2fda0*/  IMAD.MOV.U32 R15, RZ, RZ, R20 ;  /* 0x000000ffff0f7224 */ /* 0x000fe400078e0014 */
[----:B------:R-:W-:-:S02]  /*2fdb0*/  IMAD.MOV.U32 R14, RZ, RZ, R21 ;  /* 0x000000ffff0e7224 */ /* 0x000fc400078e0015 */
[----:B------:R-:W-:Y:S02]  /*2fdc0*/  STL.64 [R1+0x38], R22 ;  /* 0x0000381601007387 */ /* 0x000fe40000100a00 */
[----:B------:R-:W-:Y:S02]  /*2fdd0*/  IMAD.MOV.U32 R28, RZ, RZ, R23 ;  /* 0x000000ffff1c7224 */ /* 0x000fe400078e0017 */
[----:B------:R-:W0:Y:S04]  /*2fde0*/  LDSM.16.M88.4 R20, [R13+0x8100] ;  /* 0x008100000d14783b */ /* 0x000e280000000200 */
[----:B------:R1:W-:Y:S04]  /*2fdf0*/  STL [R1+0x1a60], R28 ;  /* 0x001a601c01007387 */ /* 0x0003e80000100800 */
[----:B-1----:R-:W2:Y:S04]  /*2fe00*/  LDL R28, [R1+0xfec] ;  /* 0x000fec00011c7983 */ /* 0x002ea80000100800 */
[----:B0-----:R-:W-:Y:S01]  /*2fe10*/  STL.64 [R1+0x20], R20 ;  /* 0x0000201401007387 */ /* 0x001fe20000100a00 */
[----:B------:R0:W-:Y:S03]  /*2fe20*/  STL.64 [R1+0x28], R22 ;  /* 0x0000281601007387 */ /* 0x0001e60000100a00 */
[----:B0-----:R-:W3:Y:S01]  /*2fe30*/  LDL.LU.64 R22, [R1+0x1bd0] ;  /* 0x001bd00001167983 */ /* 0x001ee20000300a00 */
[----:B------:R-:W3:Y:S02]  /*2fe40*/  LDL.LU.64 R20, [R1+0x1bc8] ;  /* 0x001bc80001147983 */ /* 0x000ee40000300a00 */
[C---:B---3--:R-:W-:Y:S01]  /*2fe50*/  HMMA.16816.F32.BF16 R16, R20.reuse, R18, R4 ;  /* 0x000000121410723c */ /* 0x048fe20000041804 */
[----:B------:R-:W3:Y:S11]  /*2fe60*/  LDL.LU.64 R6, [R1+0x1bc0] ;  /* 0x001bc00001067983 */ /* 0x000ef60000300a00 */
[----:B------:R-:W-:Y:S11]  /*2fe70*/  @!UPT UIADD3 URZ, URZ, URZ, URZ ;  /* 0x0000003f3f3ff290 */ /* 0x000ff6000fffe03f */
[----:B------:R-:W-:Y:S01]  /*2fe80*/  STL.64 [R1+0x130], R16 ;  /* 0x0001301001007387 */ /* 0x000fe20000100a00 */
[----:B------:R-:W-:Y:S02]  /*2fe90*/  STL.64 [R1+0x138], R18 ;  /* 0x0001381201007387 */ /* 0x000fe40000100a00 */
[----:B------:R-:W0:Y:S02]  /*2fea0*/  LDSM.16.M88.4 R16, [R13+0xc100] ;  /* 0x00c100000d10783b */ /* 0x000e240000000200 */
[----:B0-----:R-:W-:Y:S02]  /*2feb0*/  STL.64 [R1+0x10], R16 ;  /* 0x0000101001007387 */ /* 0x001fe40000100a00 */
[----:B------:R0:W-:Y:S02]  /*2fec0*/  STL.64 [R1+0x18], R18 ;  /* 0x0000181201007387 */ /* 0x0001e40000100a00 */
[----:B------:R-:W-:Y:S02]  /*2fed0*/  IMAD.MOV.U32 R13, RZ, RZ, R16 ;  /* 0x000000ffff0d7224 */ /* 0x000fe400078e0010 */
[----:B------:R-:W-:Y:S01]  /*2fee0*/  IMAD.MOV.U32 R12, RZ, RZ, R17 ;  /* 0x000000ffff0c7224 */ /* 0x000fe200078e0011 */
[----:B0-----:R-:W3:Y:S01]  /*2fef0*/  LDL.LU.64 R18, [R1+0x1bb8] ;  /* 0x001bb80001127983 */ /* 0x001ee20000300a00 */
[----:B------:R-:W3:Y:S02]  /*2ff00*/  LDL.LU.64 R16, [R1+0x1bb0] ;  /* 0x001bb00001107983 */ /* 0x000ee40000300a00 */
[----:B---3--:R-:W-:Y:S01]  /*2ff10*/  HMMA.16816.F32.BF16 R4, R20, R6, R16 ;  /* 0x000000061404723c */ /* 0x008fe20000041810 */
[----:B------:R-:W3:Y:S01]  /*2ff20*/  LDL.LU.64 R18, [R1+0x1ba8] ;  /* 0x001ba80001127983 */ /* 0x000ee20000300a00 */
[----:B------:R-:W3:Y:S11]  /*2ff30*/  LDL.LU.64 R16, [R1+0x1ba0] ;  /* 0x001ba00001107983 */ /* 0x000ef60000300a00 */
[----:B------:R-:W-:Y:S10]  /*2ff40*/  @!UPT UIADD3 URZ, URZ, URZ, URZ ;  /* 0x0000003f3f3ff290 */ /* 0x000ff4000fffe03f */
[----:B------:R-:W-:Y:S01]  /*2ff50*/  STL.64 [R1+0x120], R4 ;  /* 0x0001200401007387 */ /* 0x000fe20000100a00 */
[----:B------:R-:W-:Y:S02]  /*2ff60*/  STL.64 [R1+0x128], R6 ;  /* 0x0001280601007387 */ /* 0x000fe40000100a00 */
[----:B----4-:R-:W0:Y:S02]  /*2ff70*/  LDSM.16.MT88.4 R4, [R0+0x14000] ;  /* 0x014000000004783b */ /* 0x010e240000004200 */
[----:B0-----:R0:W-:Y:S04]  /*2ff80*/  STL.64 [R1+0x1b70], R6 ;  /* 0x001b700601007387 */ /* 0x0011e80000100a00 */
[----:B0-----:R-:W4:Y:S01]  /*2ff90*/  LDL R7, [R1+0x1e8] ;  /* 0x0001e80001077983 */ /* 0x001f220000100800 */
[----:B------:R0:W-:Y:S02]  /*2ffa0*/  STL.64 [R1+0x1b68], R4 ;  /* 0x001b680401007387 */ /* 0x0001e40000100a00 */
[----:B0-----:R-:W-:-:S02]  /*2ffb0*/  IMAD.MOV.U32 R4, RZ, RZ, R15 ;  /* 0x000000ffff047224 */ /* 0x001fc400078e000f */
[----:B------:R-:W-:-:S05]  /*2ffc0*/  IMAD.MOV.U32 R5, RZ, RZ, R14 ;  /* 0x000000ffff057224 */ /* 0x000fca00078e000e */
[----:B------:R0:W-:Y:S02]  /*2ffd0*/  STL.64 [R1+0x1b78], R4 ;  /* 0x001b780401007387 */ /* 0x0001e40000100a00 */
[----:B0-----:R-:W-:Y:S02]  /*2ffe0*/  IMAD.MOV.U32 R4, RZ, RZ, R9 ;  /* 0x000000ffff047224 */ /* 0x001fe400078e0009 */
[----:B------:R-:W-:Y:S02]  /*2fff0*/  IMAD.MOV.U32 R5, RZ, RZ, R8 ;  /* 0x000000ffff057224 */ /* 0x000fe400078e0008 */
[----:B---3--:R-:W-:Y:S01]  /*30000*/  HMMA.16816.F32.BF16 R8, R20, R10, R16 ;  /* 0x0000000a1408723c */ /* 0x008fe20000041810 */
[----:B------:R-:W3:Y:S01]  /*30010*/  LDL.LU.64 R18, [R1+0x1b98] ;  /* 0x001b980001127983 */ /* 0x000ee20000300a00 */
[----:B------:R-:W3:Y:S11]  /*30020*/  LDL.LU.64 R16, [R1+0x1b90] ;  /* 0x001b900001107983 */ /* 0x000ef60000300a00 */
[----:B------:R-:W-:Y:S10]  /*30030*/  @!UPT UIADD3 URZ, URZ, URZ, URZ ;  /* 0x0000003f3f3ff290 */ /* 0x000ff4000fffe03f */
[----:B------:R-:W-:Y:S01]  /*30040*/  STL.64 [R1+0xf0], R8 ;  /* 0x0000f00801007387 */ /* 0x000fe20000100a00 */
[----:B------:R-:W-:Y:S02]  /*30050*/  STL.64 [R1+0xf8], R10 ;  /* 0x0000f80a01007387 */ /* 0x000fe40000100a00 */
[----:B--2---:R-:W0:Y:S02]  /*30060*/  LDSM.16.MT88.4 R8, [R28+0x14000] ;  /* 0x014000001c08783b */ /* 0x004e240000004200 */
[----:B0-----:R-:W-:Y:S02]  /*30070*/  STL.64 [R1+0x1b20], R10 ;  /* 0x001b200a01007387 */ /* 0x001fe40000100a00 */
[----:B------:R0:W-:Y:S02]  /*30080*/  STL.64 [R1+0x1b18], R8 ;  /* 0x001b180801007387 */ /* 0x0001e40000100a00 */
[----:B0-----:R-:W-:Y:S02]  /*30090*/  IMAD.MOV.U32 R8, RZ, RZ, R13 ;  /* 0x000000ffff087224 */ /* 0x001fe400078e000d */
[----:B------:R-:W-:-:S02]  /*300a0*/  IMAD.MOV.U32 R9, RZ, RZ, R12 ;  /* 0x000000ffff097224 */ /* 0x000fc400078e000c */
[----:B------:R-:W0:Y:S04]  /*300b0*/  LDSM.16.MT88.4 R12, [R29+0x14000] ;  /* 0x014000001d0c783b */ /* 0x000e280000004200 */
        /* <DEDUP_REMOVED lines=8> */
[----:B------:R-:W-:Y:S01]  /*30140*/  STL [R1+0x1a00], R29 ;  /* 0x001a001d01007387 */ /* 0x000fe20000100800 */
[----:B---3--:R-:W-:Y:S03]  /*30150*/  HMMA.16816.F32.BF16 R16, R20, R26, R16 ;  /* 0x0000001a1410723c */ /* 0x008fe60000041810 */
[----:B------:R-:W3:Y:S01]  /*30160*/  LDL.LU.64 R26, [R1+0x1b88] ;  /* 0x001b8800011a7983 */ /* 0x000ee20000300a00 */
[----:B------:R-:W3:Y:S02]  /*30170*/  LDL.LU.64 R24, [R1+0x1b80] ;  /* 0x001b800001187983 */ /* 0x000ee40000300a00 */
[----:B------:R-:W4:Y:S11]  /*30180*/  LDL.LU R20, [R1+0x170] ;  /* 0x0001700001147983 */ /* 0x000f360000300800 */
[----:B------:R-:W-:Y:S06]  /*30190*/  @!UPT UIADD3 URZ, URZ, URZ, URZ ;  /* 0x0000003f3f3ff290 */ /* 0x000fec000fffe03f */
[----:B------:R-:W-:Y:S01]  /*301a0*/  STL.64 [R1+0xc0], R16 ;  /* 0x0000c01001007387 */ /* 0x000fe20000100a00 */
[----:B------:R-:W-:Y:S02]  /*301b0*/  STL.64 [R1+0xc8], R18 ;  /* 0x0000c81201007387 */ /* 0x000fe40000100a00 */
[----:B------:R-:W0:Y:S04]  /*301c0*/  LDSM.16.MT88.4 R16, [R7+0x14800] ;  /* 0x014800000710783b */ /* 0x000e280000004200 */
[----:B------:R-:W4:Y:S01]  /*301d0*/  LDL.LU R21, [R1+0x174] ;  /* 0x0001740001157983 */ /* 0x000f220000300800 */
[----:B------:R-:W4:Y:S01]  /*301e0*/  LDL.LU R22, [R1+0x178] ;  /* 0x0001780001167983 */ /* 0x000f220000300800 */
[----:B------:R-:W4:Y:S03]  /*301f0*/  LDL.LU R23, [R1+0x17c] ;  /* 0x00017c0001177983 */ /* 0x000f260000300800 */
[----:B0-----:R-:W-:Y:S01]  /*30200*/  STL.64 [R1+0x1a48], R18 ;  /* 0x001a481201007387 */ /* 0x001fe20000100a00 */
[----:B------:R0:W-:Y:S03]  /*30210*/  STL.64 [R1+0x1a40], R16 ;  /* 0x001a401001007387 */ /* 0x0001e60000100a00 */
[----:B0-----:R-:W3:Y:S01]  /*30220*/  LDL.LU R16, [R1+0x190] ;  /* 0x0001900001107983 */ /* 0x001ee20000300800 */
[----:B------:R-:W3:Y:S02]  /*30230*/  LDL.LU R17, [R1+0x194] ;  /* 0x0001940001117983 */ /* 0x000ee40000300800 */
[----:B------:R-:W3:Y:S02]  /*30240*/  LDL.LU R18, [R1+0x198] ;  /* 0x0001980001127983 */ /* 0x000ee40000300800 */
[----:B------:R-:W3:Y:S02]  /*30250*/  LDL.LU R19, [R1+0x19c] ;  /* 0x00019c0001137983 */ /* 0x000ee40000300800 */
[----:B---3--:R-:W-:Y:S11]  /*30260*/  HMMA.16816.F32.BF16 R4, R24, R4, R16 ;  /* 0x000000041804723c */ /* 0x008ff60000041810 */
[----:B------:R-:W-:Y:S11]  /*30270*/  @!UPT UIADD3 URZ, URZ, URZ, URZ ;  /* 0x0000003f3f3ff290 */ /* 0x000ff6000fffe03f */
[----:B------:R-:W-:Y:S01]  /*30280*/  @!UPT UIADD3 URZ, URZ, URZ, URZ ;  /* 0x0000003f3f3ff290 */ /* 0x000fe2000fffe03f */
[----:B------:R0:W-:Y:S04]  /*30290*/  STL.64 [R1+0xb0], R4 ;  /* 0x0000b00401007387 */ /* 0x0001e80000100a00 */
[----:B0-----:R-:W2:Y:S01]  /*302a0*/  LDL.LU.64 R4, [R1+0x1b78] ;  /* 0x001b780001047983 */ /* 0x001ea20000300a00 */
[----:B------:R-:W-:Y:S02]  /*302b0*/  IMAD.MOV.U32 R19, RZ, RZ, R6 ;  /* 0x000000ffff137224 */ /* 0x000fe400078e0006 */
[----:B------:R-:W-:-:S03]  /*302c0*/  IMAD.MOV.U32 R18, RZ, RZ, R7 ;  /* 0x000000ffff127224 */ /* 0x000fc600078e0007 */
[----:B------:R-:W-:Y:S02]  /*302d0*/  STL [R1+0x1ab8], R19 ;  /* 0x001ab81301007387 */ /* 0x000fe40000100800 */
[----:B------:R-:W-:Y:S02]  /*302e0*/  STL [R1+0x1ab4], R18 ;  /* 0x001ab41201007387 */ /* 0x000fe40000100800 */
[----:B------:R-:W4:Y:S01]  /*302f0*/  LDL.64 R16, [R1+0x20] ;  /* 0x0000200001107983 */ /* 0x000f220000100a00 */
[C---:B--2---:R-:W-:Y:S11]  /*30300*/  HMMA.16816.F32.BF16 R4, R24.reuse, R4, R12 ;  /* 0x000000041804723c */ /* 0x044ff6000004180c */
[----:B------:R-:W-:Y:S11]  /*30310*/  @!UPT UIADD3 URZ, URZ, URZ, URZ ;  /* 0x0000003f3f3ff290 */ /* 0x000ff6000fffe03f */
[----:B------:R-:W-:Y:S02]  /*30320*/  @!UPT UIADD3 URZ, URZ, URZ, URZ ;  /* 0x0000003f3f3ff290 */ /* 0x000fe4000fffe03f */
[----:B------:R-:W-:Y:S02]  /*30330*/  IMAD.MOV.U32 R14, RZ, RZ, R7 ;  /* 0x000000ffff0e7224 */ /* 0x000fe400078e0007 */
[----:B------:R-:W-:Y:S02]  /*30340*/  IMAD.MOV.U32 R12, RZ, RZ, R5 ;  /* 0x000000ffff0c7224 */ /* 0x000fe400078e0005 */
[----:B------:R-:W-:Y:S01]  /*30350*/  IMAD.MOV.U32 R13, RZ, RZ, R6 ;  /* 0x000000ffff0d7224 */ /* 0x000fe200078e0006 */
[----:B------:R0:W-:Y:S01]  /*30360*/  STL [R1+0xa0], R4 ;  /* 0x0000a00401007387 */ /* 0x0001e20000100800 */
[----:B------:R-:W2:Y:S03]  /*30370*/  LDL.LU.64 R6, [R1+0x1b70] ;  /* 0x001b700001067983 */ /* 0x000ea60000300a00 */
[----:B0-----:R-:W2:Y:S01]  /*30380*/  LDL.LU.64 R4, [R1+0x1b68] ;  /* 0x001b680001047983 */ /* 0x001ea20000300a00 */
[----:B------:R-:W-:Y:S02]  /*30390*/  STL [R1+0x1ad0], R14 ;  /* 0x001ad00e01007387 */ /* 0x000fe40000100800 */
[----:B------:R0:W-:Y:S02]  /*303a0*/  STL.64 [R1+0x1ac8], R12 ;  /* 0x001ac80c01007387 */ /* 0x0001e40000100a00 */
[----:B0-----:R-:W3:Y:S01]  /*303b0*/  LDL.LU R12, [R1+0x160] ;  /* 0x00016000010c7983 */ /* 0x001ee20000300800 */
[----:B------:R-:W3:Y:S02]  /*303c0*/  LDL.LU R13, [R1+0x164] ;  /* 0x00016400010d7983 */ /* 0x000ee40000300800 */
[----:B------:R-:W3:Y:S02]  /*303d0*/  LDL.LU R14, [R1+0x168] ;  /* 0x00016800010e7983 */ /* 0x000ee40000300800 */
[----:B------:R-:W3:Y:S01]  /*303e0*/  LDL.LU R15, [R1+0x16c] ;  /* 0x00016c00010f7983 */ /* 0x000ee20000300800 */
[C---:B----4-:R-:W-:Y:S11]  /*303f0*/  HMMA.16816.F32.BF16 R20, R24.reuse, R16, R20 ;  /* 0x000000101814723c */ /* 0x050ff60000041814 */
[----:B------:R-:W-:Y:S11]  /*30400*/  @!UPT UIADD3 URZ, URZ, URZ, URZ ;  /* 0x0000003f3f3ff290 */ /* 0x000ff6000fffe03f */
[----:B------:R-:W-:Y:S01]  /*30410*/  @!UPT UIADD3 URZ, URZ, URZ, URZ ;  /* 0x0000003f3f3ff290 */ /* 0x000fe2000fffe03f */
[----:B------:R-:W-:Y:S01]  /*30420*/  STL [R1+0x90], R20 ;  /* 0x0000901401007387 */ /* 0x000fe20000100800 */
[----:B------:R-:W-:Y:S02]  /*30430*/  IMAD.MOV.U32 R19, RZ, RZ, R21 ;  /* 0x000000ffff137224 */ /* 0x000fe400078e0015 */
[----:B------:R-:W-:Y:S02]  /*30440*/  STL [R1+0x9c], R23 ;  /* 0x00009c1701007387 */ /* 0x000fe40000100800 */
[----:B------:R-:W-:Y:S02]  /*30450*/  IMAD.MOV.U32 R18, RZ, RZ, R22 ;  /* 0x000000ffff127224 */ /* 0x000fe400078e0016 */
[----:B------:R0:W1:Y:S04]  /*30460*/  LDSM.16.MT88.4 R20, [R0+0x14800] ;  /* 0x014800000014783b */ /* 0x0000680000004200 */
[----:B------:R-:W-:Y:S04]  /*30470*/  STL.64 [R1+0x1b10], R18 ;  /* 0x001b101201007387 */ /* 0x000fe80000100a00 */
[----:B0-----:R-:W4:Y:S04]  /*30480*/  LDL.LU R0, [R1+0x1b64] ;  /* 0x001b640001007983 */ /* 0x001f280000300800 */
[----:B-1----:R-:W-:Y:S01]  /*30490*/  STL.64 [R1+0x19f8], R22 ;  /* 0x0019f81601007387 */ /* 0x002fe20000100a00 */
[----:B------:R3:W-:Y:S02]  /*304a0*/  STL.64 [R1+0x19f0], R20 ;  /* 0x0019f01401007387 */ /* 0x0007e40000100a00 */
[----:B------:R-:W-:Y:S01]  /*304b0*/  STL.64 [R1+0x1b28], R8 ;  /* 0x001b280801007387 */ /* 0x000fe20000100a00 */
[----:B---3--:R-:W-:Y:S01]  /*304c0*/  HMMA.16816.F32.BF16 R20, R24, R8, R12 ;  /* 0x000000081814723c */ /* 0x008fe2000004180c */
[----:B------:R-:W-:-:S02]  /*304d0*/  IMAD.MOV.U32 R11, RZ, RZ, R16 ;  /* 0x000000ffff0b7224 */ /* 0x000fc400078e0010 */
[----:B------:R-:W-:Y:S01]  /*304e0*/  IMAD.MOV.U32 R10, RZ, RZ, R17 ;  /* 0x000000ffff0a7224 */ /* 0x000fe200078e0011 */
[----:B------:R-:W0:Y:S11]  /*304f0*/  LDSM.16.MT88.4 R24, [R28+0x14800] ;  /* 0x014800001c18783b */ /* 0x000e360000004200 */
[----:B------:R-:W-:Y:S08]  /*30500*/  @!UPT UIADD3 URZ, URZ, URZ, URZ ;  /* 0x0000003f3f3ff290 */ /* 0x000ff0000fffe03f */
[----:B------:R-:W-:Y:S01]  /*30510*/  STL.64 [R1+0x1a10], R22 ;  /* 0x001a101601007387 */ /* 0x000fe20000100a00 */
[----:B------:R1:W-:Y:S03]  /*30520*/  STL.64 [R1+0x1a08], R20 ;  /* 0x001a081401007387 */ /* 0x0003e60000100a00 */
[----:B-1----:R-:W3:Y:S01]  /*30530*/  LDL.LU R20, [R1+0x40] ;  /* 0x0000400001147983 */ /* 0x002ee20000300800 */
[----:B------:R-:W3:Y:S02]  /*30540*/  LDL.LU R21, [R1+0x44] ;  /* 0x0000440001157983 */ /* 0x000ee40000300800 */
[----:B------:R-:W2:Y:S02]  /*30550*/  LDL.LU R22, [R1+0x48] ;  /* 0x0000480001167983 */ /* 0x000ea40000300800 */
[----:B------:R-:W2:Y:S02]  /*30560*/  LDL.LU R23, [R1+0x4c] ;  /* 0x00004c0001177983 */ /* 0x000ea40000300800 */
[----:B------:R-:W-:-:S02]  /*30570*/  IMAD.MOV.U32 R8, RZ, RZ, R11 ;  /* 0x000000ffff087224 */ /* 0x000fc400078e000b */
[----:B------:R-:W-:Y:S01]  /*30580*/  IMAD.MOV.U32 R9, RZ, RZ, R10 ;  /* 0x000000ffff097224 */ /* 0x000fe200078e000a */
[----:B--2---:R-:W-:Y:S01]  /*30590*/  STL.64 [R1+0x1b38], R22 ;  /* 0x001b381601007387 */ /* 0x004fe20000100a00 */
[----:B---3--:R-:W-:Y:S03]  /*305a0*/  STL.64 [R1+0x1b30], R20 ;  /* 0x001b301401007387 */ /* 0x008fe60000100a00 */
[----:B------:R1:W-:Y:S02]  /*305b0*/  STL.64 [R1+0x1b40], R8 ;  /* 0x001b400801007387 */ /* 0x0003e40000100a00 */
[----:B-1----:R-:W2:Y:S01]  /*305c0*/  LDL.LU R8, [R1+0x1b0] ;  /* 0x0001b00001087983 */ /* 0x002ea20000300800 */
[----:B------:R-:W2:Y:S02]  /*305d0*/  LDL.LU R9, [R1+0x1b4] ;  /* 0x0001b40001097983 */ /* 0x000ea40000300800 */
[----:B------:R-:W3:Y:S02]  /*305e0*/  LDL.LU R10, [R1+0x1b8] ;  /* 0x0001b800010a7983 */ /* 0x000ee40000300800 */
[----:B------:R-:W3:Y:S02]  /*305f0*/  LDL.LU R11, [R1+0x1bc] ;  /* 0x0001bc00010b7983 */ /* 0x000ee40000300800 */
[----:B---3--:R-:W-:Y:S01]  /*30600*/  STL.64 [R1+0x1b50], R10 ;  /* 0x001b500a01007387 */ /* 0x008fe20000100a00 */
[----:B--2---:R1:W-:Y:S03]  /*30610*/  STL.64 [R1+0x1b48], R8 ;  /* 0x001b480801007387 */ /* 0x0043e60000100a00 */
[----:B-1----:R-:W2:Y:S01]  /*30620*/  LDL.LU R8, [R1+0x1c0] ;  /* 0x0001c00001087983 */ /* 0x002ea20000300800 */
[----:B------:R-:W2:Y:S02]  /*30630*/  LDL.LU R9, [R1+0x1c4] ;  /* 0x0001c40001097983 */ /* 0x000ea40000300800 */
[----:B------:R-:W2:Y:S02]  /*30640*/  LDL.LU R10, [R1+0x1c8] ;  /* 0x0001c800010a7983 */ /* 0x000ea40000300800 */
[----:B------:R-:W2:Y:S01]  /*30650*/  LDL.LU R11, [R1+0x1cc] ;  /* 0x0001cc00010b7983 */ /* 0x000ea20000300800 */
[----:B------:R-:W3:Y:S01]  /*30660*/  LDL.LU R20, [R1+0x1a0] ;  /* 0x0001a00001147983 */ /* 0x000ee20000300800 */
[----:B------:R-:W3:Y:S02]  /*30670*/  LDL.LU R21, [R1+0x1a4] ;  /* 0x0001a40001157983 */ /* 0x000ee40000300800 */
[----:B------:R-:W3:Y:S02]  /*30680*/  LDL.LU R22, [R1+0x1a8] ;  /* 0x0001a80001167983 */ /* 0x000ee40000300800 */
[----:B------:R-:W3:Y:S01]  /*30690*/  LDL.LU R23, [R1+0x1ac] ;  /* 0x0001ac0001177983 */ /* 0x000ee20000300800 */
[----:B------:R-:W2:Y:S01]  /*306a0*/  LDL.LU R12, [R1+0x100] ;  /* 0x00010000010c7983 */ /* 0x000ea20000300800 */
[----:B----4-:R-:W-:-:S02]  /*306b0*/  IMAD.MOV.U32 R13, RZ, RZ, R0 ;  /* 0x000000ffff0d7224 */ /* 0x010fc400078e0000 */
[----:B------:R-:W4:Y:S02]  /*306c0*/  LDL.LU R0, [R1+0x1b60] ;  /* 0x001b600001007983 */ /* 0x000f240000300800 */
[----:B------:R-:W-:Y:S02]  /*306d0*/  IMAD.MOV.U32 R14, RZ, RZ, R2 ;  /* 0x000000ffff0e7224 */ /* 0x000fe400078e0002 */
[----:B------:R-:W-:Y:S01]  /*306e0*/  IMAD.MOV.U32 R15, RZ, RZ, R3 ;  /* 0x000000ffff0f7224 */ /* 0x000fe200078e0003 */
[----:B------:R-:W3:Y:S01]  /*306f0*/  LDL.LU R2, [R1+0x1b5c] ;  /* 0x001b5c0001027983 */ /* 0x000ee20000300800 */
[----:B------:R-:W3:Y:S02]  /*30700*/  LDL.LU R3, [R1+0x1b58] ;  /* 0x001b580001037983 */ /* 0x000ee40000300800 */
[----:B------:R-:W3:Y:S02]  /*30710*/  LDL.LU R16, [R1+0xd0] ;  /* 0x0000d00001107983 */ /* 0x000ee40000300800 */
[----:B------:R-:W3:Y:S01]  /*30720*/  LDL.LU R17, [R1+0xd4] ;  /* 0x0000d40001117983 */ /* 0x000ee20000300800 */
[----:B------:R-:W3:Y:S01]  /*30730*/  LDL.LU R18, [R1+0xd8] ;  /* 0x0000d80001127983 */ /* 0x000ee20000300800 */
[----:B------:R-:W3:Y:S02]  /*30740*/  LDL.LU R19, [R1+0xdc] ;  /* 0x0000dc0001137983 */ /* 0x000ee40000300800 */
[----:B------:R-:W-:Y:S01]  /*30750*/  STL.64 [R1+0x1ae0], R14 ;  /* 0x001ae00e01007387 */ /* 0x000fe20000100a00 */
[----:B--2---:R1:W-:Y:S04]  /*30760*/  STL.64 [R1+0x1ad8], R12 ;  /* 0x001ad80c01007387 */ /* 0x0043e80000100a00 */
[----:B-1----:R-:W2:Y:S01]  /*30770*/  LDL.LU R12, [R1+0x110] ;  /* 0x00011000010c7983 */ /* 0x002ea20000300800 */
[----:B------:R-:W2:Y:S02]  /*30780*/  LDL.LU R13, [R1+0x114] ;  /* 0x00011400010d7983 */ /* 0x000ea40000300800 */
[----:B------:R-:W2:Y:S02]  /*30790*/  LDL.LU R14, [R1+0x118] ;  /* 0x00011800010e7983 */ /* 0x000ea40000300800 */
[----:B------:R-:W2:Y:S02]  /*307a0*/  LDL.LU R15, [R1+0x11c] ;  /* 0x00011c00010f7983 */ /* 0x000ea40000300800 */
[----:B--2---:R-:W-:Y:S01]  /*307b0*/  STL.64 [R1+0x1af8], R14 ;  /* 0x001af80e01007387 */ /* 0x004fe20000100a00 */
[----:B------:R1:W-:Y:S03]  /*307c0*/  STL.64 [R1+0x1af0], R12 ;  /* 0x001af00c01007387 */ /* 0x0003e60000100a00 */
[----:B-1----:R-:W2:Y:S01]  /*307d0*/  LDL.LU R12, [R1+0x150] ;  /* 0x00015000010c7983 */ /* 0x002ea20000300800 */
[----:B---3--:R-:W-:-:S02]  /*307e0*/  IMAD.MOV.U32 R14, RZ, RZ, R2 ;  /* 0x000000ffff0e7224 */ /* 0x008fc400078e0002 */
[----:B----4-:R-:W-:Y:S02]  /*307f0*/  IMAD.MOV.U32 R15, RZ, RZ, R0 ;  /* 0x000000ffff0f7224 */ /* 0x010fe400078e0000 */
[----:B------:R-:W-:-:S03]  /*30800*/  IMAD.MOV.U32 R13, RZ, RZ, R3 ;  /* 0x000000ffff0d7224 */ /* 0x000fc600078e0003 */
[----:B------:R-:W-:Y:S04]  /*30810*/  STL.64 [R1+0x1b08], R14 ;  /* 0x001b080e01007387 */ /* 0x000fe80000100a00 */
[----:B--2---:R1:W-:Y:S04]  /*30820*/  STL.64 [R1+0x1b00], R12 ;  /* 0x001b000c01007387 */ /* 0x0043e80000100a00 */
[----:B-1----:R-:W2:Y:S01]  /*30830*/  LDL.LU.64 R12, [R1] ;  /* 0x00000000010c7983 */ /* 0x002ea20000300a00 */
[----:B0-----:R-:W-:Y:S02]  /*30840*/  STL.64 [R1+0x19a8], R26 ;  /* 0x0019a81a01007387 */ /* 0x001fe40000100a00 */
[----:B------:R0:W-:Y:S02]  /*30850*/  STL.64 [R1+0x19a0], R24 ;  /* 0x0019a01801007387 */ /* 0x0001e40000100a00 */
[----:B0-----:R-:W3:Y:S01]  /*30860*/  LDL.LU.64 R24, [R1+0x30] ;  /* 0x0000300001187983 */ /* 0x001ee20000300a00 */
        /* <DEDUP_REMOVED lines=10> */
[----:B------:R0:W-:Y:S01]  /*30910*/  STL [R1+0x70], R8 ;  /* 0x0000700801007387 */ /* 0x0001e20000100800 */
[----:B------:R1:W-:Y:S02]  /*30920*/  STL.64 [R1+0x78], R10 ;  /* 0x0000780a01007387 */ /* 0x0003e40000100a00 */
[----:B------:R-:W-:Y:S02]  /*30930*/  IMAD.MOV.U32 R29, RZ, RZ, R9 ;  /* 0x000000ffff1d7224 */ /* 0x000fe400078e0009 */
[----:B0-----:R-:W1:Y:S03]  /*30940*/  LDL.LU.64 R8, [R1+0x1b40] ;  /* 0x001b400001087983 */ /* 0x001e660000300a00 */
[----:B------:R-:W-:Y:S01]  /*30950*/  STL [R1+0x1aa0], R29 ;  /* 0x001aa01d01007387 */ /* 0x000fe20000100800 */
[C---:B-1----:R-:W-:Y:S01]  /*30960*/  HMMA.16816.F32.BF16 R8, R4.reuse, R8, R20 ;  /* 0x000000080408723c */ /* 0x042fe20000041814 */
[----:B------:R-:W2:Y:S01]  /*30970*/  LDL.LU.64 R22, [R1+0x1b38] ;  /* 0x001b380001167983 */ /* 0x000ea20000300a00 */
[----:B------:R-:W2:Y:S11]  /*30980*/  LDL.LU.64 R20, [R1+0x1b30] ;  /* 0x001b300001147983 */ /* 0x000eb60000300a00 */
[----:B------:R-:W-:Y:S10]  /*30990*/  @!UPT UIADD3 URZ, URZ, URZ, URZ ;  /* 0x0000003f3f3ff290 */ /* 0x000ff4000fffe03f */
[----:B------:R0:W-:Y:S01]  /*309a0*/  STL [R1+0x64], R9 ;  /* 0x0000640901007387 */ /* 0x0001e20000100800 */
[----:B------:R2:W-:Y:S02]  /*309b0*/  STL.64 [R1+0x68], R10 ;  /* 0x0000680a01007387 */ /* 0x0005e40000100a00 */
[----:B------:R-:W-:Y:S02]  /*309c0*/  IMAD.MOV.U32 R28, RZ, RZ, R8 ;  /* 0x000000ffff1c7224 */ /* 0x000fe400078e0008 */
[----:B0-----:R-:W2:Y:S02]  /*309d0*/  LDL.LU.64 R8, [R1+0x1b28] ;  /* 0x001b280001087983 */ /* 0x001ea40000300a00 */
[----:B--2---:R-:W-:Y:S11]  /*309e0*/  HMMA.16816.F32.BF16 R8, R4, R8, R20 ;  /* 0x000000080408723c */ /* 0x004ff60000041814 */
[----:B------:R-:W-:Y:S11]  /*309f0*/  @!UPT UIADD3 URZ, URZ, URZ, URZ ;  /* 0x0000003f3f3ff290 */ /* 0x000ff6000fffe03f */
[----:B------:R-:W-:Y:S02]  /*30a00*/  @!UPT UIADD3 URZ, URZ, URZ, URZ ;  /* 0x0000003f3f3ff290 */ /* 0x000fe4000fffe03f */
[----:B------:R-:W-:Y:S02]  /*30a10*/  IMAD.MOV.U32 R7, RZ, RZ, R10 ;  /* 0x000000ffff077224 */ /* 0x000fe400078e000a */
[----:B------:R-:W-:Y:S02]  /*30a20*/  IMAD.MOV.U32 R6, RZ, RZ, R11 ;  /* 0x000000ffff067224 */ /* 0x000fe400078e000b */
[----:B------:R-:W-:Y:S02]  /*30a30*/  IMAD.MOV.U32 R21, RZ, RZ, R8 ;  /* 0x000000ffff157224 */ /* 0x000fe400078e0008 */
[----:B------:R-:W-:Y:S01]  /*30a40*/  IMAD.MOV.U32 R20, RZ, RZ, R9 ;  /* 0x000000ffff147224 */ /* 0x000fe200078e0009 */
[----:B------:R-:W2:Y:S01]  /*30a50*/  LDL.LU.64 R10, [R1+0x1b20] ;  /* 0x001b2000010a7983 */ /* 0x000ea20000300a00 */
[----:B------:R-:W2:Y:S03]  /*30a60*/  LDL.LU.64 R8, [R1+0x1b18] ;  /* 0x001b180001087983 */ /* 0x000ea60000300a00 */
[----:B------:R0:W-:Y:S04]  /*30a70*/  STL.64 [R1+0x1ac0], R20 ;  /* 0x001ac01401007387 */ /* 0x0001e80000100a00 */
[----:B0-----:R-:W3:Y:S01]  /*30a80*/  LDL.LU.64 R20, [R1+0x10] ;  /* 0x0000100001147983 */ /* 0x001ee20000300a00 */
[C---:B--2---:R-:W-:Y:S03]  /*30a90*/  HMMA.16816.F32.BF16 R16, R8.reuse, R12, R16 ;  /* 0x0000000c0810723c */ /* 0x044fe60000041810 */
[----:B---3--:R0:W-:Y:S04]  /*30aa0*/  STL.64 [R1+0x1ae8], R20 ;  /* 0x001ae81401007387 */ /* 0x0081e80000100a00 */
[----:B0-----:R-:W2:Y:S11]  /*30ab0*/  LDL.LU.64 R20, [R1+0x20] ;  /* 0x0000200001147983 */ /* 0x001eb60000300a00 */
[----:B------:R-:W-:Y:S05]  /*30ac0*/  @!UPT UIADD3 URZ, URZ, URZ, URZ ;  /* 0x0000003f3f3ff290 */ /* 0x000fea000fffe03f */
[----:B------:R0:W-:Y:S02]  /*30ad0*/  STL.64 [R1+0xd0], R16 ;  /* 0x0000d01001007387 */ /* 0x0001e40000100a00 */
[----:B------:R1:W-:Y:S02]  /*30ae0*/  STL.64 [R1+0xd8], R18 ;  /* 0x0000d81201007387 */ /* 0x0003e40000100a00 */
[----:B0-----:R-:W-:Y:S01]  /*30af0*/  IMAD.MOV.U32 R17, RZ, RZ, R12 ;  /* 0x000000ffff117224 */ /* 0x001fe200078e000c */
[----:B-1----:R-:W3:Y:S01]  /*30b00*/  LDL.LU.64 R18, [R1+0x1b10] ;  /* 0x001b100001127983 */ /* 0x002ee20000300a00 */
[----:B------:R-:W-:Y:S02]  /*30b10*/  IMAD.MOV.U32 R16, RZ, RZ, R13 ;  /* 0x000000ffff107224 */ /* 0x000fe400078e000d */
[----:B------:R-:W4:Y:S02]  /*30b20*/  LDL.LU.64 R14, [R1+0x1b08] ;  /* 0x001b0800010e7983 */ /* 0x000f240000300a00 */
[----:B------:R-:W4:Y:S02]  /*30b30*/  LDL.LU.64 R12, [R1+0x1b00] ;  /* 0x001b0000010c7983 */ /* 0x000f240000300a00 */
[----:B------:R-:W-:Y:S01]  /*30b40*/  IMAD.MOV.U32 R5, RZ, RZ, R24 ;  /* 0x000000ffff057224 */ /* 0x000fe200078e0018 */
[----:B----4-:R-:W-:Y:S11]  /*30b50*/  HMMA.16816.F32.BF16 R12, R8, R24, R12 ;  /* 0x00000018080c723c */ /* 0x010ff6000004180c */
[----:B------:R-:W-:Y:S11]  /*30b60*/  @!UPT UIADD3 URZ, URZ, URZ, URZ ;  /* 0x0000003f3f3ff290 */ /* 0x000ff6000fffe03f */
[----:B------:R-:W-:Y:S02]  /*30b70*/  @!UPT UIADD3 URZ, URZ, URZ, URZ ;  /* 0x0000003f3f3ff290 */ /* 0x000fe4000fffe03f */
[----:B------:R-:W-:Y:S02]  /*30b80*/  IMAD.MOV.U32 R2, RZ, RZ, R14 ;  /* 0x000000ffff027224 */ /* 0x000fe400078e000e */
[----:B------:R-:W-:Y:S02]  /*30b90*/  IMAD.MOV.U32 R0, RZ, RZ, R15 ;  /* 0x000000ffff007224 */ /* 0x000fe400078e000f */
[----:B------:R-:W-:Y:S02]  /*30ba0*/  IMAD.MOV.U32 R24, RZ, RZ, R12 ;  /* 0x000000ffff187224 */ /* 0x000fe400078e000c */
[----:B------:R-:W-:Y:S01]  /*30bb0*/  IMAD.MOV.U32 R3, RZ, RZ, R13 ;  /* 0x000000ffff037224 */ /* 0x000fe200078e000d */
[----:B------:R-:W4:Y:S01]  /*30bc0*/  LDL.LU.64 R14, [R1+0x1af8] ;  /* 0x001af800010e7983 */ /* 0x000f220000300a00 */
[----:B------:R-:W4:Y:S02]  /*30bd0*/  LDL.LU.64 R12, [R1+0x1af0] ;  /* 0x001af000010c7983 */ /* 0x000f240000300a00 */
[----:B--2---:R-:W-:-:S02]  /*30be0*/  IMAD.MOV.U32 R29, RZ, RZ, R20 ;  /* 0x000000ffff1d7224 */ /* 0x004fc400078e0014 */
[----:B------:R-:W-:Y:S02]  /*30bf0*/  IMAD.MOV.U32 R27, RZ, RZ, R21 ;  /* 0x000000ffff1b7224 */ /* 0x000fe400078e0015 */
[----:B------:R-:W-:Y:S01]  /*30c00*/  IMAD.MOV.U32 R4, RZ, RZ, R25 ;  /* 0x000000ffff047224 */ /* 0x000fe200078e0019 */
[C---:B----4-:R-:W-:Y:S01]  /*30c10*/  HMMA.16816.F32.BF16 R12, R8.reuse, R20, R12 ;  /* 0x00000014080c723c */ /* 0x050fe2000004180c */
[----:B------:R-:W2:Y:S11]  /*30c20*/  LDL.LU.64 R20, [R1+0x1ae8] ;  /* 0x001ae80001147983 */ /* 0x000eb60000300a00 */
[----:B------:R-:W-:Y:S11]  /*30c30*/  @!UPT UIADD3 URZ, URZ, URZ, URZ ;  /* 0x0000003f3f3ff290 */ /* 0x000ff6000fffe03f */
[----:B------:R0:W-:Y:S01]  /*30c40*/  STL.64 [R1+0x110], R12 ;  /* 0x0001100c01007387 */ /* 0x0001e20000100a00 */
[----:B------:R-:W-:Y:S02]  /*30c50*/  IMAD.MOV.U32 R26, RZ, RZ, R14 ;  /* 0x000000ffff1a7224 */ /* 0x000fe400078e000e */
[----:B------:R-:W-:Y:S02]  /*30c60*/  IMAD.MOV.U32 R25, RZ, RZ, R15 ;  /* 0x000000ffff197224 */ /* 0x000fe400078e000f */
[----:B------:R-:W4:Y:S04]  /*30c70*/  LDL.LU.64 R14, [R1+0x1ae0] ;  /* 0x001ae000010e7983 */ /* 0x000f280000300a00 */
[----:B0-----:R-:W4:Y:S01]  /*30c80*/  LDL.LU.64 R12, [R1+0x1ad8] ;  /* 0x001ad800010c7983 */ /* 0x001f220000300a00 */
[----:B------:R2:W-:Y:S02]  /*30c90*/  STL [R1+0x1a70], R26 ;  /* 0x001a701a01007387 */ /* 0x0005e40000100800 */
[----:B------:R0:W-:Y:S02]  /*30ca0*/  STL.64 [R1+0x1a68], R24 ;  /* 0x001a681801007387 */ /* 0x0001e40000100a00 */
[----:B--2---:R-:W-:Y:S01]  /*30cb0*/  IMAD.MOV.U32 R26, RZ, RZ, R21 ;  /* 0x000000ffff1a7224 */ /* 0x004fe200078e0015 */
[----:B----4-:R-:W-:Y:S01]  /*30cc0*/  HMMA.16816.F32.BF16 R8, R8, R20, R12 ;  /* 0x000000140808723c */ /* 0x010fe2000004180c */
[----:B------:R-:W2:Y:S01]  /*30cd0*/  LDL.LU R14, [R1+0x1ad0] ;  /* 0x001ad000010e7983 */ /* 0x000ea20000300800 */
[----:B------:R-:W4:Y:S05]  /*30ce0*/  LDL.LU.64 R12, [R1+0x1ac8] ;  /* 0x001ac800010c7983 */ /* 0x000f2a0000300a00 */
[----:B------:R-:W-:Y:S11]  /*30cf0*/  IMAD.MOV.U32 R15, RZ, RZ, R20 ;  /* 0x000000ffff0f7224 */ /* 0x000ff600078e0014 */
[----:B------:R-:W-:Y:S05]  /*30d00*/  @!UPT UIADD3 URZ, URZ, URZ, URZ ;  /* 0x0000003f3f3ff290 */ /* 0x000fea000fffe03f */
[----:B------:R1:W-:Y:S01]  /*30d10*/  STL.64 [R1+0x100], R8 ;  /* 0x0001000801007387 */ /* 0x0003e20000100a00 */
[----:B------:R1:W-:Y:S02]  /*30d20*/  STL.64 [R1+0x108], R10 ;  /* 0x0001080a01007387 */ /* 0x0003e40000100a00 */
[----:B------:R-:W1:Y:S02]  /*30d30*/  LDL.LU.64 R20, [R1+0x1ac0] ;  /* 0x001ac00001147983 */ /* 0x000e640000300a00 */
[----:B---3--:R-:W-:Y:S02]  /*30d40*/  IMAD.MOV.U32 R22, RZ, RZ, R18 ;  /* 0x000000ffff167224 */ /* 0x008fe400078e0012 */
[----:B0-----:R-:W-:Y:S02]  /*30d50*/  IMAD.MOV.U32 R24, RZ, RZ, R5 ;  /* 0x000000ffff187224 */ /* 0x001fe400078e0005 */
[----:B------:R-:W-:Y:S02]  /*30d60*/  IMAD.MOV.U32 R25, RZ, RZ, R4 ;  /* 0x000000ffff197224 */ /* 0x000fe400078e0004 */
[----:B-1----:R-:W-:-:S02]  /*30d70*/  IMAD.MOV.U32 R8, RZ, RZ, R21 ;  /* 0x000000ffff087224 */ /* 0x002fc400078e0015 */
[----:B------:R-:W-:Y:S02]  /*30d80*/  IMAD.MOV.U32 R9, RZ, RZ, R20 ;  /* 0x000000ffff097224 */ /* 0x000fe400078e0014 */
[----:B------:R-:W-:Y:S01]  /*30d90*/  IMAD.MOV.U32 R21, RZ, RZ, R19 ;  /* 0x000000ffff157224 */ /* 0x000fe200078e0013 */
[----:B------:R-:W3:Y:S01]  /*30da0*/  LDL.LU R20, [R1+0x90] ;  /* 0x0000900001147983 */ /* 0x000ee20000300800 */
[----:B------:R-:W2:Y:S02]  /*30db0*/  LDL.LU R19, [R1+0x1ab8] ;  /* 0x001ab80001137983 */ /* 0x000ea40000300800 */
[----:B------:R-:W3:Y:S02]  /*30dc0*/  LDL.LU R18, [R1+0x1ab4] ;  /* 0x001ab40001127983 */ /* 0x000ee40000300800 */
[----:B------:R-:W4:Y:S01]  /*30dd0*/  LDL.LU R23, [R1+0x9c] ;  /* 0x00009c0001177983 */ /* 0x000f220000300800 */
[----:B------:R0:W-:Y:S01]  /*30de0*/  STL.64 [R1+0x1a88], R24 ;  /* 0x001a881801007387 */ /* 0x0001e20000100a00 */
[----:B------:R-:W4:Y:S02]  /*30df0*/  LDL.LU R4, [R1+0xb0] ;  /* 0x0000b00001047983 */ /* 0x000f240000300800 */
[----:B------:R-:W4:Y:S02]  /*30e00*/  LDL.LU R5, [R1+0xb4] ;  /* 0x0000b40001057983 */ /* 0x000f240000300800 */
[----:B------:R-:W-:-:S02]  /*30e10*/  IMAD.MOV.U32 R10, RZ, RZ, R7 ;  /* 0x000000ffff0a7224 */ /* 0x000fc400078e0007 */
[----:B------:R-:W-:Y:S02]  /*30e20*/  IMAD.MOV.U32 R11, RZ, RZ, R6 ;  /* 0x000000ffff0b7224 */ /* 0x000fe400078e0006 */
[----:B0-----:R-:W-:Y:S02]  /*30e30*/  IMAD.MOV.U32 R25, RZ, RZ, R16 ;  /* 0x000000ffff197224 */ /* 0x001fe400078e0010 */
[----:B------:R-:W-:Y:S02]  /*30e40*/  IMAD.MOV.U32 R24, RZ, RZ, R17 ;  /* 0x000000ffff187224 */ /* 0x000fe400078e0011 */
[----:B--2---:R-:W-:Y:S02]  /*30e50*/  IMAD.MOV.U32 R6, RZ, RZ, R19 ;  /* 0x000000ffff067224 */ /* 0x004fe400078e0013 */
[----:B---3--:R-:W-:-:S05]  /*30e60*/  IMAD.MOV.U32 R7, RZ, RZ, R18 ;  /* 0x000000ffff077224 */ /* 0x008fca00078e0012 */
[----:B------:R-:W-:Y:S01]  /*30e70*/  STL.64 [R1+0x1a58], R6 ;  /* 0x001a580601007387 */ /* 0x000fe20000100a00 */
[----:B----4-:R-:W-:Y:S02]  /*30e80*/  STL.64 [R1+0x1a50], R4 ;  /* 0x001a500401007387 */ /* 0x010fe40000100a00 */
[----:B------:R-:W2:Y:S02]  /*30e90*/  LDL.LU R16, [R1+0xc0] ;  /* 0x0000c00001107983 */ /* 0x000ea40000300800 */
[----:B------:R-:W2:Y:S01]  /*30ea0*/  LDL.LU R17, [R1+0xc4] ;  /* 0x0000c40001117983 */ /* 0x000ea20000300800 */
[----:B------:R-:W3:Y:S01]  /*30eb0*/  LDL.LU R18, [R1+0xc8] ;  /* 0x0000c80001127983 */ /* 0x000ee20000300800 */
[----:B------:R-:W3:Y:S03]  /*30ec0*/  LDL.LU R19, [R1+0xcc] ;  /* 0x0000cc0001137983 */ /* 0x000ee60000300800 */
[----:B---3--:R-:W-:Y:S01]  /*30ed0*/  STL.64 [R1+0x1a80], R18 ;  /* 0x001a801201007387 */ /* 0x008fe20000100a00 */
[----:B--2---:R0:W-:Y:S03]  /*30ee0*/  STL.64 [R1+0x1a78], R16 ;  /* 0x001a781001007387 */ /* 0x0041e60000100a00 */
[----:B0-----:R-:W2:Y:S01]  /*30ef0*/  LDL.LU R16, [R1+0x120] ;  /* 0x0001200001107983 */ /* 0x001ea20000300800 */
[----:B------:R-:W2:Y:S02]  /*30f00*/  LDL.LU R17, [R1+0x124] ;  /* 0x0001240001117983 */ /* 0x000ea40000300800 */
[----:B------:R-:W3:Y:S02]  /*30f10*/  LDL.LU R18, [R1+0x128] ;  /* 0x0001280001127983 */ /* 0x000ee40000300800 */
[----:B------:R-:W3:Y:S02]  /*30f20*/  LDL.LU R19, [R1+0x12c] ;  /* 0x00012c0001137983 */ /* 0x000ee40000300800 */
[----:B---3--:R-:W-:Y:S01]  /*30f30*/  STL.64 [R1+0x1a98], R18 ;  /* 0x001a981201007387 */ /* 0x008fe20000100a00 */
[----:B--2---:R0:W-:Y:S03]  /*30f40*/  STL.64 [R1+0x1a90], R16 ;  /* 0x001a901001007387 */ /* 0x0041e60000100a00 */
[----:B0-----:R-:W2:Y:S01]  /*30f50*/  LDL.LU R16, [R1+0x130] ;  /* 0x0001300001107983 */ /* 0x001ea20000300800 */
[----:B------:R-:W2:Y:S02]  /*30f60*/  LDL.LU R17, [R1+0x134] ;  /* 0x0001340001117983 */ /* 0x000ea40000300800 */
[----:B------:R-:W2:Y:S02]  /*30f70*/  LDL.LU R18, [R1+0x138] ;  /* 0x0001380001127983 */ /* 0x000ea40000300800 */
[----:B------:R-:W2:Y:S01]  /*30f80*/  LDL.LU R19, [R1+0x13c] ;  /* 0x00013c0001137983 */ /* 0x000ea20000300800 */
[----:B------:R-:W3:Y:S01]  /*30f90*/  LDL.LU R4, [R1+0xf0] ;  /* 0x0000f00001047983 */ /* 0x000ee20000300800 */
[----:B------:R-:W3:Y:S02]  /*30fa0*/  LDL.LU R5, [R1+0xf4] ;  /* 0x0000f40001057983 */ /* 0x000ee40000300800 */
[----:B------:R-:W3:Y:S02]  /*30fb0*/  LDL.LU R6, [R1+0xf8] ;  /* 0x0000f80001067983 */ /* 0x000ee40000300800 */
[----:B------:R-:W3:Y:S01]  /*30fc0*/  LDL.LU R7, [R1+0xfc] ;  /* 0x0000fc0001077983 */ /* 0x000ee20000300800 */
[----:B------:R-:W-:Y:S01]  /*30fd0*/  STL.64 [R1+0x1a20], R22 ;  /* 0x001a201601007387 */ /* 0x000fe20000100a00 */
[----:B------:R0:W-:Y:S03]  /*30fe0*/  STL.64 [R1+0x1a18], R20 ;  /* 0x001a181401007387 */ /* 0x0001e60000100a00 */
[----:B0-----:R-:W4:Y:S01]  /*30ff0*/  LDL.LU R20, [R1+0xa0] ;  /* 0x0000a00001147983 */ /* 0x001f220000300800 */
[----:B------:R-:W-:-:S02]  /*31000*/  IMAD.MOV.U32 R22, RZ, RZ, R13 ;  /* 0x000000ffff167224 */ /* 0x000fc400078e000d */
[----:B------:R-:W-:Y:S02]  /*31010*/  IMAD.MOV.U32 R23, RZ, RZ, R14 ;  /* 0x000000ffff177224 */ /* 0x000fe400078e000e */
[----:B------:R-:W-:Y:S02]  /*31020*/  IMAD.MOV.U32 R21, RZ, RZ, R12 ;  /* 0x000000ffff157224 */ /* 0x000fe400078e000c */
[----:B------:R-:W2:Y:S01]  /*31030*/  LDL.LU R12, [R1+0x1ab0] ;  /* 0x001ab000010c7983 */ /* 0x000ea20000300800 */
[----:B------:R-:W2:Y:S02]  /*31040*/  LDL.LU R13, [R1+0x1aac] ;  /* 0x001aac00010d7983 */ /* 0x000ea40000300800 */
[----:B------:R-:W2:Y:S02]  /*31050*/  LDL.LU R14, [R1+0x1aa8] ;  /* 0x001aa800010e7983 */ /* 0x000ea40000300800 */
[----:B------:R-:W-:Y:S01]  /*31060*/  STL.64 [R1+0x1a30], R22 ;  /* 0x001a301601007387 */ /* 0x000fe20000100a00 */
[----:B----4-:R0:W-:Y:S02]  /*31070*/  STL.64 [R1+0x1a28], R20 ;  /* 0x001a281401007387 */ /* 0x0101e40000100a00 */
[----:B0-----:R-:W-:-:S02]  /*31080*/  IMAD.MOV.U32 R20, RZ, RZ, R15 ;  /* 0x000000ffff147224 */ /* 0x001fc400078e000f */
[----:B------:R-:W2:Y:S01]  /*31090*/  LDL.LU R15, [R1+0x1aa4] ;  /* 0x001aa400010f7983 */ /* 0x000ea20000300800 */
[----:B------:R-:W-:Y:S02]  /*310a0*/  STL.64 [R1+0x19b8], R10 ;  /* 0x0019b80a01007387 */ /* 0x000fe40000100a00 */
[----:B------:R0:W-:Y:S02]  /*310b0*/  STL.64 [R1+0x19b0], R8 ;  /* 0x0019b00801007387 */ /* 0x0001e40000100a00 */
[----:B------:R-:W-:Y:S02]  /*310c0*/  IMAD.MOV.U32 R21, RZ, RZ, R26 ;  /* 0x000000ffff157224 */ /* 0x000fe400078e001a */
[----:B0-----:R-:W-:Y:S02]  /*310d0*/  IMAD.MOV.U32 R9, RZ, RZ, R27 ;  /* 0x000000ffff097224 */ /* 0x001fe400078e001b */
[----:B------:R-:W-:Y:S02]  /*310e0*/  IMAD.MOV.U32 R8, RZ, RZ, R29 ;  /* 0x000000ffff087224 */ /* 0x000fe400078e001d */
[----:B------:R-:W4:Y:S01]  /*310f0*/  LDL.LU R29, [R1+0x1aa0] ;  /* 0x001aa000011d7983 */ /* 0x000f220000300800 */
[----:B------:R-:W3:Y:S02]  /*31100*/  LDL R10, [R1+0x28] ;  /* 0x00002800010a7983 */ /* 0x000ee40000100800 */
[----:B------:R-:W3:Y:S01]  /*31110*/  LDL R11, [R1+0x2c] ;  /* 0x00002c00010b7983 */ /* 0x000ee20000100800 */
[C---:B--2---:R-:W-:Y:S01]  /*31120*/  HMMA.16816.F32.BF16 R24, R12.reuse, R24, R16 ;  /* 0x000000180c18723c */ /* 0x044fe20000041810 */
[----:B------:R-:W2:Y:S01]  /*31130*/  LDL.LU.64 R18, [R1+0x1a98] ;  /* 0x001a980001127983 */ /* 0x000ea20000300a00 */
[----:B------:R-:W2:Y:S11]  /*31140*/  LDL.LU.64 R16, [R1+0x1a90] ;  /* 0x001a900001107983 */ /* 0x000eb60000300a00 */
[----:B------:R-:W-:Y:S10]  /*31150*/  @!UPT UIADD3 URZ, URZ, URZ, URZ ;  /* 0x0000003f3f3ff290 */ /* 0x000ff4000fffe03f */
[----:B------:R0:W-:Y:S01]  /*31160*/  STL.64 [R1+0x130], R24 ;  /* 0x0001301801007387 */ /* 0x0001e20000100a00 */
[----:B------:R2:W-:Y:S03]  /*31170*/  STL.64 [R1+0x138], R26 ;  /* 0x0001381a01007387 */ /* 0x0005e60000100a00 */
[----:B0-----:R-:W2:Y:S02]  /*31180*/  LDL.LU.64 R24, [R1+0x1a88] ;  /* 0x001a880001187983 */ /* 0x001ea40000300a00 */
[----:B--2---:R-:W-:Y:S02]  /*31190*/  HMMA.16816.F32.BF16 R24, R12, R24, R16 ;  /* 0x000000180c18723c */ /* 0x004fe40000041810 */
[----:B------:R-:W2:Y:S01]  /*311a0*/  LDL.LU.64 R18, [R1+0x1a80] ;  /* 0x001a800001127983 */ /* 0x000ea20000300a00 */
[----:B------:R-:W2:Y:S11]  /*311b0*/  LDL.LU.64 R16, [R1+0x1a78] ;  /* 0x001a780001107983 */ /* 0x000eb60000300a00 */
[----:B------:R-:W-:Y:S09]  /*311c0*/  @!UPT UIADD3 URZ, URZ, URZ, URZ ;  /* 0x0000003f3f3ff290 */ /* 0x000ff2000fffe03f */
[----:B------:R-:W-:Y:S01]  /*311d0*/  STL.64 [R1+0x190], R24 ;  /* 0x0001901801007387 */ /* 0x000fe20000100a00 */
[----:B------:R0:W-:Y:S03]  /*311e0*/  STL.64 [R1+0x198], R26 ;  /* 0x0001981a01007387 */ /* 0x0001e60000100a00 */
[----:B0-----:R-:W2:Y:S01]  /*311f0*/  LDL.LU R26, [R1+0x1a70] ;  /* 0x001a7000011a7983 */ /* 0x001ea20000300800 */
[----:B------:R-:W2:Y:S02]  /*31200*/  LDL.LU.64 R24, [R1+0x1a68] ;  /* 0x001a680001187983 */ /* 0x000ea40000300a00 */
[----:B------:R-:W2:Y:S02]  /*31210*/  LDL R27, [R1+0x1e8] ;  /* 0x0001e800011b7983 */ /* 0x000ea40000100800 */
[----:B--2---:R-:W-:Y:S01]  /*31220*/  STL.64 [R1+0x19c8], R26 ;  /* 0x0019c81a01007387 */ /* 0x004fe20000100a00 */
[----:B------:R0:W-:Y:S02]  /*31230*/  STL.64 [R1+0x19c0], R24 ;  /* 0x0019c01801007387 */ /* 0x0001e40000100a00 */
[----:B0-----:R-:W-:-:S02]  /*31240*/  IMAD.MOV.U32 R24, RZ, RZ, R28 ;  /* 0x000000ffff187224 */ /* 0x001fc400078e001c */
[----:B------:R-:W2:Y:S01]  /*31250*/  LDL.LU R28, [R1+0x1a60] ;  /* 0x001a6000011c7983 */ /* 0x000ea20000300800 */
[----:B------:R-:W2:Y:S02]  /*31260*/  LDL.LU R25, [R1+0x64] ;  /* 0x0000640001197983 */ /* 0x000ea40000300800 */
[----:B------:R-:W2:Y:S02]  /*31270*/  LDL.LU R26, [R1+0x68] ;  /* 0x00006800011a7983 */ /* 0x000ea40000300800 */
[----:B------:R-:W2:Y:S01]  /*31280*/  LDL.LU R27, [R1+0x6c] ;  /* 0x00006c00011b7983 */ /* 0x000ea20000300800 */
[----:B---3--:R-:W-:Y:S01]  /*31290*/  HMMA.16816.F32.BF16 R4, R12, R8, R4 ;  /* 0x000000080c04723c */ /* 0x008fe20000041804 */
[----:B--2---:R0:W-:Y:S01]  /*312a0*/  STL.64 [R1+0x19d8], R26 ;  /* 0x0019d81a01007387 */ /* 0x0041e20000100a00 */
[----:B------:R-:W-:Y:S03]  /*312b0*/  STL.64 [R1+0x19d0], R24 ;  /* 0x0019d01801007387 */ /* 0x000fe60000100a00 */
[----:B0-----:R-:W2:Y:S01]  /*312c0*/  LDL R26, [R1+0x38] ;  /* 0x00003800011a7983 */ /* 0x001ea20000100800 */
[----:B------:R-:W-:-:S02]  /*312d0*/  IMAD.MOV.U32 R27, RZ, RZ, R28 ;  /* 0x000000ffff1b7224 */ /* 0x000fc400078e001c */
[----:B------:R-:W-:Y:S03]  /*312e0*/  HMMA.16816.F32.BF16 R20, R12, R20, R16 ;  /* 0x000000140c14723c */ /* 0x000fe60000041810 */
[----:B--2---:R0:W-:Y:S04]  /*312f0*/  STL.64 [R1+0x1a38], R26 ;  /* 0x001a381a01007387 */ /* 0x0041e80000100a00 */
[----:B0-----:R-:W2:Y:S08]  /*31300*/  LDL.LU.64 R26, [R1+0x8] ;  /* 0x00000800011a7983 */ /* 0x001eb00000300a00 */
[----:B------:R-:W-:Y:S02]  /*31310*/  STL.64 [R1+0x180], R4 ;  /* 0x0001800401007387 */ /* 0x000fe40000100a00 */
[----:B------:R0:W-:Y:S02]  /*31320*/  STL.64 [R1+0x188], R6 ;  /* 0x0001880601007387 */ /* 0x0001e40000100a00 */
[----:B0-----:R-:W2:Y:S01]  /*31330*/  LDL.LU.64 R6, [R1+0x1a58] ;  /* 0x001a580001067983 */ /* 0x001ea20000300a00 */
[----:B------:R-:W2:Y:S02]  /*31340*/  LDL.LU.64 R4, [R1+0x1a50] ;  /* 0x001a500001047983 */ /* 0x000ea40000300a00 */
[----:B------:R-:W2:Y:S02]  /*31350*/  LDL.LU.64 R18, [R1+0x1a48] ;  /* 0x001a480001127983 */ /* 0x000ea40000300a00 */
[----:B------:R-:W2:Y:S01]  /*31360*/  LDL.LU.64 R16, [R1+0x1a40] ;  /* 0x001a400001107983 */ /* 0x000ea20000300a00 */
[----:B------:R-:W3:Y:S01]  /*31370*/  LDL R13, [R1+0xfe4] ;  /* 0x000fe400010d7983 */ /* 0x000ee20000100800 */
[----:B------:R-:W3:Y:S02]  /*31380*/  LDL.LU.64 R14, [R1+0x18] ;  /* 0x00001800010e7983 */ /* 0x000ee40000300a00 */
[----:B------:R-:W-:Y:S02]  /*31390*/  STL.64 [R1+0xc0], R20 ;  /* 0x0000c01401007387 */ /* 0x000fe40000100a00 */
[----:B------:R2:W-:Y:S02]  /*313a0*/  STL.64 [R1+0xc8], R22 ;  /* 0x0000c81601007387 */ /* 0x0005e40000100a00 */
[----:B--2---:R-:W-:Y:S07]  /*313b0*/  HMMA.16816.F32.BF16 R20, R16, R26, R4 ;  /* 0x0000001a1014723c */ /* 0x004fee0000041804 */
[----:B------:R-:W-:-:S02]  /*313c0*/  IMAD.MOV.U32 R5, RZ, RZ, R26 ;  /* 0x000000ffff057224 */ /* 0x000fc400078e001a */
[----:B------:R-:W-:Y:S02]  /*313d0*/  IMAD.MOV.U32 R4, RZ, RZ, R27 ;  /* 0x000000ffff047224 */ /* 0x000fe400078e001b */
[----:B------:R-:W2:Y:S11]  /*313e0*/  LDL.LU.64 R26, [R1+0x1a38] ;  /* 0x001a3800011a7983 */ /* 0x000eb60000300a00 */
[----:B------:R-:W-:Y:S01]  /*313f0*/  @!UPT UIADD3 URZ, URZ, URZ, URZ ;  /* 0x0000003f3f3ff290 */ /* 0x000fe2000fffe03f */
[----:B------:R-:W-:Y:S01]  /*31400*/  STL.64 [R1+0x120], R20 ;  /* 0x0001201401007387 */ /* 0x000fe20000100a00 */
[----:B------:R0:W-:Y:S02]  /*31410*/  STL [R1+0x128], R22 ;  /* 0x0001281601007387 */ /* 0x0001e40000100800 */
[----:B------:R-:W-:Y:S02]  /*31420*/  IMAD.MOV.U32 R28, RZ, RZ, R23 ;  /* 0x000000ffff1c7224 */ /* 0x000fe400078e0017 */
        /* <DEDUP_REMOVED lines=14> */
[----:B--2---:R-:W-:Y:S11]  /*31510*/  HMMA.16816.F32.BF16 R20, R16, R10, R20 ;  /* 0x0000000a1014723c */ /* 0x004ff60000041814 */
[----:B------:R-:W-:Y:S11]  /*31520*/  @!UPT UIADD3 URZ, URZ, URZ, URZ ;  /* 0x0000003f3f3ff290 */ /* 0x000ff6000fffe03f */
[----:B------:R-:W-:Y:S01]  /*31530*/  @!UPT UIADD3 URZ, URZ, URZ, URZ ;  /* 0x0000003f3f3ff290 */ /* 0x000fe2000fffe03f */
[----:B------:R-:W-:Y:S01]  /*31540*/  STL.64 [R1+0x1d0], R20 ;  /* 0x0001d01401007387 */ /* 0x000fe20000100a00 */
[----:B------:R0:W-:Y:S03]  /*31550*/  STL.64 [R1+0x1d8], R22 ;  /* 0x0001d81601007387 */ /* 0x0001e60000100a00 */
[----:B0-----:R-:W3:Y:S01]  /*31560*/  LDL.LU.64 R22, [R1+0x1a10] ;  /* 0x001a100001167983 */ /* 0x001ee20000300a00 */
[----:B------:R-:W3:Y:S02]  /*31570*/  LDL.LU.64 R20, [R1+0x1a08] ;  /* 0x001a080001147983 */ /* 0x000ee40000300a00 */
[----:B------:R0:W-:Y:S02]  /*31580*/  STL.64 [R1+0x19e0], R10 ;  /* 0x0019e00a01007387 */ /* 0x0001e40000100a00 */
[----:B------:R-:W2:Y:S02]  /*31590*/  LDL.LU R8, [R1+0x70] ;  /* 0x0000700001087983 */ /* 0x000ea40000300800 */
[----:B----4-:R-:W-:-:S02]  /*315a0*/  IMAD.MOV.U32 R9, RZ, RZ, R29 ;  /* 0x000000ffff097224 */ /* 0x010fc400078e001d */
[----:B------:R-:W4:Y:S04]  /*315b0*/  LDL.LU R29, [R1+0x1a00] ;  /* 0x001a0000011d7983 */ /* 0x000f280000300800 */
[----:B0-----:R-:W2:Y:S01]  /*315c0*/  LDL.LU R10, [R1+0x78] ;  /* 0x00007800010a7983 */ /* 0x001ea20000300800 */
[----:B------:R-:W2:Y:S01]  /*315d0*/  LDL.LU R11, [R1+0x7c] ;  /* 0x00007c00010b7983 */ /* 0x000ea20000300800 */
[----:B---3--:R-:W-:Y:S02]  /*315e0*/  HMMA.16816.F32.BF16 R16, R16, R14, R20 ;  /* 0x0000000e1010723c */ /* 0x008fe40000041814 */
[----:B------:R-:W3:Y:S01]  /*315f0*/  LDL.LU.64 R22, [R1+0x19f8] ;  /* 0x0019f80001167983 */ /* 0x000ee20000300a00 */
[----:B------:R-:W3:Y:S11]  /*31600*/  LDL.LU.64 R20, [R1+0x19f0] ;  /* 0x0019f00001147983 */ /* 0x000ef60000300a00 */
[----:B------:R-:W-:Y:S09]  /*31610*/  @!UPT UIADD3 URZ, URZ, URZ, URZ ;  /* 0x0000003f3f3ff290 */ /* 0x000ff2000fffe03f */
[----:B------:R-:W-:Y:S01]  /*31620*/  STL.64 [R1+0x50], R16 ;  /* 0x0000501001007387 */ /* 0x000fe20000100a00 */
[----:B------:R0:W-:Y:S02]  /*31630*/  STL.64 [R1+0x58], R18 ;  /* 0x0000581201007387 */ /* 0x0001e40000100a00 */
[----:B0-----:R-:W-:Y:S02]  /*31640*/  IMAD.MOV.U32 R18, RZ, RZ, R5 ;  /* 0x000000ffff127224 */ /* 0x001fe400078e0005 */
[----:B------:R-:W-:Y:S02]  /*31650*/  IMAD.MOV.U32 R19, RZ, RZ, R4 ;  /* 0x000000ffff137224 */ /* 0x000fe400078e0004 */
[----:B----4-:R-:W0:Y:S04]  /*31660*/  LDSM.16.MT88.4 R4, [R29+0x14800] ;  /* 0x014800001d04783b */ /* 0x010e280000004200 */
[----:B0-----:R-:W-:Y:S01]  /*31670*/  STL.64 [R1+0x1978], R6 ;  /* 0x0019780601007387 */ /* 0x001fe20000100a00 */
[----:B------:R0:W-:Y:S03]  /*31680*/  STL.64 [R1+0x1970], R4 ;  /* 0x0019700401007387 */ /* 0x0001e60000100a00 */
[----:B0-----:R-:W4:Y:S01]  /*31690*/  LDL.LU R4, [R1+0xd0] ;  /* 0x0000d00001047983 */ /* 0x001f220000300800 */
[----:B------:R-:W4:Y:S02]  /*316a0*/  LDL.LU R5, [R1+0xd4] ;  /* 0x0000d40001057983 */ /* 0x000f240000300800 */
[----:B------:R-:W4:Y:S02]  /*316b0*/  LDL.LU R6, [R1+0xd8] ;  /* 0x0000d80001067983 */ /* 0x000f240000300800 */
[----:B------:R-:W4:Y:S01]  /*316c0*/  LDL.LU R7, [R1+0xdc] ;  /* 0x0000dc0001077983 */ /* 0x000f220000300800 */
[C---:B---3--:R-:W-:Y:S11]  /*316d0*/  HMMA.16816.F32.BF16 R24, R20.reuse, R18, R24 ;  /* 0x000000121418723c */ /* 0x048ff60000041818 */
        /* <DEDUP_REMOVED lines=10> */
[----:B0-----:R-:W2:Y:S01]  /*31780*/  LDL.LU.64 R26, [R1+0x19d8] ;  /* 0x0019d800011a7983 */ /* 0x001ea20000300a00 */
[----:B------:R-:W2:Y:S02]  /*31790*/  LDL.LU.64 R24, [R1+0x19d0] ;  /* 0x0019d00001187983 */ /* 0x000ea40000300a00 */
[C---:B--2---:R-:W-:Y:S01]  /*317a0*/  HMMA.16816.F32.BF16 R8, R20.reuse, R10, R24 ;  /* 0x0000000a1408723c */ /* 0x044fe20000041818 */
[----:B------:R-:W2:Y:S01]  /*317b0*/  LDL.LU.64 R26, [R1+0x19c8] ;  /* 0x0019c800011a7983 */ /* 0x000ea20000300a00 */
[----:B------:R-:W3:Y:S11]  /*317c0*/  LDL.LU.64 R24, [R1+0x19c0] ;  /* 0x0019c00001187983 */ /* 0x000ef60000300a00 */
[----:B------:R-:W-:Y:S10]  /*317d0*/  @!UPT UIADD3 URZ, URZ, URZ, URZ ;  /* 0x0000003f3f3ff290 */ /* 0x000ff4000fffe03f */
[----:B------:R-:W-:Y:S01]  /*317e0*/  STL.64 [R1+0x1a0], R8 ;  /* 0x0001a00801007387 */ /* 0x000fe20000100a00 */
[----:B------:R0:W-:Y:S03]  /*317f0*/  STL.64 [R1+0x1a8], R10 ;  /* 0x0001a80a01007387 */ /* 0x0001e60000100a00 */
[----:B0-----:R-:W2:Y:S01]  /*31800*/  LDL.LU.64 R10, [R1+0x19b8] ;  /* 0x0019b800010a7983 */ /* 0x001ea20000300a00 */
[----:B------:R-:W2:Y:S02]  /*31810*/  LDL.LU.64 R8, [R1+0x19b0] ;  /* 0x0019b00001087983 */ /* 0x000ea40000300a00 */
[----:B--2---:R-:W-:Y:S01]  /*31820*/  HMMA.16816.F32.BF16 R8, R20, R14, R8 ;  /* 0x0000000e1408723c */ /* 0x004fe20000041808 */
[----:B------:R-:W2:Y:S11]  /*31830*/  LDL.LU R20, [R1+0x110] ;  /* 0x0001100001147983 */ /* 0x000eb60000300800 */
[----:B------:R-:W-:Y:S11]  /*31840*/  @!UPT UIADD3 URZ, URZ, URZ, URZ ;  /* 0x0000003f3f3ff290 */ /* 0x000ff6000fffe03f */
[----:B------:R-:W-:Y:S01]  /*31850*/  STL.64 [R1+0x160], R8 ;  /* 0x0001600801007387 */ /* 0x000fe20000100a00 */
[----:B------:R-:W-:Y:S02]  /*31860*/  STL.64 [R1+0x168], R10 ;  /* 0x0001680a01007387 */ /* 0x000fe40000100a00 */
[----:B------:R-:W2:Y:S02]  /*31870*/  LDL.LU R21, [R1+0x114] ;  /* 0x0001140001157983 */ /* 0x000ea40000300800 */
[----:B------:R-:W0:Y:S04]  /*31880*/  LDSM.16.MT88.4 R8, [R27+0x15000] ;  /* 0x015000001b08783b */ /* 0x000e280000004200 */
[----:B------:R-:W-:Y:S02]  /*31890*/  IMAD.MOV.U32 R22, RZ, RZ, R26 ;  /* 0x000000ffff167224 */ /* 0x000fe400078e001a */
[----:B---3--:R-:W-:-:S05]  /*318a0*/  IMAD.MOV.U32 R23, RZ, RZ, R25 ;  /* 0x000000ffff177224 */ /* 0x008fca00078e0019 */
[----:B------:R1:W-:Y:S04]  /*318b0*/  STL.64 [R1+0x1990], R22 ;  /* 0x0019901601007387 */ /* 0x0003e80000100a00 */
[----:B--2---:R-:W-:Y:S01]  /*318c0*/  STL.64 [R1+0x1988], R20 ;  /* 0x0019881401007387 */ /* 0x004fe20000100a00 */
[----:B-1----:R-:W2:Y:S02]  /*318d0*/  LDL.LU.64 R22, [R1+0x38] ;  /* 0x0000380001167983 */ /* 0x002ea40000300a00 */
[----:B------:R-:W-:Y:S02]  /*318e0*/  STL.64 [R1+0x1980], R14 ;  /* 0x0019800e01007387 */ /* 0x000fe40000100a00 */
[----:B0-----:R0:W-:Y:S01]  /*318f0*/  STL.64 [R1+0x1930], R10 ;  /* 0x0019300a01007387 */ /* 0x0011e20000100a00 */
[----:B------:R1:W-:Y:S04]  /*31900*/  STL.64 [R1+0x1928], R8 ;  /* 0x0019280801007387 */ /* 0x0003e80000100a00 */
[----:B0-----:R-:W3:Y:S01]  /*31910*/  LDL.LU.64 R10, [R1+0x28] ;  /* 0x00002800010a7983 */ /* 0x001ee20000300a00 */
[----:B-1----:R-:W-:-:S02]  /*31920*/  IMAD.MOV.U32 R8, RZ, RZ, R24 ;  /* 0x000000ffff087224 */ /* 0x002fc400078e0018 */
[----:B------:R-:W0:Y:S01]  /*31930*/  LDSM.16.M88.4 R24, [R13+0x100] ;  /* 0x000100000d18783b */ /* 0x000e220000000200 */
[----:B---3--:R-:W-:Y:S03]  /*31940*/  STL.64 [R1+0x1998], R10 ;  /* 0x0019980a01007387 */ /* 0x008fe60000100a00 */
[----:B0-----:R-:W-:Y:S02]  /*31950*/  STL.64 [R1+0xa0], R24 ;  /* 0x0000a01801007387 */ /* 0x001fe40000100a00 */
[----:B------:R0:W-:Y:S02]  /*31960*/  STL.64 [R1+0xa8], R26 ;  /* 0x0000a81a01007387 */ /* 0x0001e40000100a00 */
[----:B0-----:R-:W4:Y:S01]  /*31970*/  LDL.LU.64 R26, [R1+0x19a8] ;  /* 0x0019a800011a7983 */ /* 0x001f220000300a00 */
[----:B------:R-:W4:Y:S02]  /*31980*/  LDL.LU.64 R24, [R1+0x19a0] ;  /* 0x0019a00001187983 */ /* 0x000f240000300a00 */
[----:B------:R-:W-:-:S02]  /*31990*/  IMAD.MOV.U32 R9, RZ, RZ, R3 ;  /* 0x000000ffff097224 */ /* 0x000fc400078e0003 */
[----:B------:R-:W-:Y:S02]  /*319a0*/  IMAD.MOV.U32 R10, RZ, RZ, R2 ;  /* 0x000000ffff0a7224 */ /* 0x000fe400078e0002 */
[----:B------:R-:W-:Y:S02]  /*319b0*/  IMAD.MOV.U32 R11, RZ, RZ, R0 ;  /* 0x000000ffff0b7224 */ /* 0x000fe400078e0000 */
[----:B--2---:R-:W-:Y:S02]  /*319c0*/  IMAD.MOV.U32 R14, RZ, RZ, R22 ;  /* 0x000000ffff0e7224 */ /* 0x004fe400078e0016 */
[----:B------:R-:W-:Y:S01]  /*319d0*/  IMAD.MOV.U32 R12, RZ, RZ, R23 ;  /* 0x000000ffff0c7224 */ /* 0x000fe200078e0017 */
[C---:B----4-:R-:W-:Y:S08]  /*319e0*/  HMMA.16816.F32.BF16 R4, R24.reuse, R18, R4 ;  /* 0x000000121804723c */ /* 0x050ff00000041804 */
[----:B------:R-:W-:Y:S01]  /*319f0*/  HMMA.16816.F32.BF16 R8, R24, R22, R8 ;  /* 0x000000161808723c */ /* 0x000fe20000041808 */
[----:B------:R-:W0:Y:S11]  /*31a00*/  LDSM.16.M88.4 R20, [R13+0x8100] ;  /* 0x008100000d14783b */ /* 0x000e360000000200 */
[----:B------:R-:W-:Y:S03]  /*31a10*/  @!UPT UIADD3 URZ, URZ, URZ, URZ ;  /* 0x0000003f3f3ff290 */ /* 0x000fe6000fffe03f */
[----:B------:R-:W-:Y:S01]  /*31a20*/  STL [R1+0x150], R4 ;  /* 0x0001500401007387 */ /* 0x000fe20000100800 */
[----:B------:R-:W-:Y:S02]  /*31a30*/  IMAD.MOV.U32 R3, RZ, RZ, R5 ;  /* 0x000000ffff037224 */ /* 0x000fe400078e0005 */
[----:B------:R-:W-:Y:S02]  /*31a40*/  IMAD.MOV.U32 R2, RZ, RZ, R6 ;  /* 0x000000ffff027224 */ /* 0x000fe400078e0006 */
[----:B------:R-:W-:Y:S02]  /*31a50*/  IMAD.MOV.U32 R0, RZ, RZ, R7 ;  /* 0x000000ffff007224 */ /* 0x000fe400078e0007 */
[----:B------:R-:W1:Y:S04]  /*31a60*/  LDSM.16.M88.4 R4, [R13+0x4100] ;  /* 0x004100000d04783b */ /* 0x000e680000000200 */
[----:B------:R0:W-:Y:S02]  /*31a70*/  STL [R1+0x18f8], R2 ;  /* 0x0018f80201007387 */ /* 0x0001e40000100800 */
[----:B0-----:R-:W-:-:S02]  /*31a80*/  IMAD.MOV.U32 R2, RZ, RZ, R22 ;  /* 0x000000ffff027224 */ /* 0x001fc400078e0016 */
[----:B-1----:R0:W-:Y:S01]  /*31a90*/  STL.64 [R1+0x90], R4 ;  /* 0x0000900401007387 */ /* 0x0021e20000100a00 */
[----:B------:R1:W-:Y:S03]  /*31aa0*/  STL.64 [R1+0x98], R6 ;  /* 0x0000980601007387 */ /* 0x0003e60000100a00 */
[----:B0-----:R-:W2:Y:S01]  /*31ab0*/  LDL.LU R4, [R1+0x100] ;  /* 0x0001000001047983 */ /* 0x001ea20000300800 */
[----:B------:R-:W2:Y:S02]  /*31ac0*/  LDL.LU R5, [R1+0x104] ;  /* 0x0001040001057983 */ /* 0x000ea40000300800 */
[----:B-1----:R-:W2:Y:S02]  /*31ad0*/  LDL.LU R6, [R1+0x108] ;  /* 0x0001080001067983 */ /* 0x002ea40000300800 */
[----:B------:R-:W2:Y:S01]  /*31ae0*/  LDL.LU R7, [R1+0x10c] ;  /* 0x00010c0001077983 */ /* 0x000ea20000300800 */
[----:B------:R-:W-:Y:S01]  /*31af0*/  STL.64 [R1+0x140], R8 ;  /* 0x0001400801007387 */ /* 0x000fe20000100a00 */
[----:B------:R0:W-:Y:S03]  /*31b00*/  STL.64 [R1+0x148], R10 ;  /* 0x0001480a01007387 */ /* 0x0001e60000100a00 */
[----:B0-----:R-:W3:Y:S01]  /*31b10*/  LDL.LU.64 R10, [R1+0x1998] ;  /* 0x00199800010a7983 */ /* 0x001ee20000300a00 */
[----:B------:R-:W-:Y:S02]  /*31b20*/  STL.64 [R1+0x40], R20 ;  /* 0x0000401401007387 */ /* 0x000fe40000100a00 */
[----:B------:R0:W-:Y:S02]  /*31b30*/  STL.64 [R1+0x48], R22 ;  /* 0x0000481601007387 */ /* 0x0001e40000100a00 */
[----:B0-----:R-:W3:Y:S01]  /*31b40*/  LDL.LU.64 R22, [R1+0x1990] ;  /* 0x0019900001167983 */ /* 0x001ee20000300a00 */
[----:B------:R-:W3:Y:S02]  /*31b50*/  LDL.LU.64 R20, [R1+0x1988] ;  /* 0x0019880001147983 */ /* 0x000ee40000300a00 */
[----:B---3--:R-:W-:Y:S01]  /*31b60*/  HMMA.16816.F32.BF16 R20, R24, R10, R20 ;  /* 0x0000000a1814723c */ /* 0x008fe20000041814 */
[----:B------:R-:W-:Y:S11]  /*31b70*/  IMAD.MOV.U32 R16, RZ, RZ, R11 ;  /* 0x000000ffff107224 */ /* 0x000ff600078e000b */
[----:B------:R-:W-:Y:S11]  /*31b80*/  @!UPT UIADD3 URZ, URZ, URZ, URZ ;  /* 0x0000003f3f3ff290 */ /* 0x000ff6000fffe03f */
[----:B------:R0:W-:Y:S01]  /*31b90*/  STL.64 [R1+0x110], R20 ;  /* 0x0001101401007387 */ /* 0x0001e20000100a00 */
[----:B------:R-:W-:Y:S02]  /*31ba0*/  STL.64 [R1+0x118], R22 ;  /* 0x0001181601007387 */ /* 0x000fe40000100a00 */
[----:B------:R-:W3:Y:S02]  /*31bb0*/  LDL.LU R8, [R1+0xc0] ;  /* 0x0000c00001087983 */ /* 0x000ee40000300800 */
[----:B------:R-:W3:Y:S02]  /*31bc0*/  LDL.LU R9, [R1+0xc4] ;  /* 0x0000c40001097983 */ /* 0x000ee40000300800 */
[----:B0-----:R-:W-:Y:S02]  /*31bd0*/  IMAD.MOV.U32 R20, RZ, RZ, R10 ;  /* 0x000000ffff147224 */ /* 0x001fe400078e000a */
[----:B------:R-:W4:Y:S01]  /*31be0*/  LDL.LU R10, [R1+0xc8] ;  /* 0x0000c800010a7983 */ /* 0x000f220000300800 */
[----:B------:R-:W4:Y:S02]  /*31bf0*/  LDL.LU R11, [R1+0xcc] ;  /* 0x0000cc00010b7983 */ /* 0x000f240000300800 */
[----:B------:R-:W2:Y:S01]  /*31c00*/  LDL R17, [R1+0xfec] ;  /* 0x000fec0001117983 */ /* 0x000ea20000100800 */
[----:B----4-:R-:W-:Y:S01]  /*31c10*/  STL.64 [R1+0x1940], R10 ;  /* 0x0019400a01007387 */ /* 0x010fe20000100a00 */
[----:B---3--:R0:W-:Y:S03]  /*31c20*/  STL.64 [R1+0x1938], R8 ;  /* 0x0019380801007387 */ /* 0x0081e60000100a00 */
[----:B0-----:R-:W3:Y:S01]  /*31c30*/  LDL.LU R8, [R1+0x180] ;  /* 0x0001800001087983 */ /* 0x001ee20000300800 */
[----:B------:R-:W3:Y:S02]  /*31c40*/  LDL.LU R9, [R1+0x184] ;  /* 0x0001840001097983 */ /* 0x000ee40000300800 */
[----:B------:R-:W4:Y:S02]  /*31c50*/  LDL.LU R10, [R1+0x188] ;  /* 0x00018800010a7983 */ /* 0x000f240000300800 */
[----:B------:R-:W4:Y:S02]  /*31c60*/  LDL.LU R11, [R1+0x18c] ;  /* 0x00018c00010b7983 */ /* 0x000f240000300800 */
[----:B----4-:R0:W-:Y:S02]  /*31c70*/  STL.64 [R1+0x1950], R10 ;  /* 0x0019500a01007387 */ /* 0x0101e40000100a00 */
[----:B0-----:R-:W-:-:S02]  /*31c80*/  IMAD.MOV.U32 R10, RZ, RZ, R14 ;  /* 0x000000ffff0a7224 */ /* 0x001fc400078e000e */
[----:B------:R-:W-:Y:S02]  /*31c90*/  IMAD.MOV.U32 R11, RZ, RZ, R12 ;  /* 0x000000ffff0b7224 */ /* 0x000fe400078e000c */
[----:B------:R-:W0:Y:S04]  /*31ca0*/  LDSM.16.M88.4 R12, [R13+0xc100] ;  /* 0x00c100000d0c783b */ /* 0x000e280000000200 */
[----:B---3--:R-:W-:Y:S04]  /*31cb0*/  STL.64 [R1+0x1948], R8 ;  /* 0x0019480801007387 */ /* 0x008fe80000100a00 */
[----:B0-----:R-:W-:Y:S01]  /*31cc0*/  STL.64 [R1+0xb0], R12 ;  /* 0x0000b00c01007387 */ /* 0x001fe20000100a00 */
[----:B------:R0:W-:Y:S03]  /*31cd0*/  STL.64 [R1+0xb8], R14 ;  /* 0x0000b80e01007387 */ /* 0x0001e60000100a00 */
[----:B0-----:R-:W2:Y:S01]  /*31ce0*/  LDL.LU.64 R14, [R1+0x1980] ;  /* 0x00198000010e7983 */ /* 0x001ea20000300a00 */
[----:B------:R-:W-:-:S02]  /*31cf0*/  IMAD.MOV.U32 R9, RZ, RZ, R12 ;  /* 0x000000ffff097224 */ /* 0x000fc400078e000c */
[----:B------:R-:W-:Y:S02]  /*31d00*/  IMAD.MOV.U32 R8, RZ, RZ, R13 ;  /* 0x000000ffff087224 */ /* 0x000fe400078e000d */
[----:B------:R-:W-:Y:S03]  /*31d10*/  STL.64 [R1+0x1968], R10 ;  /* 0x0019680a01007387 */ /* 0x000fe60000100a00 */
[----:B------:R0:W-:Y:S04]  /*31d20*/  STL.64 [R1+0x1960], R8 ;  /* 0x0019600801007387 */ /* 0x0001e80000100a00 */
[----:B0-----:R-:W3:Y:S01]  /*31d30*/  LDL.LU R8, [R1+0x130] ;  /* 0x0001300001087983 */ /* 0x001ee20000300800 */
[----:B------:R-:W3:Y:S02]  /*31d40*/  LDL.LU R9, [R1+0x134] ;  /* 0x0001340001097983 */ /* 0x000ee40000300800 */
[----:B------:R-:W3:Y:S02]  /*31d50*/  LDL.LU R10, [R1+0x138] ;  /* 0x00013800010a7983 */ /* 0x000ee40000300800 */
[----:B------:R-:W3:Y:S01]  /*31d60*/  LDL.LU R11, [R1+0x13c] ;  /* 0x00013c00010b7983 */ /* 0x000ee20000300800 */
[----:B--2---:R-:W-:Y:S01]  /*31d70*/  HMMA.16816.F32.BF16 R24, R24, R14, R4 ;  /* 0x0000000e1818723c */ /* 0x004fe20000041804 */
[----:B------:R-:W3:Y:S01]  /*31d80*/  LDL.LU.64 R6, [R1+0x1978] ;  /* 0x0019780001067983 */ /* 0x000ee20000300a00 */
[----:B------:R-:W3:Y:S11]  /*31d90*/  LDL.LU.64 R4, [R1+0x1970] ;  /* 0x0019700001047983 */ /* 0x000ef60000300a00 */
[----:B------:R-:W-:Y:S10]  /*31da0*/  @!UPT UIADD3 URZ, URZ, URZ, URZ ;  /* 0x0000003f3f3ff290 */ /* 0x000ff4000fffe03f */
[----:B------:R-:W-:Y:S01]  /*31db0*/  STL.64 [R1+0x100], R24 ;  /* 0x0001001801007387 */ /* 0x000fe20000100a00 */
[----:B------:R0:W-:Y:S03]  /*31dc0*/  STL.64 [R1+0x108], R26 ;  /* 0x0001081a01007387 */ /* 0x0001e60000100a00 */
[----:B0-----:R-:W2:Y:S01]  /*31dd0*/  LDL R27, [R1+0xff0] ;  /* 0x000ff000011b7983 */ /* 0x001ea20000100800 */
[----:B------:R-:W-:Y:S02]  /*31de0*/  IMAD.MOV.U32 R22, RZ, RZ, R14 ;  /* 0x000000ffff167224 */ /* 0x000fe400078e000e */
[----:B------:R-:W-:Y:S02]  /*31df0*/  IMAD.MOV.U32 R21, RZ, RZ, R15 ;  /* 0x000000ffff157224 */ /* 0x000fe400078e000f */
[----:B------:R-:W-:Y:S01]  /*31e00*/  IMAD.MOV.U32 R26, RZ, RZ, R22 ;  /* 0x000000ffff1a7224 */ /* 0x000fe200078e0016 */
[----:B--2---:R-:W0:Y:S04]  /*31e10*/  LDSM.16.MT88.4 R12, [R27+0x15000] ;  /* 0x015000001b0c783b */ /* 0x004e280000004200 */
[----:B------:R1:W-:Y:S02]  /*31e20*/  STL [R1+0x191c], R27 ;  /* 0x00191c1b01007387 */ /* 0x0003e40000100800 */
[----:B-1----:R-:W-:-:S05]  /*31e30*/  IMAD.MOV.U32 R27, RZ, RZ, R21 ;  /* 0x000000ffff1b7224 */ /* 0x002fca00078e0015 */
[----:B------:R1:W-:Y:S01]  /*31e40*/  STL.64 [R1+0x1958], R26 ;  /* 0x0019581a01007387 */ /* 0x0003e20000100a00 */
[----:B------:R-:W2:Y:S02]  /*31e50*/  LDL.LU R24, [R1+0x190] ;  /* 0x0001900001187983 */ /* 0x000ea40000300800 */
[----:B------:R-:W2:Y:S01]  /*31e60*/  LDL.LU R25, [R1+0x194] ;  /* 0x0001940001197983 */ /* 0x000ea20000300800 */
[----:B-1----:R-:W2:Y:S01]  /*31e70*/  LDL.LU R26, [R1+0x198] ;  /* 0x00019800011a7983 */ /* 0x002ea20000300800 */
[----:B------:R-:W2:Y:S03]  /*31e80*/  LDL.LU R27, [R1+0x19c] ;  /* 0x00019c00011b7983 */ /* 0x000ea60000300800 */
[----:B0-----:R0:W-:Y:S02]  /*31e90*/  STL.64 [R1+0x1908], R14 ;  /* 0x0019080e01007387 */ /* 0x0011e40000100a00 */
[----:B0-----:R-:W-:-:S02]  /*31ea0*/  IMAD.MOV.U32 R14, RZ, RZ, R20 ;  /* 0x000000ffff0e7224 */ /* 0x001fc400078e0014 */
[----:B------:R3:W0:Y:S04]  /*31eb0*/  LDSM.16.MT88.4 R20, [R17+0x15000] ;  /* 0x015000001114783b */ /* 0x0006280000004200 */
[----:B------:R-:W-:Y:S01]  /*31ec0*/  STL.64 [R1+0x1900], R12 ;  /* 0x0019000c01007387 */ /* 0x000fe20000100a00 */
[----:B------:R-:W-:Y:S02]  /*31ed0*/  IMAD.MOV.U32 R15, RZ, RZ, R16 ;  /* 0x000000ffff0f7224 */ /* 0x000fe400078e0010 */
[----:B---3--:R-:W-:Y:S01]  /*31ee0*/  HMMA.16816.F32.BF16 R16, R4, R18, R8 ;  /* 0x000000120410723c */ /* 0x008fe20000041808 */
[----:B0-----:R-:W-:Y:S01]  /*31ef0*/  STL.64 [R1+0x18c8], R22 ;  /* 0x0018c81601007387 */ /* 0x001fe20000100a00 */
[----:B------:R0:W-:Y:S03]  /*31f00*/  STL.64 [R1+0x18c0], R20 ;  /* 0x0018c01401007387 */ /* 0x0001e60000100a00 */
[----:B0-----:R-:W3:Y:S01]  /*31f10*/  LDL.LU R20, [R1+0x120] ;  /* 0x0001200001147983 */ /* 0x001ee20000300800 */
[----:B------:R-:W3:Y:S02]  /*31f20*/  LDL.LU R21, [R1+0x124] ;  /* 0x0001240001157983 */ /* 0x000ee40000300800 */
[----:B------:R-:W3:Y:S02]  /*31f30*/  LDL.LU R22, [R1+0x128] ;  /* 0x0001280001167983 */ /* 0x000ee40000300800 */
[----:B------:R-:W2:Y:S01]  /*31f40*/  LDL.LU.64 R10, [R1+0x1968] ;  /* 0x00196800010a7983 */ /* 0x000ea20000300a00 */
[----:B------:R-:W4:Y:S11]  /*31f50*/  LDL.LU.64 R8, [R1+0x1960] ;  /* 0x0019600001087983 */ /* 0x000f360000300a00 */
[----:B------:R-:W-:Y:S01]  /*31f60*/  @!UPT UIADD3 URZ, URZ, URZ, URZ ;  /* 0x0000003f3f3ff290 */ /* 0x000fe2000fffe03f */
[----:B------:R-:W-:Y:S02]  /*31f70*/  STL.64 [R1+0xf0], R16 ;  /* 0x0000f01001007387 */ /* 0x000fe40000100a00 */
[----:B------:R-:W-:Y:S02]  /*31f80*/  STL.64 [R1+0xf8], R18 ;  /* 0x0000f81201007387 */ /* 0x000fe40000100a00 */
[----:B------:R-:W0:Y:S04]  /*31f90*/  LDSM.16.MT88.4 R16, [R29+0x15000] ;  /* 0x015000001d10783b */ /* 0x000e280000004200 */
[----:B0-----:R-:W-:Y:S01]  /*31fa0*/  STL.64 [R1+0x1880], R18 ;  /* 0x0018801201007387 */ /* 0x001fe20000100a00 */
[----:B------:R4:W-:Y:S02]  /*31fb0*/  STL.64 [R1+0x1878], R16 ;  /* 0x0018781001007387 */ /* 0x0009e40000100a00 */
[----:B----4-:R-:W-:-:S02]  /*31fc0*/  IMAD.MOV.U32 R16, RZ, RZ, R9 ;  /* 0x000000ffff107224 */ /* 0x010fc400078e0009 */
[----:B------:R-:W-:Y:S02]  /*31fd0*/  IMAD.MOV.U32 R17, RZ, RZ, R8 ;  /* 0x000000ffff117224 */ /* 0x000fe400078e0008 */
[C---:B--2---:R-:W-:Y:S03]  /*31fe0*/  HMMA.16816.F32.BF16 R8, R4.reuse, R10, R24 ;  /* 0x0000000a0408723c */ /* 0x044fe60000041818 */
[----:B------:R0:W-:Y:S04]  /*31ff0*/  STL.64 [R1+0x1920], R16 ;  /* 0x0019201001007387 */ /* 0x0001e80000100a00 */
[----:B0-----:R-:W2:Y:S01]  /*32000*/  LDL.64 R16, [R1+0xa0] ;  /* 0x0000a00001107983 */ /* 0x001ea20000100a00 */
[----:B------:R-:W-:Y:S02]  /*32010*/  STL [R1+0x1860], R29 ;  /* 0x0018601d01007387 */ /* 0x000fe40000100800 */
[----:B------:R-:W4:Y:S11]  /*32020*/  LDL.LU.64 R26, [R1+0x1958] ;  /* 0x00195800011a7983 */ /* 0x000f360000300a00 */
[----:B------:R-:W-:Y:S02]  /*32030*/  @!UPT UIADD3 URZ, URZ, URZ, URZ ;  /* 0x0000003f3f3ff290 */ /* 0x000fe4000fffe03f */
[----:B------:R-:W-:Y:S01]  /*32040*/  STL.64 [R1+0xe0], R8 ;  /* 0x0000e00801007387 */ /* 0x000fe20000100a00 */
[----:B------:R0:W-:Y:S03]  /*32050*/  STL.64 [R1+0xe8], R10 ;  /* 0x0000e80a01007387 */ /* 0x0001e60000100a00 */
[----:B0-----:R-:W2:Y:S01]  /*32060*/  LDL.LU.64 R10, [R1+0x1950] ;  /* 0x00195000010a7983 */ /* 0x001ea20000300a00 */
[----:B------:R-:W2:Y:S02]  /*32070*/  LDL.LU.64 R8, [R1+0x1948] ;  /* 0x0019480001087983 */ /* 0x000ea40000300a00 */
[----:B------:R-:W-:Y:S01]  /*32080*/  IMAD.MOV.U32 R23, RZ, RZ, R28 ;  /* 0x000000ffff177224 */ /* 0x000fe200078e001c */
[C---:B--2---:R-:W-:Y:S01]  /*32090*/  HMMA.16816.F32.BF16 R12, R4.reuse, R14, R8 ;  /* 0x0000000e040c723c */ /* 0x044fe20000041808 */
[----:B------:R-:W4:Y:S01]  /*320a0*/  LDL.LU.64 R10, [R1+0x1940] ;  /* 0x00194000010a7983 */ /* 0x000f220000300a00 */
[----:B------:R-:W4:Y:S11]  /*320b0*/  LDL.LU.64 R8, [R1+0x1938] ;  /* 0x0019380001087983 */ /* 0x000f360000300a00 */
[----:B------:R-:W-:Y:S11]  /*320c0*/  @!UPT UIADD3 URZ, URZ, URZ, URZ ;  /* 0x0000003f3f3ff290 */ /* 0x000ff6000fffe03f */
[----:B------:R-:W-:Y:S01]  /*320d0*/  IMAD.MOV.U32 R28, RZ, RZ, R15 ;  /* 0x000000ffff1c7224 */ /* 0x000fe200078e000f */
[----:B------:R-:W-:Y:S01]  /*320e0*/  STL.64 [R1+0xd0], R12 ;  /* 0x0000d00c01007387 */ /* 0x000fe20000100a00 */
[----:B------:R-:W-:Y:S02]  /*320f0*/  STL [R1+0xd8], R14 ;  /* 0x0000d80e01007387 */ /* 0x000fe40000100800 */
[----:B------:R-:W2:Y:S01]  /*32100*/  LDL R15, [R1+0x1e8] ;  /* 0x0001e800010f7983 */ /* 0x000ea20000100800 */
[----:B------:R-:W-:Y:S01]  /*32110*/  STL [R1+0x1870], R28 ;  /* 0x0018701c01007387 */ /* 0x000fe20000100800 */
[----:B----4-:R-:W-:Y:S03]  /*32120*/  HMMA.16816.F32.BF16 R4, R4, R26, R8 ;  /* 0x0000001a0404723c */ /* 0x010fe60000041808 */
[----:B------:R-:W3:Y:S01]  /*32130*/  LDL.LU.64 R10, [R1+0x1930] ;  /* 0x00193000010a7983 */ /* 0x000ee20000300a00 */
[----:B------:R-:W3:Y:S02]  /*32140*/  LDL.LU.64 R8, [R1+0x1928] ;  /* 0x0019280001087983 */ /* 0x000ee40000300a00 */
[----:B------:R-:W4:Y:S11]  /*32150*/  LDL.LU R24, [R1+0x170] ;  /* 0x0001700001187983 */ /* 0x000f360000300800 */
[----:B------:R-:W-:Y:S06]  /*32160*/  @!UPT UIADD3 URZ, URZ, URZ, URZ ;  /* 0x0000003f3f3ff290 */ /* 0x000fec000fffe03f */
[----:B------:R0:W-:Y:S01]  /*32170*/  STL.64 [R1+0xc0], R4 ;  /* 0x0000c00401007387 */ /* 0x0001e20000100a00 */
[----:B------:R-:W-:Y:S02]  /*32180*/  STL.64 [R1+0xc8], R6 ;  /* 0x0000c80601007387 */ /* 0x000fe40000100a00 */
[----:B------:R-:W4:Y:S02]  /*32190*/  LDL.LU R25, [R1+0x174] ;  /* 0x0001740001197983 */ /* 0x000f240000300800 */
[----:B------:R-:W4:Y:S01]  /*321a0*/  LDL.LU R26, [R1+0x178] ;  /* 0x00017800011a7983 */ /* 0x000f220000300800 */
[----:B------:R-:W4:Y:S01]  /*321b0*/  LDL.LU R27, [R1+0x17c] ;  /* 0x00017c00011b7983 */ /* 0x000f220000300800 */
[----:B0-----:R-:W-:Y:S02]  /*321c0*/  IMAD.MOV.U32 R5, RZ, RZ, R16 ;  /* 0x000000ffff057224 */ /* 0x001fe400078e0010 */
[----:B------:R-:W-:Y:S01]  /*321d0*/  IMAD.MOV.U32 R4, RZ, RZ, R17 ;  /* 0x000000ffff047224 */ /* 0x000fe200078e0011 */
[----:B---3--:R-:W-:Y:S01]  /*321e0*/  HMMA.16816.F32.BF16 R20, R8, R16, R20 ;  /* 0x000000100814723c */ /* 0x008fe20000041814 */
[----:B------:R-:W3:Y:S11]  /*321f0*/  LDL.LU.64 R16, [R1+0x1920] ;  /* 0x0019200001107983 */ /* 0x000ef60000300a00 */
[----:B------:R-:W-:Y:S11]  /*32200*/  @!UPT UIADD3 URZ, URZ, URZ, URZ ;  /* 0x0000003f3f3ff290 */ /* 0x000ff6000fffe03f */
[----:B------:R0:W-:Y:S01]  /*32210*/  STL.64 [R1+0x80], R20 ;  /* 0x0000801401007387 */ /* 0x0001e20000100a00 */
[----:B------:R1:W-:Y:S02]  /*32220*/  STL [R1+0x88], R22 ;  /* 0x0000881601007387 */ /* 0x0003e40000100800 */
[----:B------:R-:W-:Y:S01]  /*32230*/  IMAD.MOV.U32 R29, RZ, RZ, R23 ;  /* 0x000000ffff1d7224 */ /* 0x000fe200078e0017 */
[----:B0-----:R-:W2:Y:S01]  /*32240*/  LDL.LU R20, [R1+0x1a0] ;  /* 0x0001a00001147983 */ /* 0x001ea20000300800 */
[----:B------:R-:W2:Y:S02]  /*32250*/  LDL.LU R21, [R1+0x1a4] ;  /* 0x0001a40001157983 */ /* 0x000ea40000300800 */
[----:B-1----:R-:W2:Y:S02]  /*32260*/  LDL.LU R22, [R1+0x1a8] ;  /* 0x0001a80001167983 */ /* 0x002ea40000300800 */
[----:B------:R-:W2:Y:S01]  /*32270*/  LDL.LU R23, [R1+0x1ac] ;  /* 0x0001ac0001177983 */ /* 0x000ea20000300800 */
[----:B------:R-:W2:Y:S01]  /*32280*/  LDL.LU.64 R12, [R1+0x40] ;  /* 0x00004000010c7983 */ /* 0x000ea20000300a00 */
[----:B------:R-:W2:Y:S03]  /*32290*/  LDL R19, [R1+0xfec] ;  /* 0x000fec0001137983 */ /* 0x000ea60000100800 */
[----:B--2---:R-:W-:Y:S01]  /*322a0*/  STL [R1+0x1918], R19 ;  /* 0x0019181301007387 */ /* 0x004fe20000100800 */
        /* <DEDUP_REMOVED lines=10> */
[----:B------:R-:W2:Y:S02]  /*32350*/  LDL.LU R23, [R1+0x1bc] ;  /* 0x0001bc0001177983 */ /* 0x000ea40000300800 */
[----:B--2---:R-:W-:Y:S01]  /*32360*/  STL.64 [R1+0x18e8], R22 ;  /* 0x0018e81601007387 */ /* 0x004fe20000100a00 */
[----:B---3--:R0:W-:Y:S02]  /*32370*/  STL.64 [R1+0x18e0], R20 ;  /* 0x0018e01401007387 */ /* 0x0081e40000100a00 */
[----:B0-----:R-:W-:-:S02]  /*32380*/  IMAD.MOV.U32 R20, RZ, RZ, R5 ;  /* 0x000000ffff147224 */ /* 0x001fc400078e0005 */
[----:B------:R-:W-:Y:S02]  /*32390*/  IMAD.MOV.U32 R21, RZ, RZ, R4 ;  /* 0x000000ffff157224 */ /* 0x000fe400078e0004 */
[----:B------:R-:W0:Y:S04]  /*323a0*/  LDSM.16.MT88.4 R4, [R15+0x15800] ;  /* 0x015800000f04783b */ /* 0x000e280000004200 */
[----:B------:R-:W-:Y:S04]  /*323b0*/  STL [R1+0x1874], R29 ;  /* 0x0018741d01007387 */ /* 0x000fe80000100800 */
[----:B0-----:R-:W-:Y:S01]  /*323c0*/  STL.64 [R1+0x1848], R6 ;  /* 0x0018480601007387 */ /* 0x001fe20000100a00 */
[----:B------:R0:W-:Y:S03]  /*323d0*/  STL.64 [R1+0x1840], R4 ;  /* 0x0018400401007387 */ /* 0x0001e60000100a00 */
[----:B0-----:R-:W4:Y:S04]  /*323e0*/  LDL R4, [R1+0x90] ;  /* 0x0000900001047983 */ /* 0x001f280000100800 */
[----:B------:R-:W4:Y:S02]  /*323f0*/  LDL R5, [R1+0x94] ;  /* 0x0000940001057983 */ /* 0x000f240000100800 */
[C---:B----4-:R-:W-:Y:S11]  /*32400*/  HMMA.16816.F32.BF16 R24, R8.reuse, R4, R24 ;  /* 0x000000040818723c */ /* 0x050ff60000041818 */
[----:B------:R-:W-:Y:S11]  /*32410*/  @!UPT UIADD3 URZ, URZ, URZ, URZ ;  /* 0x0000003f3f3ff290 */ /* 0x000ff6000fffe03f */
[----:B------:R-:W-:Y:S01]  /*32420*/  @!UPT UIADD3 URZ, URZ, URZ, URZ ;  /* 0x0000003f3f3ff290 */ /* 0x000fe2000fffe03f */
[----:B------:R-:W-:Y:S01]  /*32430*/  STL.64 [R1+0x70], R24 ;  /* 0x0000701801007387 */ /* 0x000fe20000100a00 */
[----:B------:R0:W-:Y:S03]  /*32440*/  STL.64 [R1+0x78], R26 ;  /* 0x0000781a01007387 */ /* 0x0001e60000100a00 */
[----:B0-----:R-:W2:Y:S01]  /*32450*/  LDL.LU R27, [R1+0x191c] ;  /* 0x00191c00011b7983 */ /* 0x001ea20000300800 */
[----:B------:R-:W-:Y:S01]  /*32460*/  HMMA.16816.F32.BF16 R16, R8, R12, R16 ;  /* 0x0000000c0810723c */ /* 0x000fe20000041810 */
[----:B------:R0:W-:Y:S02]  /*32470*/  STL.64 [R1+0x18f0], R4 ;  /* 0x0018f00401007387 */ /* 0x0001e40000100a00 */
[----:B0-----:R-:W3:Y:S01]  /*32480*/  LDL.LU R4, [R1+0x1c0] ;  /* 0x0001c00001047983 */ /* 0x001ee20000300800 */
[----:B------:R-:W3:Y:S02]  /*32490*/  LDL.LU R5, [R1+0x1c4] ;  /* 0x0001c40001057983 */ /* 0x000ee40000300800 */
[----:B------:R-:W3:Y:S02]  /*324a0*/  LDL.LU R6, [R1+0x1c8] ;  /* 0x0001c80001067983 */ /* 0x000ee40000300800 */
[----:B------:R-:W3:Y:S02]  /*324b0*/  LDL.LU R7, [R1+0x1cc] ;  /* 0x0001cc0001077983 */ /* 0x000ee40000300800 */
[----:B------:R-:W-:Y:S01]  /*324c0*/  IMAD.MOV.U32 R22, RZ, RZ, R12 ;  /* 0x000000ffff167224 */ /* 0x000fe200078e000c */
[----:B--2---:R-:W0:Y:S04]  /*324d0*/  LDSM.16.MT88.4 R24, [R27+0x15800] ;  /* 0x015800001b18783b */ /* 0x004e280000004200 */
[----:B0-----:R-:W-:Y:S01]  /*324e0*/  STL.64 [R1+0x1808], R26 ;  /* 0x0018081a01007387 */ /* 0x001fe20000100a00 */
[----:B------:R0:W-:Y:S03]  /*324f0*/  STL.64 [R1+0x1800], R24 ;  /* 0x0018001801007387 */ /* 0x0001e60000100a00 */
[----:B0-----:R-:W2:Y:S01]  /*32500*/  LDL.LU R24, [R1+0x50] ;  /* 0x0000500001187983 */ /* 0x001ea20000300800 */
[----:B------:R-:W2:Y:S02]  /*32510*/  LDL.LU R25, [R1+0x54] ;  /* 0x0000540001197983 */ /* 0x000ea40000300800 */
[----:B------:R-:W2:Y:S02]  /*32520*/  LDL.LU R26, [R1+0x58] ;  /* 0x00005800011a7983 */ /* 0x000ea40000300800 */
[----:B------:R-:W2:Y:S01]  /*32530*/  LDL.LU R27, [R1+0x5c] ;  /* 0x00005c00011b7983 */ /* 0x000ea20000300800 */
[----:B------:R-:W-:Y:S01]  /*32540*/  STL.64 [R1+0x60], R16 ;  /* 0x0000601001007387 */ /* 0x000fe20000100a00 */
[----:B------:R0:W-:Y:S03]  /*32550*/  STL.64 [R1+0x68], R18 ;  /* 0x0000681201007387 */ /* 0x0001e60000100a00 */
[----:B0-----:R-:W4:Y:S01]  /*32560*/  LDL.LU R19, [R1+0x1918] ;  /* 0x0019180001137983 */ /* 0x001f220000300800 */
[----:B------:R-:W2:Y:S02]  /*32570*/  LDL.LU.64 R16, [R1+0x1910] ;  /* 0x0019100001107983 */ /* 0x000ea40000300a00 */
[----:B------:R-:W-:-:S02]  /*32580*/  IMAD.MOV.U32 R18, RZ, RZ, R13 ;  /* 0x000000ffff127224 */ /* 0x000fc400078e000d */
[----:B------:R-:W3:Y:S01]  /*32590*/  LDL.LU.64 R14, [R1+0x1908] ;  /* 0x00190800010e7983 */ /* 0x000ee20000300a00 */
[----:B------:R-:W3:Y:S01]  /*325a0*/  LDL.LU.64 R12, [R1+0x1900] ;  /* 0x00190000010c7983 */ /* 0x000ee20000300a00 */
[----:B--2---:R-:W-:Y:S03]  /*325b0*/  HMMA.16816.F32.BF16 R24, R8, R16, R24 ;  /* 0x000000100818723c */ /* 0x004fe60000041818 */
[----:B----4-:R-:W0:Y:S11]  /*325c0*/  LDSM.16.MT88.4 R8, [R19+0x15800] ;  /* 0x015800001308783b */ /* 0x010e360000004200 */
[----:B------:R-:W-:Y:S09]  /*325d0*/  @!UPT UIADD3 URZ, URZ, URZ, URZ ;  /* 0x0000003f3f3ff290 */ /* 0x000ff2000fffe03f */
[----:B------:R-:W-:Y:S01]  /*325e0*/  STL.64 [R1+0x1818], R26 ;  /* 0x0018181a01007387 */ /* 0x000fe20000100a00 */
[----:B------:R1:W-:Y:S02]  /*325f0*/  STL.64 [R1+0x1810], R24 ;  /* 0x0018101801007387 */ /* 0x0003e40000100a00 */
[----:B-1----:R-:W-:Y:S02]  /*32600*/  IMAD.MOV.U32 R24, RZ, RZ, R22 ;  /* 0x000000ffff187224 */ /* 0x002fe400078e0016 */
[C---:B---3--:R-:W-:Y:S01]  /*32610*/  HMMA.16816.F32.BF16 R20, R12.reuse, R20, R4 ;  /* 0x000000140c14723c */ /* 0x048fe20000041804 */
[----:B------:R-:W-:Y:S02]  /*32620*/  IMAD.MOV.U32 R26, RZ, RZ, R2 ;  /* 0x000000ffff1a7224 */ /* 0x000fe400078e0002 */
[----:B------:R-:W2:Y:S01]  /*32630*/  LDL.LU R2, [R1+0x18f8] ;  /* 0x0018f80001027983 */ /* 0x000ea20000300800 */
[----:B------:R-:W3:Y:S02]  /*32640*/  LDL R27, [R1+0x4c] ;  /* 0x00004c00011b7983 */ /* 0x000ee40000100800 */
[----:B0-----:R0:W-:Y:S02]  /*32650*/  STL [R1+0x17b4], R8 ;  /* 0x0017b40801007387 */ /* 0x0011e40000100800 */
[----:B------:R-:W-:Y:S01]  /*32660*/  STL [R1+0x17b0], R9 ;  /* 0x0017b00901007387 */ /* 0x000fe20000100800 */
[----:B------:R-:W-:Y:S01]  /*32670*/  STL [R1+0x17ac], R10 ;  /* 0x0017ac0a01007387 */ /* 0x000fe20000100800 */
[----:B------:R-:W-:Y:S03]  /*32680*/  STL [R1+0x17a8], R11 ;  /* 0x0017a80b01007387 */ /* 0x000fe60000100800 */
[----:B0-----:R-:W4:Y:S01]  /*32690*/  LDL.LU R8, [R1+0x150] ;  /* 0x0001500001087983 */ /* 0x001f220000300800 */
[----:B------:R-:W2:Y:S09]  /*326a0*/  LDL.LU.64 R4, [R1+0x18f0] ;  /* 0x0018f00001047983 */ /* 0x000eb20000300a00 */
[----:B------:R-:W-:Y:S01]  /*326b0*/  STL.64 [R1+0x30], R20 ;  /* 0x0000301401007387 */ /* 0x000fe20000100a00 */
[----:B------:R0:W-:Y:S03]  /*326c0*/  STL.64 [R1+0x38], R22 ;  /* 0x0000381601007387 */ /* 0x0001e60000100a00 */
[----:B0-----:R-:W2:Y:S01]  /*326d0*/  LDL.LU.64 R22, [R1+0x18e8] ;  /* 0x0018e80001167983 */ /* 0x001ea20000300a00 */
[----:B------:R-:W2:Y:S02]  /*326e0*/  LDL.LU.64 R20, [R1+0x18e0] ;  /* 0x0018e00001147983 */ /* 0x000ea40000300a00 */
[----:B------:R-:W-:Y:S01]  /*326f0*/  IMAD.MOV.U32 R25, RZ, RZ, R18 ;  /* 0x000000ffff197224 */ /* 0x000fe200078e0012 */
[----:B--2---:R-:W-:Y:S01]  /*32700*/  HMMA.16816.F32.BF16 R4, R12, R4, R20 ;  /* 0x000000040c04723c */ /* 0x004fe20000041814 */
[----:B------:R-:W2:Y:S01]  /*32710*/  LDL.LU.64 R22, [R1+0x18d8] ;  /* 0x0018d80001167983 */ /* 0x000ea20000300a00 */
[----:B------:R-:W2:Y:S02]  /*32720*/  LDL.LU.64 R20, [R1+0x18d0] ;  /* 0x0018d00001147983 */ /* 0x000ea40000300a00 */
[----:B------:R-:W-:-:S02]  /*32730*/  IMAD.MOV.U32 R10, RZ, RZ, R2 ;  /* 0x000000ffff0a7224 */ /* 0x000fc400078e0002 */
[----:B------:R-:W-:Y:S02]  /*32740*/  IMAD.MOV.U32 R11, RZ, RZ, R0 ;  /* 0x000000ffff0b7224 */ /* 0x000fe400078e0000 */
[----:B------:R-:W-:Y:S11]  /*32750*/  IMAD.MOV.U32 R9, RZ, RZ, R3 ;  /* 0x000000ffff097224 */ /* 0x000ff600078e0003 */
[----:B------:R-:W-:Y:S05]  /*32760*/  @!UPT UIADD3 URZ, URZ, URZ, URZ ;  /* 0x0000003f3f3ff290 */ /* 0x000fea000fffe03f */
[----:B------:R-:W-:Y:S02]  /*32770*/  IMAD.MOV.U32 R2, RZ, RZ, R6 ;  /* 0x000000ffff027224 */ /* 0x000fe400078e0006 */
[----:B------:R-:W-:Y:S01]  /*32780*/  IMAD.MOV.U32 R0, RZ, RZ, R7 ;  /* 0x000000ffff007224 */ /* 0x000fe200078e0007 */
[----:B------:R0:W-:Y:S01]  /*32790*/  STL [R1+0x20], R4 ;  /* 0x0000200401007387 */ /* 0x0001e20000100800 */
[----:B------:R-:W-:Y:S01]  /*327a0*/  IMAD.MOV.U32 R3, RZ, RZ, R5 ;  /* 0x000000ffff037224 */ /* 0x000fe200078e0005 */
[C---:B--2---:R-:W-:Y:S11]  /*327b0*/  HMMA.16816.F32.BF16 R20, R12.reuse, R24, R20 ;  /* 0x000000180c14723c */ /* 0x044ff60000041814 */
        /* <DEDUP_REMOVED lines=8> */
[----:B------:R1:W-:Y:S02]  /*32840*/  STL.64 [R1+0x18a8], R6 ;  /* 0x0018a80601007387 */ /* 0x0003e40000100a00 */
[----:B0-----:R-:W2:Y:S01]  /*32850*/  LDL.LU R4, [R1+0x140] ;  /* 0x0001400001047983 */ /* 0x001ea20000300800 */
[----:B------:R-:W2:Y:S04]  /*32860*/  LDL.LU R5, [R1+0x144] ;  /* 0x0001440001057983 */ /* 0x000ea80000300800 */
[----:B-1----:R-:W2:Y:S01]  /*32870*/  LDL.LU R6, [R1+0x148] ;  /* 0x0001480001067983 */ /* 0x002ea20000300800 */
[----:B------:R-:W2:Y:S03]  /*32880*/  LDL.LU R7, [R1+0x14c] ;  /* 0x00014c0001077983 */ /* 0x000ea60000300800 */
[----:B--2---:R-:W-:Y:S01]  /*32890*/  STL.64 [R1+0x18b8], R6 ;  /* 0x0018b80601007387 */ /* 0x004fe20000100a00 */
[----:B------:R0:W-:Y:S03]  /*328a0*/  STL.64 [R1+0x18b0], R4 ;  /* 0x0018b00401007387 */ /* 0x0001e60000100a00 */
[----:B0-----:R-:W2:Y:S01]  /*328b0*/  LDL.LU R4, [R1+0x160] ;  /* 0x0001600001047983 */ /* 0x001ea20000300800 */
[----:B------:R-:W2:Y:S02]  /*328c0*/  LDL.LU R5, [R1+0x164] ;  /* 0x0001640001057983 */ /* 0x000ea40000300800 */
[----:B------:R-:W2:Y:S02]  /*328d0*/  LDL.LU R6, [R1+0x168] ;  /* 0x0001680001067983 */ /* 0x000ea40000300800 */
[----:B------:R-:W2:Y:S01]  /*328e0*/  LDL.LU R7, [R1+0x16c] ;  /* 0x00016c0001077983 */ /* 0x000ea20000300800 */
[----:B---3--:R-:W-:Y:S01]  /*328f0*/  STL.64 [R1+0x18a0], R26 ;  /* 0x0018a01a01007387 */ /* 0x008fe20000100a00 */
[----:B------:R0:W-:Y:S03]  /*32900*/  STL.64 [R1+0x1898], R24 ;  /* 0x0018981801007387 */ /* 0x0001e60000100a00 */
[----:B0-----:R-:W3:Y:S01]  /*32910*/  LDL.LU.64 R24, [R1+0x90] ;  /* 0x0000900001187983 */ /* 0x001ee20000300a00 */
[----:B------:R0:W-:Y:S01]  /*32920*/  STL.64 [R1+0x1890], R16 ;  /* 0x0018901001007387 */ /* 0x0001e20000100a00 */
[----:B--2---:R-:W-:Y:S02]  /*32930*/  HMMA.16816.F32.BF16 R12, R12, R16, R4 ;  /* 0x000000100c0c723c */ /* 0x004fe40000041804 */
[----:B0-----:R-:W2:Y:S01]  /*32940*/  LDL.LU R16, [R1+0x110] ;  /* 0x0001100001107983 */ /* 0x001ea20000300800 */
[----:B------:R-:W2:Y:S02]  /*32950*/  LDL.LU R17, [R1+0x114] ;  /* 0x0001140001117983 */ /* 0x000ea40000300800 */
[----:B------:R-:W2:Y:S02]  /*32960*/  LDL.LU R18, [R1+0x118] ;  /* 0x0001180001127983 */ /* 0x000ea40000300800 */
[----:B------:R-:W2:Y:S11]  /*32970*/  LDL.LU R19, [R1+0x11c] ;  /* 0x00011c0001137983 */ /* 0x000eb60000300800 */
[----:B------:R-:W-:Y:S05]  /*32980*/  @!UPT UIADD3 URZ, URZ, URZ, URZ ;  /* 0x0000003f3f3ff290 */ /* 0x000fea000fffe03f */
[----:B------:R-:W-:Y:S01]  /*32990*/  STL.64 [R1+0x17d0], R14 ;  /* 0x0017d00e01007387 */ /* 0x000fe20000100a00 */
[----:B------:R0:W-:Y:S03]  /*329a0*/  STL.64 [R1+0x17c8], R12 ;  /* 0x0017c80c01007387 */ /* 0x0001e60000100a00 */
[----:B0-----:R-:W4:Y:S01]  /*329b0*/  LDL.LU R12, [R1+0xa0] ;  /* 0x0000a000010c7983 */ /* 0x001f220000300800 */
[----:B------:R-:W4:Y:S02]  /*329c0*/  LDL.LU R13, [R1+0xa4] ;  /* 0x0000a400010d7983 */ /* 0x000f240000300800 */
[C---:B----4-:R-:W-:Y:S11]  /*329d0*/  HMMA.16816.F32.BF16 R4, R20.reuse, R12, R8 ;  /* 0x0000000c1404723c */ /* 0x050ff60000041808 */
[----:B------:R-:W-:Y:S11]  /*329e0*/  @!UPT UIADD3 URZ, URZ, URZ, URZ ;  /* 0x0000003f3f3ff290 */ /* 0x000ff6000fffe03f */
[----:B------:R-:W-:Y:S01]  /*329f0*/  @!UPT UIADD3 URZ, URZ, URZ, URZ ;  /* 0x0000003f3f3ff290 */ /* 0x000fe2000fffe03f */
[----:B------:R0:W-:Y:S01]  /*32a00*/  STL.64 [R1+0x120], R4 ;  /* 0x0001200401007387 */ /* 0x0001e20000100a00 */
[----:B------:R-:W-:Y:S02]  /*32a10*/  IMAD.MOV.U32 R8, RZ, RZ, R6 ;  /* 0x000000ffff087224 */ /* 0x000fe400078e0006 */
[----:B------:R-:W-:Y:S02]  /*32a20*/  IMAD.MOV.U32 R9, RZ, RZ, R7 ;  /* 0x000000ffff097224 */ /* 0x000fe400078e0007 */
[----:B------:R-:W3:Y:S04]  /*32a30*/  LDL.LU.64 R6, [R1+0x18b8] ;  /* 0x0018b80001067983 */ /* 0x000ee80000300a00 */
[----:B0-----:R-:W3:Y:S01]  /*32a40*/  LDL.LU.64 R4, [R1+0x18b0] ;  /* 0x0018b00001047983 */ /* 0x001ee20000300a00 */
[----:B------:R0:W-:Y:S03]  /*32a50*/  STL.64 [R1+0x1888], R12 ;  /* 0x0018880c01007387 */ /* 0x0001e60000100a00 */
[----:B0-----:R-:W4:Y:S01]  /*32a60*/  LDL.LU R12, [R1+0x100] ;  /* 0x00010000010c7983 */ /* 0x001f220000300800 */
[----:B------:R-:W4:Y:S02]  /*32a70*/  LDL.LU R13, [R1+0x104] ;  /* 0x00010400010d7983 */ /* 0x000f240000300800 */
[----:B------:R-:W4:Y:S02]  /*32a80*/  LDL.LU R14, [R1+0x108] ;  /* 0x00010800010e7983 */ /* 0x000f240000300800 */
[----:B------:R-:W4:Y:S01]  /*32a90*/  LDL.LU R15, [R1+0x10c] ;  /* 0x00010c00010f7983 */ /* 0x000f220000300800 */
[----:B------:R0:W-:Y:S04]  /*32aa0*/  STL.64 [R1+0x1868], R8 ;  /* 0x0018680801007387 */ /* 0x0001e80000100a00 */
[----:B0-----:R-:W2:Y:S01]  /*32ab0*/  LDL.LU R8, [R1+0xe0] ;  /* 0x0000e00001087983 */ /* 0x001ea20000300800 */
[----:B------:R-:W2:Y:S02]  /*32ac0*/  LDL.LU R9, [R1+0xe4] ;  /* 0x0000e40001097983 */ /* 0x000ea40000300800 */
[----:B------:R-:W2:Y:S02]  /*32ad0*/  LDL.LU R10, [R1+0xe8] ;  /* 0x0000e800010a7983 */ /* 0x000ea40000300800 */
[----:B------:R-:W2:Y:S01]  /*32ae0*/  LDL.LU R11, [R1+0xec] ;  /* 0x0000ec00010b7983 */ /* 0x000ea20000300800 */
[C---:B---3--:R-:W-:Y:S11]  /*32af0*/  HMMA.16816.F32.BF16 R4, R20.reuse, R24, R4 ;  /* 0x000000181404723c */ /* 0x048ff60000041804 */
[----:B------:R-:W-:Y:S11]  /*32b00*/  @!UPT UIADD3 URZ, URZ, URZ, URZ ;  /* 0x0000003f3f3ff290 */ /* 0x000ff6000fffe03f */
[----:B------:R-:W-:Y:S01]  /*32b10*/  @!UPT UIADD3 URZ, URZ, URZ, URZ ;  /* 0x0000003f3f3ff290 */ /* 0x000fe2000fffe03f */
[----:B------:R0:W-:Y:S01]  /*32b20*/  STL.64 [R1+0x140], R4 ;  /* 0x0001400401007387 */ /* 0x0001e20000100a00 */
[----:B------:R1:W-:Y:S02]  /*32b30*/  STL.64 [R1+0x148], R6 ;  /* 0x0001480601007387 */ /* 0x0003e40000100a00 */
[----:B0-----:R-:W-:Y:S01]  /*32b40*/  IMAD.MOV.U32 R5, RZ, RZ, R24 ;  /* 0x000000ffff057224 */ /* 0x001fe200078e0018 */
[----:B-1----:R-:W3:Y:S01]  /*32b50*/  LDL.LU.64 R6, [R1+0x18a8] ;  /* 0x0018a80001067983 */ /* 0x002ee20000300a00 */
[----:B------:R-:W-:Y:S02]  /*32b60*/  IMAD.MOV.U32 R4, RZ, RZ, R25 ;  /* 0x000000ffff047224 */ /* 0x000fe400078e0019 */
[----:B------:R-:W2:Y:S02]  /*32b70*/  LDL.LU.64 R26, [R1+0x18a0] ;  /* 0x0018a000011a7983 */ /* 0x000ea40000300a00 */
[----:B------:R-:W2:Y:S02]  /*32b80*/  LDL.LU.64 R24, [R1+0x1898] ;  /* 0x0018980001187983 */ /* 0x000ea40000300a00 */
[C---:B--2---:R-:W-:Y:S11]  /*32b90*/  HMMA.16816.F32.BF16 R16, R20.reuse, R24, R16 ;  /* 0x000000181410723c */ /* 0x044ff60000041810 */
[----:B------:R-:W-:Y:S11]  /*32ba0*/  @!UPT UIADD3 URZ, URZ, URZ, URZ ;  /* 0x0000003f3f3ff290 */ /* 0x000ff6000fffe03f */
[----:B------:R-:W-:Y:S01]  /*32bb0*/  @!UPT UIADD3 URZ, URZ, URZ, URZ ;  /* 0x0000003f3f3ff290 */ /* 0x000fe2000fffe03f */
[----:B------:R0:W-:Y:S01]  /*32bc0*/  STL.64 [R1+0x150], R16 ;  /* 0x0001501001007387 */ /* 0x0001e20000100a00 */
[----:B------:R1:W-:Y:S03]  /*32bd0*/  STL.64 [R1+0x158], R18 ;  /* 0x0001581201007387 */ /* 0x0003e60000100a00 */
[----:B0-----:R-:W4:Y:S02]  /*32be0*/  LDL.LU.64 R16, [R1+0x1890] ;  /* 0x0018900001107983 */ /* 0x001f240000300a00 */
[----:B----4-:R-:W-:Y:S02]  /*32bf0*/  HMMA.16816.F32.BF16 R20, R20, R16, R12 ;  /* 0x000000101414723c */ /* 0x010fe4000004180c */
[----:B------:R-:W2:Y:S01]  /*32c00*/  LDL.LU.64 R12, [R1+0x1888] ;  /* 0x00188800010c7983 */ /* 0x000ea20000300a00 */
[----:B-1----:R-:W2:Y:S02]  /*32c10*/  LDL.LU.64 R18, [R1+0x1880] ;  /* 0x0018800001127983 */ /* 0x002ea40000300a00 */
[----:B------:R-:W2:Y:S11]  /*32c20*/  LDL.LU.64 R16, [R1+0x1878] ;  /* 0x0018780001107983 */ /* 0x000eb60000300a00 */
[----:B------:R-:W-:Y:S07]  /*32c30*/  @!UPT UIADD3 URZ, URZ, URZ, URZ ;  /* 0x0000003f3f3ff290 */ /* 0x000fee000fffe03f */
[----:B------:R0:W-:Y:S01]  /*32c40*/  STL.64 [R1+0x130], R20 ;  /* 0x0001301401007387 */ /* 0x0001e20000100a00 */
[----:B------:R1:W-:Y:S03]  /*32c50*/  STL.64 [R1+0x138], R22 ;  /* 0x0001381601007387 */ /* 0x0003e60000100a00 */
[----:B0-----:R-:W2:Y:S01]  /*32c60*/  LDL.LU R20, [R1+0xf0] ;  /* 0x0000f00001147983 */ /* 0x001ea20000300800 */
[----:B------:R-:W2:Y:S02]  /*32c70*/  LDL.LU R21, [R1+0xf4] ;  /* 0x0000f40001157983 */ /* 0x000ea40000300800 */
[----:B-1----:R-:W2:Y:S02]  /*32c80*/  LDL.LU R22, [R1+0xf8] ;  /* 0x0000f80001167983 */ /* 0x002ea40000300800 */
[----:B------:R-:W2:Y:S02]  /*32c90*/  LDL.LU R23, [R1+0xfc] ;  /* 0x0000fc0001177983 */ /* 0x000ea40000300800 */
[----:B---3--:R-:W-:-:S02]  /*32ca0*/  IMAD.MOV.U32 R14, RZ, RZ, R7 ;  /* 0x000000ffff0e7224 */ /* 0x008fc400078e0007 */
[----:B------:R-:W-:Y:S01]  /*32cb0*/  IMAD.MOV.U32 R15, RZ, RZ, R6 ;  /* 0x000000ffff0f7224 */ /* 0x000fe200078e0006 */
[----:B--2---:R-:W-:Y:S07]  /*32cc0*/  HMMA.16816.F32.BF16 R20, R16, R12, R20 ;  /* 0x0000000c1014723c */ /* 0x004fee0000041814 */
[----:B------:R-:W-:Y:S02]  /*32cd0*/  IMAD.MOV.U32 R12, RZ, RZ, R29 ;  /* 0x000000ffff0c7224 */ /* 0x000fe400078e001d */
[----:B------:R-:W-:Y:S01]  /*32ce0*/  IMAD.MOV.U32 R13, RZ, RZ, R28 ;  /* 0x000000ffff0d7224 */ /* 0x000fe200078e001c */
[----:B------:R-:W2:Y:S11]  /*32cf0*/  LDL.LU R29, [R1+0x1874] ;  /* 0x00187400011d7983 */ /* 0x000eb60000300800 */
[----:B------:R-:W-:Y:S02]  /*32d00*/  @!UPT UIADD3 URZ, URZ, URZ, URZ ;  /* 0x0000003f3f3ff290 */ /* 0x000fe4000fffe03f */
[----:B------:R-:W-:Y:S01]  /*32d10*/  STL.64 [R1+0x110], R20 ;  /* 0x0001101401007387 */ /* 0x000fe20000100a00 */
[----:B------:R-:W-:Y:S02]  /*32d20*/  STL.64 [R1+0x118], R22 ;  /* 0x0001181601007387 */ /* 0x000fe40000100a00 */
[----:B------:R-:W3:Y:S02]  /*32d30*/  LDL.LU R28, [R1+0x1870] ;  /* 0x00187000011c7983 */ /* 0x000ee40000300800 */
[----:B------:R0:W-:Y:S01]  /*32d40*/  STL.64 [R1+0x17e8], R14 ;  /* 0x0017e80e01007387 */ /* 0x0001e20000100a00 */
[----:B------:R1:W-:Y:S04]  /*32d50*/  STL.64 [R1+0x17e0], R12 ;  /* 0x0017e00c01007387 */ /* 0x0003e80000100a00 */
[----:B0-----:R-:W4:Y:S01]  /*32d60*/  LDL R14, [R1+0x98] ;  /* 0x00009800010e7983 */ /* 0x001f220000100800 */
[----:B-1----:R-:W-:-:S03]  /*32d70*/  IMAD.MOV.U32 R13, RZ, RZ, R4 ;  /* 0x000000ffff0d7224 */ /* 0x002fc600078e0004 */
[----:B------:R-:W4:Y:S01]  /*32d80*/  LDL R15, [R1+0x9c] ;  /* 0x00009c00010f7983 */ /* 0x000f220000100800 */
[----:B------:R-:W-:Y:S02]  /*32d90*/  IMAD.MOV.U32 R12, RZ, RZ, R5 ;  /* 0x000000ffff0c7224 */ /* 0x000fe400078e0005 */
[----:B------:R-:W2:Y:S02]  /*32da0*/  LDL.LU R4, [R1+0xc0] ;  /* 0x0000c00001047983 */ /* 0x000ea40000300800 */
[----:B------:R-:W2:Y:S01]  /*32db0*/  LDL.LU R5, [R1+0xc4] ;  /* 0x0000c40001057983 */ /* 0x000ea20000300800 */
[----:B------:R-:W2:Y:S01]  /*32dc0*/  LDL.LU R6, [R1+0xc8] ;  /* 0x0000c80001067983 */ /* 0x000ea20000300800 */
[----:B------:R-:W2:Y:S01]  /*32dd0*/  LDL.LU R7, [R1+0xcc] ;  /* 0x0000cc0001077983 */ /* 0x000ea20000300800 */
[----:B------:R-:W-:Y:S02]  /*32de0*/  HMMA.16816.F32.BF16 R8, R16, R12, R8 ;  /* 0x0000000c1008723c */ /* 0x000fe40000041808 */
[----:B--2---:R-:W-:Y:S01]  /*32df0*/  STL.64 [R1+0x1858], R6 ;  /* 0x0018580601007387 */ /* 0x004fe20000100a00 */
[----:B------:R0:W-:Y:S03]  /*32e00*/  STL.64 [R1+0x1850], R4 ;  /* 0x0018500401007387 */ /* 0x0001e60000100a00 */
[----:B0-----:R-:W2:Y:S01]  /*32e10*/  LDL.LU R4, [R1+0xd0] ;  /* 0x0000d00001047983 */ /* 0x001ea20000300800 */
[----:B------:R-:W2:Y:S02]  /*32e20*/  LDL.LU R5, [R1+0xd4] ;  /* 0x0000d40001057983 */ /* 0x000ea40000300800 */
[----:B------:R-:W2:Y:S02]  /*32e30*/  LDL.LU R6, [R1+0xd8] ;  /* 0x0000d80001067983 */ /* 0x000ea40000300800 */
[----:B---3--:R-:W-:Y:S11]  /*32e40*/  IMAD.MOV.U32 R7, RZ, RZ, R28 ;  /* 0x000000ffff077224 */ /* 0x008ff600078e001c */
[----:B------:R-:W-:Y:S02]  /*32e50*/  @!UPT UIADD3 URZ, URZ, URZ, URZ ;  /* 0x0000003f3f3ff290 */ /* 0x000fe4000fffe03f */
[----:B------:R-:W-:Y:S01]  /*32e60*/  IMAD.MOV.U32 R28, RZ, RZ, R9 ;  /* 0x000000ffff1c7224 */ /* 0x000fe200078e0009 */
[----:B------:R0:W-:Y:S04]  /*32e70*/  STL [R1+0x100], R8 ;  /* 0x0001000801007387 */ /* 0x0001e80000100800 */
[----:B0-----:R-:W3:Y:S01]  /*32e80*/  LDL.LU.64 R8, [R1+0x1868] ;  /* 0x0018680001087983 */ /* 0x001ee20000300a00 */
[----:B----4-:R0:W-:Y:S02]  /*32e90*/  STL.64 [R1+0x1838], R14 ;  /* 0x0018380e01007387 */ /* 0x0101e40000100a00 */
[----:B------:R-:W4:Y:S02]  /*32ea0*/  LDL.LU R12, [R1+0x80] ;  /* 0x00008000010c7983 */ /* 0x000f240000300800 */
[----:B------:R-:W4:Y:S01]  /*32eb0*/  LDL.LU R13, [R1+0x84] ;  /* 0x00008400010d7983 */ /* 0x000f220000300800 */
[----:B0-----:R-:W4:Y:S01]  /*32ec0*/  LDL.LU R14, [R1+0x88] ;  /* 0x00008800010e7983 */ /* 0x001f220000300800 */
[----:B------:R-:W-:-:S02]  /*32ed0*/  IMAD.MOV.U32 R15, RZ, RZ, R29 ;  /* 0x000000ffff0f7224 */ /* 0x000fc400078e001d */
[----:B------:R-:W3:Y:S02]  /*32ee0*/  LDL.LU R29, [R1+0x1860] ;  /* 0x00186000011d7983 */ /* 0x000ee40000300800 */
[----:B------:R0:W-:Y:S02]  /*32ef0*/  STL.64 [R1+0x1830], R26 ;  /* 0x0018301a01007387 */ /* 0x0001e40000100a00 */
[----:B------:R-:W-:Y:S02]  /*32f00*/  IMAD.MOV.U32 R23, RZ, RZ, R10 ;  /* 0x000000ffff177224 */ /* 0x000fe400078e000a */
[----:B------:R-:W-:Y:S01]  /*32f10*/  IMAD.MOV.U32 R22, RZ, RZ, R11 ;  /* 0x000000ffff167224 */ /* 0x000fe200078e000b */
[----:B--2---:R-:W-:Y:S01]  /*32f20*/  HMMA.16816.F32.BF16 R4, R16, R24, R4 ;  /* 0x000000181004723c */ /* 0x004fe20000041804 */
[----:B------:R-:W2:Y:S11]  /*32f30*/  LDL.LU R24, [R1+0x70] ;  /* 0x0000700001187983 */ /* 0x000eb60000300800 */
[----:B------:R-:W-:Y:S11]  /*32f40*/  @!UPT UIADD3 URZ, URZ, URZ, URZ ;  /* 0x0000003f3f3ff290 */ /* 0x000ff6000fffe03f */
[----:B------:R-:W-:Y:S01]  /*32f50*/  STL.64 [R1+0xd0], R4 ;  /* 0x0000d00401007387 */ /* 0x000fe20000100a00 */
[----:B------:R-:W-:Y:S02]  /*32f60*/  STL.64 [R1+0xd8], R6 ;  /* 0x0000d80601007387 */ /* 0x000fe40000100a00 */
[----:B------:R-:W2:Y:S02]  /*32f70*/  LDL.LU R25, [R1+0x74] ;  /* 0x0000740001197983 */ /* 0x000ea40000300800 */
[----:B0-----:R-:W2:Y:S01]  /*32f80*/  LDL.LU R26, [R1+0x78] ;  /* 0x00007800011a7983 */ /* 0x001ea20000300800 */
[----:B------:R-:W2:Y:S04]  /*32f90*/  LDL.LU R27, [R1+0x7c] ;  /* 0x00007c00011b7983 */ /* 0x000ea80000300800 */
[----:B---3--:R-:W0:Y:S02]  /*32fa0*/  LDSM.16.MT88.4 R4, [R29+0x15800] ;  /* 0x015800001d04783b */ /* 0x008e240000004200 */
[----:B0-----:R-:W-:-:S02]  /*32fb0*/  IMAD.MOV.U32 R20, RZ, RZ, R7 ;  /* 0x000000ffff147224 */ /* 0x001fc400078e0007 */
[----:B------:R-:W-:Y:S02]  /*32fc0*/  IMAD.MOV.U32 R29, RZ, RZ, R6 ;  /* 0x000000ffff1d7224 */ /* 0x000fe400078e0006 */
[----:B------:R-:W-:Y:S02]  /*32fd0*/  IMAD.MOV.U32 R10, RZ, RZ, R4 ;  /* 0x000000ffff0a7224 */ /* 0x000fe400078e0004 */
[----:B------:R-:W-:Y:S01]  /*32fe0*/  IMAD.MOV.U32 R11, RZ, RZ, R5 ;  /* 0x000000ffff0b7224 */ /* 0x000fe200078e0005 */
[----:B------:R-:W3:Y:S01]  /*32ff0*/  LDL.LU.64 R6, [R1+0x1858] ;  /* 0x0018580001067983 */ /* 0x000ee20000300a00 */
[----:B------:R-:W3:Y:S02]  /*33000*/  LDL.LU.64 R4, [R1+0x1850] ;  /* 0x0018500001047983 */ /* 0x000ee40000300a00 */
[----:B------:R-:W-:Y:S02]  /*33010*/  STL.64 [R1+0x1828], R22 ;  /* 0x0018281601007387 */ /* 0x000fe40000100a00 */
[----:B------:R0:W-:Y:S02]  /*33020*/  STL [R1+0x1820], R20 ;  /* 0x0018201401007387 */ /* 0x0001e40000100800 */
[----:B0-----:R-:W2:Y:S01]  /*33030*/  LDL.LU R20, [R1+0x60] ;  /* 0x0000600001147983 */ /* 0x001ea20000300800 */
[----:B------:R-:W2:Y:S02]  /*33040*/  LDL.LU R21, [R1+0x64] ;  /* 0x0000640001157983 */ /* 0x000ea40000300800 */
[----:B------:R-:W2:Y:S02]  /*33050*/  LDL.LU R22, [R1+0x68] ;  /* 0x0000680001167983 */ /* 0x000ea40000300800 */
[----:B------:R-:W2:Y:S01]  /*33060*/  LDL.LU R23, [R1+0x6c] ;  /* 0x00006c0001177983 */ /* 0x000ea20000300800 */
[----:B------:R-:W-:Y:S01]  /*33070*/  STL.64 [R1+0x17c0], R10 ;  /* 0x0017c00a01007387 */ /* 0x000fe20000100a00 */
[----:B------:R0:W-:Y:S03]  /*33080*/  STL.64 [R1+0x17b8], R8 ;  /* 0x0017b80801007387 */ /* 0x0001e60000100a00 */
[----:B0-----:R-:W3:Y:S01]  /*33090*/  LDL.LU.64 R8, [R1+0xb0] ;  /* 0x0000b00001087983 */ /* 0x001ee20000300a00 */
[----:B------:R-:W2:Y:S01]  /*330a0*/  LDL.LU.64 R10, [R1+0xb8] ;  /* 0x0000b800010a7983 */ /* 0x000ea20000300a00 */
[----:B---3--:R-:W-:Y:S02]  /*330b0*/  HMMA.16816.F32.BF16 R16, R16, R8, R4 ;  /* 0x000000081010723c */ /* 0x008fe40000041804 */
[----:B------:R-:W4:Y:S01]  /*330c0*/  LDL.LU.64 R6, [R1+0x1848] ;  /* 0x0018480001067983 */ /* 0x000f220000300a00 */
[----:B------:R-:W4:Y:S11]  /*330d0*/  LDL.LU.64 R4, [R1+0x1840] ;  /* 0x0018400001047983 */ /* 0x000f360000300a00 */
[----:B------:R-:W-:Y:S09]  /*330e0*/  @!UPT UIADD3 URZ, URZ, URZ, URZ ;  /* 0x0000003f3f3ff290 */ /* 0x000ff2000fffe03f */
[----:B------:R0:W-:Y:S01]  /*330f0*/  STL.64 [R1+0xc0], R16 ;  /* 0x0000c01001007387 */ /* 0x0001e20000100a00 */
[----:B------:R1:W-:Y:S03]  /*33100*/  STL.64 [R1+0xc8], R18 ;  /* 0x0000c81201007387 */ /* 0x0003e60000100a00 */
[----:B0-----:R-:W3:Y:S01]  /*33110*/  LDL R17, [R1+0x1e8] ;  /* 0x0001e80001117983 */ /* 0x001ee20000100800 */
[----:B-1----:R-:W4:Y:S02]  /*33120*/  LDL.LU.64 R18, [R1+0xa8] ;  /* 0x0000a80001127983 */ /* 0x002f240000300a00 */
[C---:B----4-:R-:W-:Y:S11]  /*33130*/  HMMA.16816.F32.BF16 R12, R4.reuse, R18, R12 ;  /* 0x00000012040c723c */ /* 0x050ff6000004180c */
[----:B------:R-:W-:Y:S11]  /*33140*/  @!UPT UIADD3 URZ, URZ, URZ, URZ ;  /* 0x0000003f3f3ff290 */ /* 0x000ff6000fffe03f */
[----:B------:R-:W-:Y:S01]  /*33150*/  @!UPT UIADD3 URZ, URZ, URZ, URZ ;  /* 0x0000003f3f3ff290 */ /* 0x000fe2000fffe03f */
[----:B------:R-:W-:Y:S01]  /*33160*/  STL.64 [R1+0x1a0], R12 ;  /* 0x0001a00c01007387 */ /* 0x000fe20000100a00 */
[----:B------:R0:W-:Y:S03]  /*33170*/  STL.64 [R1+0x1a8], R14 ;  /* 0x0001a80e01007387 */ /* 0x0001e60000100a00 */
[----:B0-----:R-:W2:Y:S02]  /*33180*/  LDL.LU.64 R14, [R1+0x1838] ;  /* 0x00183800010e7983 */ /* 0x001ea40000300a00 */
[C---:B--2---:R-:W-:Y:S11]  /*33190*/  HMMA.16816.F32.BF16 R24, R4.reuse, R14, R24 ;  /* 0x0000000e0418723c */ /* 0x044ff60000041818 */
[----:B------:R-:W-:Y:S11]  /*331a0*/  @!UPT UIADD3 URZ, URZ, URZ, URZ ;  /* 0x0000003f3f3ff290 */ /* 0x000ff6000fffe03f */
[----:B------:R-:W-:Y:S01]  /*331b0*/  @!UPT UIADD3 URZ, URZ, URZ, URZ ;  /* 0x0000003f3f3ff290 */ /* 0x000fe2000fffe03f */
[----:B------:R-:W-:Y:S01]  /*331c0*/  STL.64 [R1+0x190], R24 ;  /* 0x0001901801007387 */ /* 0x000fe20000100a00 */
[----:B------:R0:W-:Y:S03]  /*331d0*/  STL.64 [R1+0x198], R26 ;  /* 0x0001981a01007387 */ /* 0x0001e60000100a00 */
[----:B0-----:R-:W2:Y:S01]  /*331e0*/  LDL.LU.64 R26, [R1+0x1830] ;  /* 0x00183000011a7983 */ /* 0x001ea20000300a00 */
[----:B------:R0:W-:Y:S02]  /*331f0*/  STL.64 [R1+0x17f8], R14 ;  /* 0x0017f80e01007387 */ /* 0x0001e40000100a00 */
[----:B------:R-:W4:Y:S02]  /*33200*/  LDL.LU R12, [R1+0x30] ;  /* 0x00003000010c7983 */ /* 0x000f240000300800 */
[----:B------:R-:W4:Y:S01]  /*33210*/  LDL.LU R13, [R1+0x34] ;  /* 0x00003400010d7983 */ /* 0x000f220000300800 */
[----:B0-----:R-:W4:Y:S01]  /*33220*/  LDL.LU R14, [R1+0x38] ;  /* 0x00003800010e7983 */ /* 0x001f220000300800 */
[----:B------:R-:W4:Y:S01]  /*33230*/  LDL.LU R15, [R1+0x3c] ;  /* 0x00003c00010f7983 */ /* 0x000f220000300800 */
[C---:B--2---:R-:W-:Y:S02]  /*33240*/  HMMA.16816.F32.BF16 R24, R4.reuse, R26, R20 ;  /* 0x0000001a0418723c */ /* 0x044fe40000041814 */
[----:B------:R-:W2:Y:S01]  /*33250*/  LDL.LU.64 R22, [R1+0x1828] ;  /* 0x0018280001167983 */ /* 0x000ea20000300a00 */
[----:B------:R-:W2:Y:S11]  /*33260*/  LDL.LU R20, [R1+0x1820] ;  /* 0x0018200001147983 */ /* 0x000eb60000300800 */
[----:B------:R-:W-:Y:S09]  /*33270*/  @!UPT UIADD3 URZ, URZ, URZ, URZ ;  /* 0x0000003f3f3ff290 */ /* 0x000ff2000fffe03f */
[----:B------:R-:W-:Y:S01]  /*33280*/  STL.64 [R1+0x180], R24 ;  /* 0x0001801801007387 */ /* 0x000fe20000100a00 */
[----:B------:R0:W-:Y:S03]  /*33290*/  STL.64 [R1+0x188], R26 ;  /* 0x0001881a01007387 */ /* 0x0001e60000100a00 */
[----:B0-----:R-:W2:Y:S01]  /*332a0*/  LDL.LU.64 R26, [R1+0x1818] ;  /* 0x00181800011a7983 */ /* 0x001ea20000300a00 */
[----:B------:R-:W2:Y:S02]  /*332b0*/  LDL.LU.64 R24, [R1+0x1810] ;  /* 0x0018100001187983 */ /* 0x000ea40000300a00 */
[----:B--2---:R-:W-:Y:S01]  /*332c0*/  HMMA.16816.F32.BF16 R4, R4, R10, R24 ;  /* 0x0000000a0404723c */ /* 0x004fe20000041818 */
[----:B------:R-:W4:Y:S01]  /*332d0*/  LDL.LU.64 R26, [R1+0x1808] ;  /* 0x00180800011a7983 */ /* 0x000f220000300a00 */
[----:B------:R-:W4:Y:S02]  /*332e0*/  LDL.LU.64 R24, [R1+0x1800] ;  /* 0x0018000001187983 */ /* 0x000f240000300a00 */
[----:B------:R0:W-:Y:S02]  /*332f0*/  STL.64 [R1+0x17d8], R10 ;  /* 0x0017d80a01007387 */ /* 0x0001e40000100a00 */
[----:B0-----:R-:W2:Y:S11]  /*33300*/  LDL.LU.64 R10, [R1+0x48] ;  /* 0x00004800010a7983 */ /* 0x001eb60000300a00 */
[----:B------:R-:W-:Y:S06]  /*33310*/  @!UPT UIADD3 URZ, URZ, URZ, URZ ;  /* 0x0000003f3f3ff290 */ /* 0x000fec000fffe03f */
[----:B------:R-:W-:Y:S01]  /*33320*/  STL.64 [R1+0x170], R4 ;  /* 0x0001700401007387 */ /* 0x000fe20000100a00 */
[----:B------:R0:W-:Y:S01]  /*33330*/  STL.64 [R1+0x178], R6 ;  /* 0x0001780601007387 */ /* 0x0001e20000100a00 */
[C---:B----4-:R-:W-:Y:S02]  /*33340*/  HMMA.16816.F32.BF16 R12, R24.reuse, R18, R12 ;  /* 0x00000012180c723c */ /* 0x050fe4000004180c */
[----:B--2---:R1:W-:Y:S01]  /*33350*/  STL.64 [R1+0x17f0], R10 ;  /* 0x0017f00a01007387 */ /* 0x0043e20000100a00 */
[----:B------:R-:W2:Y:S02]  /*33360*/  LDL.LU R8, [R1+0x20] ;  /* 0x0000200001087983 */ /* 0x000ea40000300800 */
[----:B------:R-:W4:Y:S02]  /*33370*/  LDL R21, [R1+0x1f0] ;  /* 0x0001f00001157983 */ /* 0x000f240000100800 */
[----:B0-----:R-:W2:Y:S11]  /*33380*/  LDL R7, [R1+0xfec] ;  /* 0x000fec0001077983 */ /* 0x001eb60000100800 */
[----:B------:R-:W-:Y:S05]  /*33390*/  @!UPT UIADD3 URZ, URZ, URZ, URZ ;  /* 0x0000003f3f3ff290 */ /* 0x000fea000fffe03f */
[----:B------:R2:W-:Y:S01]  /*333a0*/  STL.64 [R1+0x160], R12 ;  /* 0x0001600c01007387 */ /* 0x0005e20000100a00 */
[----:B------:R-:W-:Y:S02]  /*333b0*/  IMAD.MOV.U32 R5, RZ, RZ, R14 ;  /* 0x000000ffff057224 */ /* 0x000fe400078e000e */
[----:B------:R-:W-:Y:S02]  /*333c0*/  IMAD.MOV.U32 R4, RZ, RZ, R15 ;  /* 0x000000ffff047224 */ /* 0x000fe400078e000f */
[----:B------:R-:W2:Y:S01]  /*333d0*/  LDL.LU.64 R14, [R1+0x17f8] ;  /* 0x0017f800010e7983 */ /* 0x000ea20000300a00 */
[----:B------:R-:W-:Y:S02]  /*333e0*/  IMAD.MOV.U32 R9, RZ, RZ, R3 ;  /* 0x000000ffff097224 */ /* 0x000fe400078e0003 */
[----:B-1----:R-:W-:Y:S02]  /*333f0*/  IMAD.MOV.U32 R10, RZ, RZ, R2 ;  /* 0x000000ffff0a7224 */ /* 0x002fe400078e0002 */
[----:B------:R-:W-:Y:S01]  /*33400*/  IMAD.MOV.U32 R11, RZ, RZ, R0 ;  /* 0x000000ffff0b7224 */ /* 0x000fe200078e0000 */
[----:B------:R-:W-:Y:S01]  /*33410*/  STL [R1+0x1754], R4 ;  /* 0x0017540401007387 */ /* 0x000fe20000100800 */
[----:B------:R-:W-:Y:S05]  /*33420*/  STL [R1+0x1750], R5 ;  /* 0x0017500501007387 */ /* 0x000fea0000100800 */
[C---:B--2---:R-:W-:Y:S01]  /*33430*/  HMMA.16816.F32.BF16 R12, R24.reuse, R14, R8 ;  /* 0x0000000e180c723c */ /* 0x044fe20000041808 */
[----:B------:R-:W2:Y:S11]  /*33440*/  LDL.LU.64 R10, [R1+0x17f0] ;  /* 0x0017f000010a7983 */ /* 0x000eb60000300a00 */
[----:B------:R-:W-:Y:S11]  /*33450*/  @!UPT UIADD3 URZ, URZ, URZ, URZ ;  /* 0x0000003f3f3ff290 */ /* 0x000ff6000fffe03f */
[----:B------:R-:W-:Y:S01]  /*33460*/  STL.64 [R1+0x30], R12 ;  /* 0x0000300c01007387 */ /* 0x000fe20000100a00 */
[----:B------:R0:W-:Y:S03]  /*33470*/  STL.64 [R1+0x38], R14 ;  /* 0x0000380e01007387 */ /* 0x0001e60000100a00 */
[----:B0-----:R-:W3:Y:S01]  /*33480*/  LDL.LU.64 R14, [R1+0x17e8] ;  /* 0x0017e800010e7983 */ /* 0x001ee20000300a00 */
[----:B------:R-:W3:Y:S02]  /*33490*/  LDL.LU.64 R12, [R1+0x17e0] ;  /* 0x0017e000010c7983 */ /* 0x000ee40000300a00 */
[----:B--2---:R-:W-:Y:S02]  /*334a0*/  IMAD.MOV.U32 R2, RZ, RZ, R10 ;  /* 0x000000ffff027224 */ /* 0x004fe400078e000a */
[----:B------:R-:W-:Y:S01]  /*334b0*/  IMAD.MOV.U32 R0, RZ, RZ, R11 ;  /* 0x000000ffff007224 */ /* 0x000fe200078e000b */
[----:B---3--:R-:W-:Y:S01]  /*334c0*/  HMMA.16816.F32.BF16 R12, R24, R10, R12 ;  /* 0x0000000a180c723c */ /* 0x008fe2000004180c */
[----:B------:R-:W2:Y:S11]  /*334d0*/  LDL.LU.64 R10, [R1+0x17d8] ;  /* 0x0017d800010a7983 */ /* 0x000eb60000300a00 */
[----:B------:R-:W-:Y:S11]  /*334e0*/  @!UPT UIADD3 URZ, URZ, URZ, URZ ;  /* 0x0000003f3f3ff290 */ /* 0x000ff6000fffe03f */
[----:B------:R0:W-:Y:S01]  /*334f0*/  STL.64 [R1+0x20], R12 ;  /* 0x0000200c01007387 */ /* 0x0001e20000100a00 */
[----:B------:R-:W-:Y:S02]  /*33500*/  IMAD.MOV.U32 R4, RZ, RZ, R14 ;  /* 0x000000ffff047224 */ /* 0x000fe400078e000e */
[----:B------:R-:W-:Y:S02]  /*33510*/  IMAD.MOV.U32 R5, RZ, RZ, R15 ;  /* 0x000000ffff057224 */ /* 0x000fe400078e000f */
[----:B------:R-:W3:Y:S04]  /*33520*/  LDL.LU.64 R14, [R1+0x17d0] ;  /* 0x0017d000010e7983 */ /* 0x000ee80000300a00 */
[----:B0-----:R-:W3:Y:S01]  /*33530*/  LDL.LU.64 R12, [R1+0x17c8] ;  /* 0x0017c800010c7983 */ /* 0x001ee20000300a00 */
[----:B------:R-:W-:Y:S02]  /*33540*/  STL [R1+0x175c], R5 ;  /* 0x00175c0501007387 */ /* 0x000fe40000100800 */
[----:B------:R-:W-:Y:S02]  /*33550*/  STL [R1+0x1758], R4 ;  /* 0x0017580401007387 */ /* 0x000fe40000100800 */
[----:B--2---:R-:W-:-:S02]  /*33560*/  IMAD.MOV.U32 R6, RZ, RZ, R10 ;  /* 0x000000ffff067224 */ /* 0x004fc400078e000a */
[----:B------:R-:W-:Y:S01]  /*33570*/  IMAD.MOV.U32 R3, RZ, RZ, R11 ;  /* 0x000000ffff037224 */ /* 0x000fe200078e000b */
[----:B---3--:R-:W-:Y:S11]  /*33580*/  HMMA.16816.F32.BF16 R12, R24, R10, R12 ;  /* 0x0000000a180c723c */ /* 0x008ff6000004180c */
[----:B------:R-:W-:Y:S11]  /*33590*/  @!UPT UIADD3 URZ, URZ, URZ, URZ ;  /* 0x0000003f3f3ff290 */ /* 0x000ff6000fffe03f */
[----:B------:R-:W-:Y:S01]  /*335a0*/  @!UPT UIADD3 URZ, URZ, URZ, URZ ;  /* 0x0000003f3f3ff290 */ /* 0x000fe2000fffe03f */
[----:B------:R-:W-:Y:S01]  /*335b0*/  STL.64 [R1+0xe0], R12 ;  /* 0x0000e00c01007387 */ /* 0x000fe20000100a00 */
[----:B------:R-:W-:Y:S02]  /*335c0*/  STL.64 [R1+0xe8], R14 ;  /* 0x0000e80e01007387 */ /* 0x000fe40000100a00 */
[----:B------:R-:W2:Y:S02]  /*335d0*/  LDL.LU.64 R10, [R1+0x17c0] ;  /* 0x0017c000010a7983 */ /* 0x000ea40000300a00 */
[----:B------:R-:W3:Y:S01]  /*335e0*/  LDL.LU.64 R8, [R1+0x17b8] ;  /* 0x0017b80001087983 */ /* 0x000ee20000300a00 */
[----:B------:R-:W0:Y:S04]  /*335f0*/  LDSM.16.MT88.4 R12, [R17+0x16000] ;  /* 0x01600000110c783b */ /* 0x000e280000004200 */
[----:B------:R-:W2:Y:S01]  /*33600*/  LDL.LU R24, [R1+0x120] ;  /* 0x0001200001187983 */ /* 0x000ea20000300800 */
[----:B------:R-:W2:Y:S02]  /*33610*/  LDL.LU R25, [R1+0x124] ;  /* 0x0001240001197983 */ /* 0x000ea40000300800 */
[----:B---3--:R-:W-:-:S02]  /*33620*/  IMAD.MOV.U32 R26, RZ, RZ, R8 ;  /* 0x000000ffff1a7224 */ /* 0x008fc400078e0008 */
[----:B------:R-:W-:Y:S01]  /*33630*/  IMAD.MOV.U32 R27, RZ, RZ, R9 ;  /* 0x000000ffff1b7224 */ /* 0x000fe200078e0009 */
[----:B------:R-:W3:Y:S01]  /*33640*/  LDL.LU R8, [R1+0x17b4] ;  /* 0x0017b40001087983 */ /* 0x000ee20000300800 */
[----:B------:R-:W3:Y:S02]  /*33650*/  LDL.LU R9, [R1+0x17b0] ;  /* 0x0017b00001097983 */ /* 0x000ee40000300800 */
[----:B0-----:R-:W-:Y:S02]  /*33660*/  STL.64 [R1+0x1738], R14 ;  /* 0x0017380e01007387 */ /* 0x001fe40000100a00 */
[----:B------:R2:W-:Y:S02]  /*33670*/  STL.64 [R1+0x1730], R12 ;  /* 0x0017300c01007387 */ /* 0x0005e40000100a00 */
[----:B--2---:R-:W-:Y:S02]  /*33680*/  IMAD.MOV.U32 R12, RZ, RZ, R10 ;  /* 0x000000ffff0c7224 */ /* 0x004fe400078e000a */
[----:B------:R-:W-:Y:S01]  /*33690*/  IMAD.MOV.U32 R13, RZ, RZ, R11 ;  /* 0x000000ffff0d7224 */ /* 0x000fe200078e000b */
[----:B------:R-:W3:Y:S01]  /*336a0*/  LDL.LU R10, [R1+0x17ac] ;  /* 0x0017ac00010a7983 */ /* 0x000ee20000300800 */
[----:B------:R-:W3:Y:S02]  /*336b0*/  LDL.LU R11, [R1+0x17a8] ;  /* 0x0017a800010b7983 */ /* 0x000ee40000300800 */
[----:B------:R-:W-:-:S02]  /*336c0*/  IMAD.MOV.U32 R14, RZ, RZ, R29 ;  /* 0x000000ffff0e7224 */ /* 0x000fc400078e001d */
[----:B------:R-:W-:-:S05]  /*336d0*/  IMAD.MOV.U32 R15, RZ, RZ, R20 ;  /* 0x000000ffff0f7224 */ /* 0x000fca00078e0014 */
[----:B------:R-:W-:Y:S01]  /*336e0*/  STL.64 [R1+0x1788], R14 ;  /* 0x0017880e01007387 */ /* 0x000fe20000100a00 */
[----:B------:R-:W-:Y:S02]  /*336f0*/  STL.64 [R1+0x1780], R12 ;  /* 0x0017800c01007387 */ /* 0x000fe40000100a00 */
[----:B----4-:R-:W0:Y:S02]  /*33700*/  LDSM.16.M88.4 R12, [R21+0x180] ;  /* 0x00018000150c783b */ /* 0x010e240000000200 */
[----:B0-----:R-:W-:Y:S02]  /*33710*/  STL.64 [R1+0x50], R12 ;  /* 0x0000500c01007387 */ /* 0x001fe40000100a00 */
[----:B------:R-:W-:Y:S02]  /*33720*/  IMAD.MOV.U32 R5, RZ, RZ, R12 ;  /* 0x000000ffff057224 */ /* 0x000fe400078e000c */
[----:B------:R-:W-:Y:S02]  /*33730*/  STL.64 [R1+0x58], R14 ;  /* 0x0000580e01007387 */ /* 0x000fe40000100a00 */
[----:B------:R-:W-:-:S02]  /*33740*/  IMAD.MOV.U32 R4, RZ, RZ, R13 ;  /* 0x000000ffff047224 */ /* 0x000fc400078e000d */
[----:B------:R-:W0:Y:S04]  /*33750*/  LDSM.16.M88.4 R12, [R21+0x4180] ;  /* 0x00418000150c783b */ /* 0x000e280000000200 */
[----:B------:R1:W-:Y:S04]  /*33760*/  STL [R1+0x1760], R5 ;  /* 0x0017600501007387 */ /* 0x0003e80000100800 */
[----:B-1----:R-:W2:Y:S04]  /*33770*/  LDL R5, [R1+0xff0] ;  /* 0x000ff00001057983 */ /* 0x002ea80000100800 */
[----:B0-----:R-:W-:Y:S01]  /*33780*/  STL.64 [R1+0x60], R12 ;  /* 0x0000600c01007387 */ /* 0x001fe20000100a00 */
[----:B------:R-:W-:Y:S02]  /*33790*/  STL.64 [R1+0x68], R14 ;  /* 0x0000680e01007387 */ /* 0x000fe40000100a00 */
[----:B------:R-:W-:-:S02]  /*337a0*/  IMAD.MOV.U32 R29, RZ, RZ, R15 ;  /* 0x000000ffff1d7224 */ /* 0x000fc400078e000f */
[----:B------:R-:W0:Y:S04]  /*337b0*/  LDSM.16.M88.4 R12, [R21+0x8180] ;  /* 0x00818000150c783b */ /* 0x000e280000000200 */
[----:B------:R-:W-:Y:S04]  /*337c0*/  STL [R1+0x1690], R29 ;  /* 0x0016901d01007387 */ /* 0x000fe80000100800 */
[----:B0-----:R-:W-:Y:S01]  /*337d0*/  STL.64 [R1+0x80], R12 ;  /* 0x0000800c01007387 */ /* 0x001fe20000100a00 */
[----:B------:R-:W-:Y:S02]  /*337e0*/  STL.64 [R1+0x88], R14 ;  /* 0x0000880e01007387 */ /* 0x000fe40000100a00 */
[----:B------:R-:W0:Y:S04]  /*337f0*/  LDSM.16.M88.4 R12, [R21+0xc180] ;  /* 0x00c18000150c783b */ /* 0x000e280000000200 */
[----:B------:R-:W-:Y:S01]  /*33800*/  IMAD.MOV.U32 R20, RZ, RZ, R19 ;  /* 0x000000ffff147224 */ /* 0x000fe200078e0013 */
[----:B0-----:R-:W-:Y:S01]  /*33810*/  STL.64 [R1+0x70], R12 ;  /* 0x0000700c01007387 */ /* 0x001fe20000100a00 */
[----:B------:R3:W-:Y:S02]  /*33820*/  STL.64 [R1+0x78], R14 ;  /* 0x0000780e01007387 */ /* 0x0007e40000100a00 */
[----:B---3--:R-:W-:Y:S11]  /*33830*/  HMMA.16816.F32.BF16 R12, R8, R18, R24 ;  /* 0x00000012080c723c */ /* 0x008ff60000041818 */
[----:B------:R-:W-:Y:S11]  /*33840*/  @!UPT UIADD3 URZ, URZ, URZ, URZ ;  /* 0x0000003f3f3ff290 */ /* 0x000ff6000fffe03f */
[----:B------:R-:W-:Y:S01]  /*33850*/  @!UPT UIADD3 URZ, URZ, URZ, URZ ;  /* 0x0000003f3f3ff290 */ /* 0x000fe2000fffe03f */
[----:B------:R-:W-:Y:S01]  /*33860*/  STL.64 [R1+0xf0], R12 ;  /* 0x0000f00c01007387 */ /* 0x000fe20000100a00 */
[----:B------:R-:W-:Y:S02]  /*33870*/  STL.64 [R1+0xf8], R14 ;  /* 0x0000f80e01007387 */ /* 0x000fe40000100a00 */
[----:B------:R-:W3:Y:S02]  /*33880*/  LDL R19, [R1+0xfe8] ;  /* 0x000fe80001137983 */ /* 0x000ee40000100800 */
[----:B------:R-:W-:Y:S01]  /*33890*/  IMAD.MOV.U32 R21, RZ, RZ, R18 ;  /* 0x000000ffff157224 */ /* 0x000fe200078e0012 */
[----:B--2---:R-:W0:Y:S04]  /*338a0*/  LDSM.16.MT88.4 R24, [R5+0x16000] ;  /* 0x016000000518783b */ /* 0x004e280000004200 */
[----:B---3--:R1:W-:Y:S01]  /*338b0*/  STL [R1+0x1790], R19 ;  /* 0x0017901301007387 */ /* 0x0083e20000100800 */
[----:B------:R-:W2:Y:S02]  /*338c0*/  LDL.LU R16, [R1+0x140] ;  /* 0x0001400001107983 */ /* 0x000ea40000300800 */
[----:B------:R-:W2:Y:S02]  /*338d0*/  LDL.LU R17, [R1+0x144] ;  /* 0x0001440001117983 */ /* 0x000ea40000300800 */
[----:B------:R-:W2:Y:S01]  /*338e0*/  LDL.LU R18, [R1+0x148] ;  /* 0x0001480001127983 */ /* 0x000ea20000300800 */
[----:B-1----:R-:W2:Y:S01]  /*338f0*/  LDL.LU R19, [R1+0x14c] ;  /* 0x00014c0001137983 */ /* 0x002ea20000300800 */
[----:B------:R-:W3:Y:S02]  /*33900*/  LDL.LU R12, [R1+0x150] ;  /* 0x00015000010c7983 */ /* 0x000ee40000300800 */
[----:B------:R-:W3:Y:S02]  /*33910*/  LDL.LU R13, [R1+0x154] ;  /* 0x00015400010d7983 */ /* 0x000ee40000300800 */
[----:B------:R-:W4:Y:S01]  /*33920*/  LDL.LU R14, [R1+0x158] ;  /* 0x00015800010e7983 */ /* 0x000f220000300800 */
[----:B------:R-:W4:Y:S04]  /*33930*/  LDL.LU R15, [R1+0x15c] ;  /* 0x00015c00010f7983 */ /* 0x000f280000300800 */
[----:B----4-:R1:W-:Y:S01]  /*33940*/  STL.64 [R1+0x17a0], R14 ;  /* 0x0017a00e01007387 */ /* 0x0103e20000100a00 */
[----:B---3--:R-:W-:Y:S03]  /*33950*/  STL.64 [R1+0x1798], R12 ;  /* 0x0017980c01007387 */ /* 0x008fe60000100a00 */
[----:B-1----:R-:W2:Y:S01]  /*33960*/  LDL.LU.64 R14, [R1+0x98] ;  /* 0x00009800010e7983 */ /* 0x002ea20000300a00 */
[----:B0-----:R0:W-:Y:S03]  /*33970*/  STL.64 [R1+0x16f0], R26 ;  /* 0x0016f01a01007387 */ /* 0x0011e60000100a00 */
[----:B0-----:R-:W3:Y:S01]  /*33980*/  LDL R27, [R1+0x1e8] ;  /* 0x0001e800011b7983 */ /* 0x001ee20000100800 */
[----:B------:R0:W-:Y:S02]  /*33990*/  STL.64 [R1+0x16e8], R24 ;  /* 0x0016e81801007387 */ /* 0x0001e40000100a00 */
[----:B------:R-:W-:Y:S01]  /*339a0*/  IMAD.MOV.U32 R26, RZ, RZ, R23 ;  /* 0x000000ffff1a7224 */ /* 0x000fe200078e0017 */
[----:B---3--:R1:W-:Y:S01]  /*339b0*/  STL [R1+0x1764], R27 ;  /* 0x0017641b01007387 */ /* 0x0083e20000100800 */
[----:B0-----:R-:W3:Y:S02]  /*339c0*/  LDL.LU R24, [R1+0x100] ;  /* 0x0001000001187983 */ /* 0x001ee40000300800 */
[----:B-1----:R-:W-:-:S05]  /*339d0*/  IMAD.MOV.U32 R27, RZ, RZ, R22 ;  /* 0x000000ffff1b7224 */ /* 0x002fca00078e0016 */
[----:B------:R0:W-:Y:S02]  /*339e0*/  STL.64 [R1+0x1770], R26 ;  /* 0x0017701a01007387 */ /* 0x0001e40000100a00 */
[----:B0-----:R-:W-:Y:S02]  /*339f0*/  IMAD.MOV.U32 R26, RZ, RZ, R21 ;  /* 0x000000ffff1a7224 */ /* 0x001fe400078e0015 */
[----:B------:R-:W-:Y:S02]  /*33a00*/  IMAD.MOV.U32 R27, RZ, RZ, R20 ;  /* 0x000000ffff1b7224 */ /* 0x000fe400078e0014 */
[----:B------:R-:W0:Y:S01]  /*33a10*/  LDSM.16.MT88.4 R20, [R7+0x16000] ;  /* 0x016000000714783b */ /* 0x000e220000004200 */
[----:B--2---:R-:W-:Y:S01]  /*33a20*/  HMMA.16816.F32.BF16 R16, R8, R14, R16 ;  /* 0x0000000e0810723c */ /* 0x004fe20000041810 */
[----:B------:R-:W-:-:S05]  /*33a30*/  IMAD.MOV.U32 R25, RZ, RZ, R28 ;  /* 0x000000ffff197224 */ /* 0x000fca00078e001c */
[----:B---3--:R1:W-:Y:S01]  /*33a40*/  STL.64 [R1+0x1768], R24 ;  /* 0x0017681801007387 */ /* 0x0083e20000100a00 */
[----:B------:R-:W-:Y:S02]  /*33a50*/  STL [R1+0x1740], R7 ;  /* 0x0017400701007387 */ /* 0x000fe40000100800 */
[----:B0-----:R0:W-:Y:S02]  /*33a60*/  STL.64 [R1+0x16b0], R22 ;  /* 0x0016b01601007387 */ /* 0x0011e40000100a00 */
[----:B------:R-:W-:Y:S02]  /*33a70*/  STL.64 [R1+0x16a8], R20 ;  /* 0x0016a81401007387 */ /* 0x000fe40000100a00 */
[----:B-1----:R-:W-:Y:S02]  /*33a80*/  IMAD.MOV.U32 R25, RZ, RZ, R14 ;  /* 0x000000ffff197224 */ /* 0x002fe400078e000e */
[----:B------:R-:W-:Y:S02]  /*33a90*/  IMAD.MOV.U32 R24, RZ, RZ, R15 ;  /* 0x000000ffff187224 */ /* 0x000fe400078e000f */
[----:B0-----:R-:W-:Y:S01]  /*33aa0*/  IMAD.MOV.U32 R23, RZ, RZ, R0 ;  /* 0x000000ffff177224 */ /* 0x001fe200078e0000 */
[----:B------:R-:W2:Y:S01]  /*33ab0*/  LDL.LU.64 R14, [R1+0x17a0] ;  /* 0x0017a000010e7983 */ /* 0x000ea20000300a00 */
[----:B------:R-:W2:Y:S05]  /*33ac0*/  LDL.LU.64 R12, [R1+0x1798] ;  /* 0x00179800010c7983 */ /* 0x000eaa0000300a00 */
[----:B------:R-:W-:-:S02]  /*33ad0*/  IMAD.MOV.U32 R0, RZ, RZ, R19 ;  /* 0x000000ffff007224 */ /* 0x000fc400078e0013 */
[----:B------:R-:W3:Y:S01]  /*33ae0*/  LDL.LU R19, [R1+0x1790] ;  /* 0x0017900001137983 */ /* 0x000ee20000300800 */
[----:B------:R-:W-:Y:S02]  /*33af0*/  IMAD.MOV.U32 R7, RZ, RZ, R3 ;  /* 0x000000ffff077224 */ /* 0x000fe400078e0003 */
[----:B------:R-:W-:Y:S02]  /*33b00*/  IMAD.MOV.U32 R22, RZ, RZ, R2 ;  /* 0x000000ffff167224 */ /* 0x000fe400078e0002 */
[----:B------:R-:W-:Y:S02]  /*33b10*/  IMAD.MOV.U32 R28, RZ, RZ, R16 ;  /* 0x000000ffff1c7224 */ /* 0x000fe400078e0010 */
[----:B------:R-:W-:Y:S02]  /*33b20*/  IMAD.MOV.U32 R3, RZ, RZ, R17 ;  /* 0x000000ffff037224 */ /* 0x000fe400078e0011 */
[----:B------:R-:W-:Y:S02]  /*33b30*/  IMAD.MOV.U32 R2, RZ, RZ, R18 ;  /* 0x000000ffff027224 */ /* 0x000fe400078e0012 */
[----:B---3--:R-:W0:Y:S04]  /*33b40*/  LDSM.16.MT88.4 R16, [R19+0x16000] ;  /* 0x016000001310783b */ /* 0x008e280000004200 */
[----:B0-----:R-:W-:Y:S01]  /*33b50*/  STL.64 [R1+0x1678], R18 ;  /* 0x0016781201007387 */ /* 0x001fe20000100a00 */
        /* <DEDUP_REMOVED lines=13> */
[----:B------:R-:W2:Y:S01]  /*33c30*/  LDL.LU R20, [R1+0x110] ;  /* 0x0001100001147983 */ /* 0x000ea20000300800 */
[----:B------:R-:W2:Y:S04]  /*33c40*/  LDL.LU R21, [R1+0x114] ;  /* 0x0001140001157983 */ /* 0x000ea80000300800 */
[----:B0-----:R-:W2:Y:S01]  /*33c50*/  LDL.LU R22, [R1+0x118] ;  /* 0x0001180001167983 */ /* 0x001ea20000300800 */
[----:B------:R-:W2:Y:S01]  /*33c60*/  LDL.LU R23, [R1+0x11c] ;  /* 0x00011c0001177983 */ /* 0x000ea20000300800 */
[----:B---3--:R-:W-:Y:S02]  /*33c70*/  HMMA.16816.F32.BF16 R16, R8, R6, R16 ;  /* 0x000000060810723c */ /* 0x008fe40000041810 */
[----:B------:R-:W3:Y:S01]  /*33c80*/  LDL.LU R8, [R1+0xd0] ;  /* 0x0000d00001087983 */ /* 0x000ee20000300800 */
[----:B------:R-:W3:Y:S02]  /*33c90*/  LDL.LU R9, [R1+0xd4] ;  /* 0x0000d40001097983 */ /* 0x000ee40000300800 */
[----:B------:R-:W3:Y:S02]  /*33ca0*/  LDL.LU R10, [R1+0xd8] ;  /* 0x0000d800010a7983 */ /* 0x000ee40000300800 */
[----:B------:R-:W3:Y:S11]  /*33cb0*/  LDL.LU R11, [R1+0xdc] ;  /* 0x0000dc00010b7983 */ /* 0x000ef60000300800 */
[----:B------:R-:W-:Y:S05]  /*33cc0*/  @!UPT UIADD3 URZ, URZ, URZ, URZ ;  /* 0x0000003f3f3ff290 */ /* 0x000fea000fffe03f */
[----:B------:R-:W-:Y:S01]  /*33cd0*/  STL.64 [R1+0x1688], R18 ;  /* 0x0016881201007387 */ /* 0x000fe20000100a00 */
[----:B------:R0:W-:Y:S03]  /*33ce0*/  STL.64 [R1+0x1680], R16 ;  /* 0x0016801001007387 */ /* 0x0001e60000100a00 */
[----:B0-----:R-:W4:Y:S04]  /*33cf0*/  LDL R16, [R1+0x60] ;  /* 0x0000600001107983 */ /* 0x001f280000100800 */
[----:B------:R-:W4:Y:S01]  /*33d00*/  LDL R17, [R1+0x64] ;  /* 0x0000640001117983 */ /* 0x000f220000100800 */
[----:B------:R-:W-:Y:S02]  /*33d10*/  IMAD.MOV.U32 R18, RZ, RZ, R25 ;  /* 0x000000ffff127224 */ /* 0x000fe400078e0019 */
[----:B------:R-:W-:-:S02]  /*33d20*/  IMAD.MOV.U32 R19, RZ, RZ, R24 ;  /* 0x000000ffff137224 */ /* 0x000fc400078e0018 */
[C---:B--2---:R-:W-:Y:S11]  /*33d30*/  HMMA.16816.F32.BF16 R24, R12.reuse, R26, R20 ;  /* 0x0000001a0c18723c */ /* 0x044ff60000041814 */
[----:B------:R-:W-:Y:S11]  /*33d40*/  @!UPT UIADD3 URZ, URZ, URZ, URZ ;  /* 0x0000003f3f3ff290 */ /* 0x000ff6000fffe03f */
[----:B------:R-:W-:Y:S02]  /*33d50*/  @!UPT UIADD3 URZ, URZ, URZ, URZ ;  /* 0x0000003f3f3ff290 */ /* 0x000fe4000fffe03f */
[----:B------:R-:W-:Y:S01]  /*33d60*/  IMAD.MOV.U32 R29, RZ, RZ, R26 ;  /* 0x000000ffff1d7224 */ /* 0x000fe200078e001a */
[----:B----4-:R-:W-:Y:S01]  /*33d70*/  STL.64 [R1+0x1718], R16 ;  /* 0x0017181001007387 */ /* 0x010fe20000100a00 */
[----:B------:R-:W3:Y:S02]  /*33d80*/  LDL.LU.64 R22, [R1+0x1778] ;  /* 0x0017780001167983 */ /* 0x000ee40000300a00 */
[----:B------:R-:W-:Y:S02]  /*33d90*/  STL.64 [R1+0x120], R24 ;  /* 0x0001201801007387 */ /* 0x000fe40000100a00 */
[----:B------:R0:W-:Y:S02]  /*33da0*/  STL [R1+0x12c], R27 ;  /* 0x00012c1b01007387 */ /* 0x0001e40000100800 */
[----:B0-----:R-:W2:Y:S01]  /*33db0*/  LDL.LU.64 R26, [R1+0x1770] ;  /* 0x00177000011a7983 */ /* 0x001ea20000300a00 */
[----:B------:R-:W2:Y:S02]  /*33dc0*/  LDL.LU.64 R24, [R1+0x1768] ;  /* 0x0017680001187983 */ /* 0x000ea40000300a00 */
[----:B------:R-:W-:Y:S01]  /*33dd0*/  STL [R1+0x1694], R29 ;  /* 0x0016941d01007387 */ /* 0x000fe20000100800 */
[C---:B--2---:R-:W-:Y:S01]  /*33de0*/  HMMA.16816.F32.BF16 R16, R12.reuse, R18, R24 ;  /* 0x000000120c10723c */ /* 0x044fe20000041818 */
[----:B------:R-:W2:Y:S07]  /*33df0*/  LDL.LU R27, [R1+0x1764] ;  /* 0x00176400011b7983 */ /* 0x000eae0000300800 */
[----:B---3--:R-:W-:Y:S01]  /*33e00*/  HMMA.16816.F32.BF16 R20, R12, R22, R8 ;  /* 0x000000160c14723c */ /* 0x008fe20000041808 */
[----:B------:R0:W-:Y:S11]  /*33e10*/  LDSM.16.MT88.4 R8, [R5+0x16800] ;  /* 0x016800000508783b */ /* 0x0001f60000004200 */
[----:B------:R-:W-:Y:S03]  /*33e20*/  @!UPT UIADD3 URZ, URZ, URZ, URZ ;  /* 0x0000003f3f3ff290 */ /* 0x000fe6000fffe03f */
[----:B------:R-:W-:Y:S01]  /*33e30*/  STL.64 [R1+0x110], R16 ;  /* 0x0001101001007387 */ /* 0x000fe20000100a00 */
[----:B------:R-:W-:Y:S07]  /*33e40*/  STL.64 [R1+0x118], R18 ;  /* 0x0001181201007387 */ /* 0x000fee0000100a00 */
[----:B------:R-:W-:Y:S02]  /*33e50*/  STL.64 [R1+0x100], R20 ;  /* 0x0001001401007387 */ /* 0x000fe40000100a00 */
[----:B------:R-:W-:Y:S01]  /*33e60*/  STL.64 [R1+0x108], R22 ;  /* 0x0001081601007387 */ /* 0x000fe20000100a00 */
[----:B0-----:R-:W3:Y:S04]  /*33e70*/  LDL.LU R5, [R1+0x1760] ;  /* 0x0017600001057983 */ /* 0x001ee80000300800 */
[----:B--2---:R-:W0:Y:S04]  /*33e80*/  LDSM.16.MT88.4 R16, [R27+0x16800] ;  /* 0x016800001b10783b */ /* 0x004e280000004200 */
[----:B0-----:R-:W-:Y:S01]  /*33e90*/  STL.64 [R1], R16 ;  /* 0x0000001001007387 */ /* 0x001fe20000100a00 */
[----:B------:R-:W-:Y:S02]  /*33ea0*/  STL.64 [R1+0x8], R18 ;  /* 0x0000081201007387 */ /* 0x000fe40000100a00 */
[----:B------:R-:W2:Y:S02]  /*33eb0*/  LDL.LU R20, [R1+0xe0] ;  /* 0x0000e00001147983 */ /* 0x000ea40000300800 */
[----:B------:R-:W2:Y:S01]  /*33ec0*/  LDL.LU R21, [R1+0xe4] ;  /* 0x0000e40001157983 */ /* 0x000ea20000300800 */
[----:B------:R-:W4:Y:S01]  /*33ed0*/  LDL.LU R22, [R1+0xe8] ;  /* 0x0000e80001167983 */ /* 0x000f220000300800 */
[----:B------:R-:W4:Y:S02]  /*33ee0*/  LDL.LU R23, [R1+0xec] ;  /* 0x0000ec0001177983 */ /* 0x000f240000300800 */
[----:B------:R-:W2:Y:S02]  /*33ef0*/  LDL.LU R24, [R1+0x170] ;  /* 0x0001700001187983 */ /* 0x000ea40000300800 */
[----:B------:R-:W2:Y:S01]  /*33f00*/  LDL.LU R25, [R1+0x174] ;  /* 0x0001740001197983 */ /* 0x000ea20000300800 */
[----:B------:R-:W2:Y:S01]  /*33f10*/  LDL.LU R26, [R1+0x178] ;  /* 0x00017800011a7983 */ /* 0x000ea20000300800 */
[----:B------:R-:W2:Y:S03]  /*33f20*/  LDL.LU R27, [R1+0x17c] ;  /* 0x00017c00011b7983 */ /* 0x000ea60000300800 */
[----:B--2---:R-:W-:Y:S01]  /*33f30*/  STL.64 [R1+0x1700], R26 ;  /* 0x0017001a01007387 */ /* 0x004fe20000100a00 */
[----:B------:R0:W-:Y:S03]  /*33f40*/  STL.64 [R1+0x16f8], R24 ;  /* 0x0016f81801007387 */ /* 0x0001e60000100a00 */
        /* <DEDUP_REMOVED lines=9> */
[----:B------:R-:W2:Y:S02]  /*33fe0*/  LDL.LU R27, [R1+0x19c] ;  /* 0x00019c00011b7983 */ /* 0x000ea40000300800 */
[----:B---3--:R-:W-:-:S02]  /*33ff0*/  IMAD.MOV.U32 R16, RZ, RZ, R5 ;  /* 0x000000ffff107224 */ /* 0x008fc400078e0005 */
[----:B------:R-:W-:Y:S01]  /*34000*/  IMAD.MOV.U32 R17, RZ, RZ, R4 ;  /* 0x000000ffff117224 */ /* 0x000fe200078e0004 */
[----:B--2---:R-:W-:Y:S01]  /*34010*/  STL.64 [R1+0x1728], R26 ;  /* 0x0017281a01007387 */ /* 0x004fe20000100a00 */
[----:B------:R-:W-:Y:S02]  /*34020*/  STL.64 [R1+0x1720], R24 ;  /* 0x0017201801007387 */ /* 0x000fe40000100a00 */
[----:B------:R-:W2:Y:S02]  /*34030*/  LDL.LU R5, [R1+0x175c] ;  /* 0x00175c0001057983 */ /* 0x000ea40000300800 */
[----:B------:R-:W3:Y:S01]  /*34040*/  LDL.LU R4, [R1+0x1758] ;  /* 0x0017580001047983 */ /* 0x000ee20000300800 */
[----:B------:R0:W-:Y:S04]  /*34050*/  STL.64 [R1+0x1748], R16 ;  /* 0x0017481001007387 */ /* 0x0001e80000100a00 */
[----:B0-----:R-:W3:Y:S01]  /*34060*/  LDL.LU R16, [R1+0xc0] ;  /* 0x0000c00001107983 */ /* 0x001ee20000300800 */
[----:B------:R-:W3:Y:S02]  /*34070*/  LDL.LU R17, [R1+0xc4] ;  /* 0x0000c40001117983 */ /* 0x000ee40000300800 */
[----:B------:R-:W3:Y:S02]  /*34080*/  LDL.LU R18, [R1+0xc8] ;  /* 0x0000c80001127983 */ /* 0x000ee40000300800 */
[----:B------:R-:W3:Y:S01]  /*34090*/  LDL.LU R19, [R1+0xcc] ;  /* 0x0000cc0001137983 */ /* 0x000ee20000300800 */
[----:B------:R-:W3:Y:S01]  /*340a0*/  LDL.LU R24, [R1+0x1a0] ;  /* 0x0001a00001187983 */ /* 0x000ee20000300800 */
[----:B------:R-:W3:Y:S02]  /*340b0*/  LDL.LU R25, [R1+0x1a4] ;  /* 0x0001a40001197983 */ /* 0x000ee40000300800 */
[----:B------:R-:W3:Y:S02]  /*340c0*/  LDL.LU R26, [R1+0x1a8] ;  /* 0x0001a800011a7983 */ /* 0x000ee40000300800 */
[----:B------:R-:W3:Y:S01]  /*340d0*/  LDL.LU R27, [R1+0x1ac] ;  /* 0x0001ac00011b7983 */ /* 0x000ee20000300800 */
[----:B----4-:R-:W-:Y:S01]  /*340e0*/  STL.64 [R1+0x16c0], R22 ;  /* 0x0016c01601007387 */ /* 0x010fe20000100a00 */
[----:B------:R0:W-:Y:S03]  /*340f0*/  STL.64 [R1+0x16b8], R20 ;  /* 0x0016b81401007387 */ /* 0x0001e60000100a00 */
[----:B0-----:R-:W4:Y:S01]  /*34100*/  LDL.LU R20, [R1+0x20] ;  /* 0x0000200001147983 */ /* 0x001f220000300800 */
[----:B------:R-:W4:Y:S02]  /*34110*/  LDL.LU R21, [R1+0x24] ;  /* 0x0000240001157983 */ /* 0x000f240000300800 */
[----:B--2---:R-:W-:-:S02]  /*34120*/  IMAD.MOV.U32 R23, RZ, RZ, R5 ;  /* 0x000000ffff177224 */ /* 0x004fc400078e0005 */
[----:B---3--:R-:W-:Y:S02]  /*34130*/  IMAD.MOV.U32 R22, RZ, RZ, R4 ;  /* 0x000000ffff167224 */ /* 0x008fe400078e0004 */
[----:B------:R-:W2:Y:S01]  /*34140*/  LDL.LU R4, [R1+0x1754] ;  /* 0x0017540001047983 */ /* 0x000ea20000300800 */
[----:B------:R-:W3:Y:S02]  /*34150*/  LDL.LU R5, [R1+0x1750] ;  /* 0x0017500001057983 */ /* 0x000ee40000300800 */
[----:B------:R-:W-:Y:S01]  /*34160*/  STL.64 [R1+0x16d0], R22 ;  /* 0x0016d01601007387 */ /* 0x000fe20000100a00 */
[----:B----4-:R0:W-:Y:S04]  /*34170*/  STL.64 [R1+0x16c8], R20 ;  /* 0x0016c81401007387 */ /* 0x0101e80000100a00 */
[----:B0-----:R-:W4:Y:S01]  /*34180*/  LDL.LU R20, [R1+0x30] ;  /* 0x0000300001147983 */ /* 0x001f220000300800 */
[----:B------:R-:W4:Y:S02]  /*34190*/  LDL.LU R21, [R1+0x34] ;  /* 0x0000340001157983 */ /* 0x000f240000300800 */
[----:B------:R-:W2:Y:S02]  /*341a0*/  LDL.LU R22, [R1+0x38] ;  /* 0x0000380001167983 */ /* 0x000ea40000300800 */
[----:B------:R-:W2:Y:S01]  /*341b0*/  LDL.LU R23, [R1+0x3c] ;  /* 0x00003c0001177983 */ /* 0x000ea20000300800 */
[----:B------:R-:W-:Y:S01]  /*341c0*/  HMMA.16816.F32.BF16 R12, R12, R6, R16 ;  /* 0x000000060c0c723c */ /* 0x000fe20000041810 */
[----:B--2---:R-:W-:Y:S01]  /*341d0*/  STL.64 [R1+0x16e0], R22 ;  /* 0x0016e01601007387 */ /* 0x004fe20000100a00 */
[----:B----4-:R0:W-:Y:S03]  /*341e0*/  STL.64 [R1+0x16d8], R20 ;  /* 0x0016d81401007387 */ /* 0x0101e60000100a00 */
[----:B0-----:R-:W2:Y:S01]  /*341f0*/  LDL.LU R20, [R1+0x160] ;  /* 0x0001600001147983 */ /* 0x001ea20000300800 */
[----:B------:R-:W2:Y:S02]  /*34200*/  LDL.LU R21, [R1+0x164] ;  /* 0x0001640001157983 */ /* 0x000ea40000300800 */
[----:B------:R-:W-:Y:S02]  /*34210*/  STL.64 [R1+0x1608], R10 ;  /* 0x0016080a01007387 */ /* 0x000fe40000100a00 */
[----:B------:R0:W-:Y:S02]  /*34220*/  STL.64 [R1+0x1600], R8 ;  /* 0x0016000801007387 */ /* 0x0001e40000100a00 */
[----:B0-----:R-:W4:Y:S01]  /*34230*/  LDL.LU.64 R8, [R1+0x80] ;  /* 0x0000800001087983 */ /* 0x001f220000300a00 */
[----:B------:R-:W2:Y:S02]  /*34240*/  LDL.LU.64 R16, [R1+0x1748] ;  /* 0x0017480001107983 */ /* 0x000ea40000300a00 */
[----:B------:R-:W2:Y:S02]  /*34250*/  LDL.LU R7, [R1+0x1740] ;  /* 0x0017400001077983 */ /* 0x000ea40000300800 */
[----:B---3--:R-:W-:-:S02]  /*34260*/  IMAD.MOV.U32 R22, RZ, RZ, R5 ;  /* 0x000000ffff167224 */ /* 0x008fc400078e0005 */
[----:B------:R-:W-:-:S04]  /*34270*/  IMAD.MOV.U32 R23, RZ, RZ, R4 ;  /* 0x000000ffff177224 */ /* 0x000fc800078e0004 */
[----:B------:R-:W-:Y:S01]  /*34280*/  STL.64 [R1+0xa0], R12 ;  /* 0x0000a00c01007387 */ /* 0x000fe20000100a00 */
[----:B------:R0:W-:Y:S02]  /*34290*/  STL [R1+0xa8], R14 ;  /* 0x0000a80e01007387 */ /* 0x0001e40000100800 */
[----:B------:R-:W-:Y:S02]  /*342a0*/  IMAD.MOV.U32 R29, RZ, RZ, R15 ;  /* 0x000000ffff1d7224 */ /* 0x000fe400078e000f */
[----:B0-----:R-:W3:Y:S01]  /*342b0*/  LDL.LU.64 R14, [R1+0x1738] ;  /* 0x00173800010e7983 */ /* 0x001ee20000300a00 */
[----:B------:R-:W3:Y:S03]  /*342c0*/  LDL.LU.64 R12, [R1+0x1730] ;  /* 0x00173000010c7983 */ /* 0x000ee60000300a00 */
[----:B--2---:R-:W0:Y:S04]  /*342d0*/  LDSM.16.MT88.4 R4, [R7+0x16800] ;  /* 0x016800000704783b */ /* 0x004e280000004200 */
[----:B0-----:R-:W-:Y:S01]  /*342e0*/  STL.64 [R1+0x15b0], R6 ;  /* 0x0015b00601007387 */ /* 0x001fe20000100a00 */
[----:B------:R0:W-:Y:S03]  /*342f0*/  STL.64 [R1+0x15a8], R4 ;  /* 0x0015a80401007387 */ /* 0x0001e60000100a00 */
[----:B0-----:R-:W2:Y:S01]  /*34300*/  LDL.LU.64 R4, [R1+0x70] ;  /* 0x0000700001047983 */ /* 0x001ea20000300a00 */
[----:B------:R-:W2:Y:S01]  /*34310*/  LDL.LU.64 R6, [R1+0x78] ;  /* 0x0000780001067983 */ /* 0x000ea20000300a00 */
[C---:B---3--:R-:W-:Y:S02]  /*34320*/  HMMA.16816.F32.BF16 R16, R12.reuse, R16, R24 ;  /* 0x000000100c10723c */ /* 0x048fe40000041818 */
[----:B--2---:R-:W-:Y:S01]  /*34330*/  STL [R1+0x166c], R6 ;  /* 0x00166c0601007387 */ /* 0x004fe20000100800 */
[----:B------:R-:W-:Y:S02]  /*34340*/  STL [R1+0x1668], R7 ;  /* 0x0016680701007387 */ /* 0x000fe40000100800 */
[----:B------:R-:W2:Y:S02]  /*34350*/  LDL.LU.64 R26, [R1+0x1728] ;  /* 0x00172800011a7983 */ /* 0x000ea40000300a00 */
[----:B------:R-:W2:Y:S11]  /*34360*/  LDL.LU.64 R24, [R1+0x1720] ;  /* 0x0017200001187983 */ /* 0x000eb60000300a00 */
[----:B------:R-:W-:Y:S05]  /*34370*/  @!UPT UIADD3 URZ, URZ, URZ, URZ ;  /* 0x0000003f3f3ff290 */ /* 0x000fea000fffe03f */
[----:B------:R0:W-:Y:S01]  /*34380*/  STL.64 [R1+0xd0], R16 ;  /* 0x0000d01001007387 */ /* 0x0001e20000100a00 */
[----:B------:R-:W-:Y:S03]  /*34390*/  STL.64 [R1+0xd8], R18 ;  /* 0x0000d81201007387 */ /* 0x000fe60000100a00 */
[----:B0-----:R-:W2:Y:S02]  /*343a0*/  LDL.LU.64 R16, [R1+0x1718] ;  /* 0x0017180001107983 */ /* 0x001ea40000300a00 */
[C---:B--2---:R-:W-:Y:S11]  /*343b0*/  HMMA.16816.F32.BF16 R24, R12.reuse, R16, R24 ;  /* 0x000000100c18723c */ /* 0x044ff60000041818 */
        /* <DEDUP_REMOVED lines=14> */
[----:B------:R-:W2:Y:S01]  /*344a0*/  LDL.LU.64 R26, [R1+0x16f0] ;  /* 0x0016f000011a7983 */ /* 0x000ea20000300a00 */
[----:B------:R-:W2:Y:S11]  /*344b0*/  LDL.LU.64 R24, [R1+0x16e8] ;  /* 0x0016e80001187983 */ /* 0x000eb60000300a00 */
[----:B------:R-:W-:Y:S10]  /*344c0*/  @!UPT UIADD3 URZ, URZ, URZ, URZ ;  /* 0x0000003f3f3ff290 */ /* 0x000ff4000fffe03f */
[----:B------:R0:W-:Y:S01]  /*344d0*/  STL.64 [R1+0x90], R12 ;  /* 0x0000900c01007387 */ /* 0x0001e20000100a00 */
[----:B------:R1:W-:Y:S02]  /*344e0*/  STL.64 [R1+0x98], R14 ;  /* 0x0000980e01007387 */ /* 0x0003e40000100a00 */
[----:B0-----:R-:W-:Y:S02]  /*344f0*/  IMAD.MOV.U32 R12, RZ, RZ, R28 ;  /* 0x000000ffff0c7224 */ /* 0x001fe400078e001c */
[----:B-1----:R-:W-:Y:S02]  /*34500*/  IMAD.MOV.U32 R14, RZ, RZ, R2 ;  /* 0x000000ffff0e7224 */ /* 0x002fe400078e0002 */
[----:B------:R-:W-:Y:S02]  /*34510*/  IMAD.MOV.U32 R15, RZ, RZ, R0 ;  /* 0x000000ffff0f7224 */ /* 0x000fe400078e0000 */
[----:B------:R-:W-:-:S03]  /*34520*/  IMAD.MOV.U32 R13, RZ, RZ, R3 ;  /* 0x000000ffff0d7224 */ /* 0x000fc600078e0003 */
[----:B------:R-:W-:Y:S02]  /*34530*/  STL.64 [R1+0x16a0], R14 ;  /* 0x0016a00e01007387 */ /* 0x000fe40000100a00 */
[----:B------:R0:W-:Y:S02]  /*34540*/  STL.64 [R1+0x1698], R12 ;  /* 0x0016980c01007387 */ /* 0x0001e40000100a00 */
[----:B0-----:R-:W2:Y:S02]  /*34550*/  LDL.LU.64 R12, [R1+0x50] ;  /* 0x00005000010c7983 */ /* 0x001ea40000300a00 */
[C---:B--2---:R-:W-:Y:S11]  /*34560*/  HMMA.16816.F32.BF16 R20, R24.reuse, R12, R20 ;  /* 0x0000000c1814723c */ /* 0x044ff60000041814 */
        /* <DEDUP_REMOVED lines=22> */
[----:B------:R-:W2:Y:S01]  /*346d0*/  LDL.LU.64 R22, [R1+0x16c0] ;  /* 0x0016c00001167983 */ /* 0x000ea20000300a00 */
[----:B------:R-:W2:Y:S02]  /*346e0*/  LDL.LU.64 R20, [R1+0x16b8] ;  /* 0x0016b80001147983 */ /* 0x000ea40000300a00 */
[----:B--2---:R-:W-:Y:S01]  /*346f0*/  HMMA.16816.F32.BF16 R24, R24, R4, R20 ;  /* 0x000000041818723c */ /* 0x004fe20000041814 */
[----:B------:R-:W2:Y:S01]  /*34700*/  LDL.LU.64 R22, [R1+0x16b0] ;  /* 0x0016b00001167983 */ /* 0x000ea20000300a00 */
[----:B------:R-:W2:Y:S11]  /*34710*/  LDL.LU.64 R20, [R1+0x16a8] ;  /* 0x0016a80001147983 */ /* 0x000eb60000300a00 */
[----:B------:R-:W-:Y:S11]  /*34720*/  @!UPT UIADD3 URZ, URZ, URZ, URZ ;  /* 0x0000003f3f3ff290 */ /* 0x000ff6000fffe03f */
[----:B------:R-:W-:Y:S02]  /*34730*/  IMAD.MOV.U32 R28, RZ, RZ, R24 ;  /* 0x000000ffff1c7224 */ /* 0x000fe400078e0018 */
[----:B------:R-:W-:Y:S01]  /*34740*/  IMAD.MOV.U32 R3, RZ, RZ, R25 ;  /* 0x000000ffff037224 */ /* 0x000fe200078e0019 */
[----:B------:R-:W2:Y:S01]  /*34750*/  LDL.LU R24, [R1+0xf0] ;  /* 0x0000f00001187983 */ /* 0x000ea20000300800 */
[----:B------:R-:W-:Y:S02]  /*34760*/  IMAD.MOV.U32 R2, RZ, RZ, R26 ;  /* 0x000000ffff027224 */ /* 0x000fe400078e001a */
[----:B------:R-:W2:Y:S02]  /*34770*/  LDL.LU R25, [R1+0xf4] ;  /* 0x0000f40001197983 */ /* 0x000ea40000300800 */
[----:B------:R-:W-:Y:S01]  /*34780*/  IMAD.MOV.U32 R0, RZ, RZ, R27 ;  /* 0x000000ffff007224 */ /* 0x000fe200078e001b */
[----:B------:R-:W2:Y:S01]  /*34790*/  LDL.LU R26, [R1+0xf8] ;  /* 0x0000f800011a7983 */ /* 0x000ea20000300800 */
[----:B------:R-:W2:Y:S02]  /*347a0*/  LDL.LU R27, [R1+0xfc] ;  /* 0x0000fc00011b7983 */ /* 0x000ea40000300800 */
[----:B------:R-:W-:-:S02]  /*347b0*/  IMAD.MOV.U32 R6, RZ, RZ, R12 ;  /* 0x000000ffff067224 */ /* 0x000fc400078e000c */
[----:B------:R-:W-:Y:S01]  /*347c0*/  IMAD.MOV.U32 R7, RZ, RZ, R13 ;  /* 0x000000ffff077224 */ /* 0x000fe200078e000d */
[----:B------:R-:W3:Y:S01]  /*347d0*/  LDL.LU.64 R14, [R1+0x16a0] ;  /* 0x0016a000010e7983 */ /* 0x000ee20000300a00 */
[C---:B--2---:R-:W-:Y:S03]  /*347e0*/  HMMA.16816.F32.BF16 R24, R20.reuse, R12, R24 ;  /* 0x0000000c1418723c */ /* 0x044fe60000041818 */
[----:B------:R-:W3:Y:S11]  /*347f0*/  LDL.LU.64 R12, [R1+0x1698] ;  /* 0x00169800010c7983 */ /* 0x000ef60000300a00 */
[----:B------:R-:W-:Y:S09]  /*34800*/  @!UPT UIADD3 URZ, URZ, URZ, URZ ;  /* 0x0000003f3f3ff290 */ /* 0x000ff2000fffe03f */
[----:B------:R0:W-:Y:S01]  /*34810*/  STL.64 [R1+0x15c0], R26 ;  /* 0x0015c01a01007387 */ /* 0x0001e20000100a00 */
[----:B------:R1:W-:Y:S03]  /*34820*/  STL.64 [R1+0x15b8], R24 ;  /* 0x0015b81801007387 */ /* 0x0003e60000100a00 */
[----:B0-----:R-:W2:Y:S04]  /*34830*/  LDL R26, [R1+0x88] ;  /* 0x00008800011a7983 */ /* 0x001ea80000100800 */
[----:B------:R-:W2:Y:S01]  /*34840*/  LDL R27, [R1+0x8c] ;  /* 0x00008c00011b7983 */ /* 0x000ea20000100800 */
[----:B-1----:R-:W-:Y:S02]  /*34850*/  IMAD.MOV.U32 R25, RZ, RZ, R18 ;  /* 0x000000ffff197224 */ /* 0x002fe400078e0012 */
[----:B------:R-:W-:Y:S01]  /*34860*/  IMAD.MOV.U32 R24, RZ, RZ, R19 ;  /* 0x000000ffff187224 */ /* 0x000fe200078e0013 */
[----:B---3--:R-:W-:Y:S01]  /*34870*/  HMMA.16816.F32.BF16 R12, R20, R16, R12 ;  /* 0x00000010140c723c */ /* 0x008fe2000004180c */
[----:B------:R-:W3:Y:S01]  /*34880*/  LDL.LU R16, [R1+0x150] ;  /* 0x0001500001107983 */ /* 0x000ee20000300800 */
[----:B------:R-:W3:Y:S02]  /*34890*/  LDL.LU R17, [R1+0x154] ;  /* 0x0001540001117983 */ /* 0x000ee40000300800 */
[----:B------:R-:W3:Y:S02]  /*348a0*/  LDL.LU R18, [R1+0x158] ;  /* 0x0001580001127983 */ /* 0x000ee40000300800 */
[----:B------:R-:W3:Y:S11]  /*348b0*/  LDL.LU R19, [R1+0x15c] ;  /* 0x00015c0001137983 */ /* 0x000ef60000300800 */
[----:B------:R-:W-:Y:S06]  /*348c0*/  @!UPT UIADD3 URZ, URZ, URZ, URZ ;  /* 0x0000003f3f3ff290 */ /* 0x000fec000fffe03f */
[----:B------:R0:W-:Y:S01]  /*348d0*/  STL.64 [R1+0x15d0], R14 ;  /* 0x0015d00e01007387 */ /* 0x0001e20000100a00 */
[----:B------:R1:W-:Y:S02]  /*348e0*/  STL.64 [R1+0x15c8], R12 ;  /* 0x0015c80c01007387 */ /* 0x0003e40000100a00 */
[----:B0-----:R-:W-:Y:S02]  /*348f0*/  IMAD.MOV.U32 R15, RZ, RZ, R8 ;  /* 0x000000ffff0f7224 */ /* 0x001fe400078e0008 */
[----:B------:R-:W-:Y:S01]  /*34900*/  IMAD.MOV.U32 R14, RZ, RZ, R9 ;  /* 0x000000ffff0e7224 */ /* 0x000fe200078e0009 */
[----:B------:R-:W4:Y:S01]  /*34910*/  LDL.LU R8, [R1] ;  /* 0x0000000001087983 */ /* 0x000f220000300800 */
[----:B-1----:R-:W-:Y:S02]  /*34920*/  IMAD.MOV.U32 R13, RZ, RZ, R10 ;  /* 0x000000ffff0d7224 */ /* 0x002fe400078e000a */
[----:B------:R-:W4:Y:S02]  /*34930*/  LDL.LU R9, [R1+0x4] ;  /* 0x0000040001097983 */ /* 0x000f240000300800 */
[----:B------:R-:W-:Y:S01]  /*34940*/  IMAD.MOV.U32 R12, RZ, RZ, R11 ;  /* 0x000000ffff0c7224 */ /* 0x000fe200078e000b */
[----:B------:R-:W2:Y:S01]  /*34950*/  LDL.LU R10, [R1+0x8] ;  /* 0x00000800010a7983 */ /* 0x000ea20000300800 */
[----:B------:R-:W2:Y:S03]  /*34960*/  LDL.LU R11, [R1+0xc] ;  /* 0x00000c00010b7983 */ /* 0x000ea60000300800 */
[----:B--2---:R-:W-:Y:S01]  /*34970*/  STL.64 [R1+0x1640], R10 ;  /* 0x0016400a01007387 */ /* 0x004fe20000100a00 */
[----:B----4-:R0:W-:Y:S03]  /*34980*/  STL.64 [R1+0x1638], R8 ;  /* 0x0016380801007387 */ /* 0x0101e60000100a00 */
[----:B0-----:R-:W2:Y:S01]  /*34990*/  LDL.LU R8, [R1+0xa0] ;  /* 0x0000a00001087983 */ /* 0x001ea20000300800 */
[----:B------:R-:W2:Y:S02]  /*349a0*/  LDL.LU R9, [R1+0xa4] ;  /* 0x0000a40001097983 */ /* 0x000ea40000300800 */
[----:B------:R-:W4:Y:S02]  /*349b0*/  LDL.LU R10, [R1+0xa8] ;  /* 0x0000a800010a7983 */ /* 0x000f240000300800 */
[----:B------:R-:W-:-:S02]  /*349c0*/  IMAD.MOV.U32 R11, RZ, RZ, R29 ;  /* 0x000000ffff0b7224 */ /* 0x000fc400078e001d */
[----:B------:R-:W3:Y:S04]  /*349d0*/  LDL.LU R29, [R1+0x1694] ;  /* 0x00169400011d7983 */ /* 0x000ee80000300800 */
[----:B----4-:R-:W-:Y:S01]  /*349e0*/  STL.64 [R1+0x1650], R10 ;  /* 0x0016500a01007387 */ /* 0x010fe20000100a00 */
[----:B--2---:R0:W-:Y:S03]  /*349f0*/  STL.64 [R1+0x1648], R8 ;  /* 0x0016480801007387 */ /* 0x0041e60000100a00 */
[----:B0-----:R-:W2:Y:S01]  /*34a00*/  LDL.LU R8, [R1+0x110] ;  /* 0x0001100001087983 */ /* 0x001ea20000300800 */
[----:B------:R-:W2:Y:S02]  /*34a10*/  LDL.LU R9, [R1+0x114] ;  /* 0x0001140001097983 */ /* 0x000ea40000300800 */
[----:B------:R-:W4:Y:S02]  /*34a20*/  LDL.LU R10, [R1+0x118] ;  /* 0x00011800010a7983 */ /* 0x000f240000300800 */
[----:B------:R-:W4:Y:S01]  /*34a30*/  LDL.LU R11, [R1+0x11c] ;  /* 0x00011c00010b7983 */ /* 0x000f220000300800 */
[----:B---3--:R-:W-:Y:S01]  /*34a40*/  HMMA.16816.F32.BF16 R16, R20, R24, R16 ;  /* 0x000000181410723c */ /* 0x008fe20000041810 */
[----:B----4-:R0:W-:Y:S01]  /*34a50*/  STL.64 [R1+0x1660], R10 ;  /* 0x0016600a01007387 */ /* 0x0101e20000100a00 */
[----:B--2---:R1:W-:Y:S02]  /*34a60*/  STL.64 [R1+0x1658], R8 ;  /* 0x0016580801007387 */ /* 0x0043e40000100a00 */
[----:B0-----:R-:W-:Y:S01]  /*34a70*/  IMAD.MOV.U32 R10, RZ, RZ, R29 ;  /* 0x000000ffff0a7224 */ /* 0x001fe200078e001d */
[----:B-1----:R-:W2:Y:S01]  /*34a80*/  LDL.LU R8, [R1+0x120] ;  /* 0x0001200001087983 */ /* 0x002ea20000300800 */
[----:B------:R-:W2:Y:S02]  /*34a90*/  LDL.LU R9, [R1+0x124] ;  /* 0x0001240001097983 */ /* 0x000ea40000300800 */
[----:B------:R-:W3:Y:S02]  /*34aa0*/  LDL.LU R29, [R1+0x1690] ;  /* 0x00169000011d7983 */ /* 0x000ee40000300800 */
[----:B------:R-:W2:Y:S01]  /*34ab0*/  LDL.LU R11, [R1+0x12c] ;  /* 0x00012c00010b7983 */ /* 0x000ea20000300800 */
[----:B------:R-:W-:Y:S01]  /*34ac0*/  STL.64 [R1+0x15e0], R14 ;  /* 0x0015e00e01007387 */ /* 0x000fe20000100a00 */
[----:B------:R0:W-:Y:S03]  /*34ad0*/  STL.64 [R1+0x15d8], R12 ;  /* 0x0015d80c01007387 */ /* 0x0001e60000100a00 */
[----:B0-----:R-:W4:Y:S01]  /*34ae0*/  LDL.LU R12, [R1+0x60] ;  /* 0x00006000010c7983 */ /* 0x001f220000300800 */
[----:B------:R-:W4:Y:S02]  /*34af0*/  LDL.LU R13, [R1+0x64] ;  /* 0x00006400010d7983 */ /* 0x000f240000300800 */
[----:B------:R-:W2:Y:S05]  /*34b00*/  LDL R14, [R1+0x68] ;  /* 0x00006800010e7983 */ /* 0x000eaa0000100800 */
[----:B------:R-:W-:Y:S01]  /*34b10*/  STL.64 [R1+0xe0], R16 ;  /* 0x0000e01001007387 */ /* 0x000fe20000100a00 */
[----:B------:R0:W-:Y:S01]  /*34b20*/  STL [R1+0xe8], R18 ;  /* 0x0000e81201007387 */ /* 0x0001e20000100800 */
[----:B---3--:R-:W-:-:S02]  /*34b30*/  IMAD.MOV.U32 R15, RZ, RZ, R29 ;  /* 0x000000ffff0f7224 */ /* 0x008fc400078e001d */
[----:B------:R-:W-:Y:S02]  /*34b40*/  IMAD.MOV.U32 R29, RZ, RZ, R19 ;  /* 0x000000ffff1d7224 */ /* 0x000fe400078e0013 */
[----:B0-----:R-:W3:Y:S01]  /*34b50*/  LDL.LU.64 R18, [R1+0x1688] ;  /* 0x0016880001127983 */ /* 0x001ee20000300a00 */
[----:B------:R-:W3:Y:S02]  /*34b60*/  LDL.LU.64 R16, [R1+0x1680] ;  /* 0x0016800001107983 */ /* 0x000ee40000300a00 */
[----:B---3--:R-:W-:Y:S01]  /*34b70*/  HMMA.16816.F32.BF16 R20, R20, R4, R16 ;  /* 0x000000041414723c */ /* 0x008fe20000041810 */
[----:B------:R-:W2:Y:S01]  /*34b80*/  LDL.LU.64 R18, [R1+0x1678] ;  /* 0x0016780001127983 */ /* 0x000ea20000300a00 */
[----:B------:R-:W2:Y:S11]  /*34b90*/  LDL.LU.64 R16, [R1+0x1670] ;  /* 0x0016700001107983 */ /* 0x000eb60000300a00 */
[----:B------:R-:W-:Y:S10]  /*34ba0*/  @!UPT UIADD3 URZ, URZ, URZ, URZ ;  /* 0x0000003f3f3ff290 */ /* 0x000ff4000fffe03f */
[----:B------:R-:W-:Y:S01]  /*34bb0*/  STL.64 [R1+0x1590], R22 ;  /* 0x0015901601007387 */ /* 0x000fe20000100a00 */
[----:B------:R0:W-:Y:S02]  /*34bc0*/  STL.64 [R1+0x1588], R20 ;  /* 0x0015881401007387 */ /* 0x0001e40000100a00 */
[----:B0-----:R-:W-:Y:S02]  /*34bd0*/  IMAD.MOV.U32 R20, RZ, RZ, R6 ;  /* 0x000000ffff147224 */ /* 0x001fe400078e0006 */
[----:B------:R-:W-:Y:S01]  /*34be0*/  IMAD.MOV.U32 R21, RZ, RZ, R7 ;  /* 0x000000ffff157224 */ /* 0x000fe200078e0007 */
[----:B------:R-:W3:Y:S01]  /*34bf0*/  LDL.LU R6, [R1+0x166c] ;  /* 0x00166c0001067983 */ /* 0x000ee20000300800 */
[----:B------:R-:W3:Y:S02]  /*34c00*/  LDL.LU R7, [R1+0x1668] ;  /* 0x0016680001077983 */ /* 0x000ee40000300800 */
[----:B------:R-:W3:Y:S02]  /*34c10*/  LDL R22, [R1+0x58] ;  /* 0x0000580001167983 */ /* 0x000ee40000100800 */
[----:B------:R-:W3:Y:S01]  /*34c20*/  LDL R23, [R1+0x5c] ;  /* 0x00005c0001177983 */ /* 0x000ee20000100800 */
[C---:B--2---:R-:W-:Y:S11]  /*34c30*/  HMMA.16816.F32.BF16 R8, R16.reuse, R20, R8 ;  /* 0x000000141008723c */ /* 0x044ff60000041808 */
[----:B------:R-:W-:Y:S11]  /*34c40*/  @!UPT UIADD3 URZ, URZ, URZ, URZ ;  /* 0x0000003f3f3ff290 */ /* 0x000ff6000fffe03f */
[----:B------:R-:W-:Y:S01]  /*34c50*/  @!UPT UIADD3 URZ, URZ, URZ, URZ ;  /* 0x0000003f3f3ff290 */ /* 0x000fe2000fffe03f */
[----:B------:R-:W-:Y:S01]  /*34c60*/  STL.64 [R1+0xf0], R8 ;  /* 0x0000f00801007387 */ /* 0x000fe20000100a00 */
[----:B------:R0:W-:Y:S03]  /*34c70*/  STL.64 [R1+0xf8], R10 ;  /* 0x0000f80a01007387 */ /* 0x0001e60000100a00 */
[----:B0-----:R-:W4:Y:S01]  /*34c80*/  LDL.LU.64 R10, [R1+0x1660] ;  /* 0x00166000010a7983 */ /* 0x001f220000300a00 */
[----:B------:R-:W4:Y:S02]  /*34c90*/  LDL.LU.64 R8, [R1+0x1658] ;  /* 0x0016580001087983 */ /* 0x000f240000300a00 */
[----:B------:R-:W2:Y:S01]  /*34ca0*/  LDL R21, [R1+0xfe8] ;  /* 0x000fe80001157983 */ /* 0x000ea20000100800 */
[C---:B----4-:R-:W-:Y:S11]  /*34cb0*/  HMMA.16816.F32.BF16 R8, R16.reuse, R12, R8 ;  /* 0x0000000c1008723c */ /* 0x050ff60000041808 */
[----:B------:R-:W-:Y:S11]  /*34cc0*/  @!UPT UIADD3 URZ, URZ, URZ, URZ ;  /* 0x0000003f3f3ff290 */ /* 0x000ff6000fffe03f */
[----:B------:R-:W-:Y:S01]  /*34cd0*/  @!UPT UIADD3 URZ, URZ, URZ, URZ ;  /* 0x0000003f3f3ff290 */ /* 0x000fe2000fffe03f */
[----:B------:R-:W-:Y:S01]  /*34ce0*/  STL.64 [R1+0x110], R8 ;  /* 0x0001100801007387 */ /* 0x000fe20000100a00 */
[----:B------:R0:W-:Y:S03]  /*34cf0*/  STL.64 [R1+0x118], R10 ;  /* 0x0001180a01007387 */ /* 0x0001e60000100a00 */
[----:B0-----:R-:W4:Y:S01]  /*34d00*/  LDL.LU.64 R10, [R1+0x1650] ;  /* 0x00165000010a7983 */ /* 0x001f220000300a00 */
[----:B------:R-:W4:Y:S02]  /*34d10*/  LDL.LU.64 R8, [R1+0x1648] ;  /* 0x0016480001087983 */ /* 0x000f240000300a00 */
[----:B------:R0:W-:Y:S02]  /*34d20*/  STL.64 [R1+0x1630], R14 ;  /* 0x0016300e01007387 */ /* 0x0001e40000100a00 */
[----:B------:R-:W2:Y:S01]  /*34d30*/  LDL.LU R12, [R1+0x100] ;  /* 0x00010000010c7983 */ /* 0x000ea20000300800 */
[----:B------:R-:W2:Y:S04]  /*34d40*/  LDL.LU R13, [R1+0x104] ;  /* 0x00010400010d7983 */ /* 0x000ea80000300800 */
[----:B0-----:R-:W2:Y:S01]  /*34d50*/  LDL.LU R14, [R1+0x108] ;  /* 0x00010800010e7983 */ /* 0x001ea20000300800 */
[----:B------:R-:W2:Y:S02]  /*34d60*/  LDL.LU R15, [R1+0x10c] ;  /* 0x00010c00010f7983 */ /* 0x000ea40000300800 */
[C---:B--2---:R-:W-:Y:S08]  /*34d70*/  HMMA.16816.F32.BF16 R12, R16.reuse, R24, R12 ;  /* 0x00000018100c723c */ /* 0x044ff0000004180c */
[----:B----4-:R-:W-:Y:S11]  /*34d80*/  HMMA.16816.F32.BF16 R16, R16, R4, R8 ;  /* 0x000000041010723c */ /* 0x010ff60000041808 */
[----:B------:R-:W-:Y:S04]  /*34d90*/  @!UPT UIADD3 URZ, URZ, URZ, URZ ;  /* 0x0000003f3f3ff290 */ /* 0x000fe8000fffe03f */
[----:B------:R0:W-:Y:S01]  /*34da0*/  STL.64 [R1+0x120], R12 ;  /* 0x0001200c01007387 */ /* 0x0001e20000100a00 */
[----:B------:R1:W-:Y:S03]  /*34db0*/  STL.64 [R1+0x128], R14 ;  /* 0x0001280e01007387 */ /* 0x0003e60000100a00 */
[----:B0-----:R-:W2:Y:S01]  /*34dc0*/  LDL.LU R12, [R1+0xd0] ;  /* 0x0000d000010c7983 */ /* 0x001ea20000300800 */
[----:B------:R-:W2:Y:S02]  /*34dd0*/  LDL.LU R13, [R1+0xd4] ;  /* 0x0000d400010d7983 */ /* 0x000ea40000300800 */
[----:B-1----:R-:W2:Y:S02]  /*34de0*/  LDL.LU R14, [R1+0xd8] ;  /* 0x0000d800010e7983 */ /* 0x002ea40000300800 */
[----:B------:R-:W2:Y:S01]  /*34df0*/  LDL.LU R15, [R1+0xdc] ;  /* 0x0000dc00010f7983 */ /* 0x000ea20000300800 */
[----:B------:R0:W-:Y:S01]  /*34e00*/  STL.64 [R1+0x1628], R26 ;  /* 0x0016281a01007387 */ /* 0x0001e20000100a00 */
[----:B------:R-:W4:Y:S02]  /*34e10*/  LDL.LU R24, [R1+0xc0] ;  /* 0x0000c00001187983 */ /* 0x000f240000300800 */
[----:B------:R-:W4:Y:S01]  /*34e20*/  LDL.LU R25, [R1+0xc4] ;  /* 0x0000c40001197983 */ /* 0x000f220000300800 */
[----:B0-----:R-:W4:Y:S01]  /*34e30*/  LDL.LU R26, [R1+0xc8] ;  /* 0x0000c800011a7983 */ /* 0x001f220000300800 */
[----:B------:R-:W4:Y:S02]  /*34e40*/  LDL.LU R27, [R1+0xcc] ;  /* 0x0000cc00011b7983 */ /* 0x000f240000300800 */
[----:B------:R-:W2:Y:S02]  /*34e50*/  LDL.LU.64 R10, [R1+0x1640] ;  /* 0x00164000010a7983 */ /* 0x000ea40000300a00 */
[----:B------:R-:W2:Y:S01]  /*34e60*/  LDL.LU.64 R8, [R1+0x1638] ;  /* 0x0016380001087983 */ /* 0x000ea20000300a00 */
[----:B---3--:R0:W-:Y:S01]  /*34e70*/  STL.64 [R1+0x1620], R6 ;  /* 0x0016200601007387 */ /* 0x0081e20000100a00 */
[----:B------:R-:W3:Y:S02]  /*34e80*/  LDL.LU R4, [R1+0xb0] ;  /* 0x0000b00001047983 */ /* 0x000ee40000300800 */
[----:B------:R-:W-:Y:S02]  /*34e90*/  STL.64 [R1+0x100], R16 ;  /* 0x0001001001007387 */ /* 0x000fe40000100a00 */
[----:B------:R-:W-:Y:S02]  /*34ea0*/  STL.64 [R1+0x108], R18 ;  /* 0x0001081201007387 */ /* 0x000fe40000100a00 */
[----:B------:R-:W1:Y:S04]  /*34eb0*/  LDSM.16.MT88.4 R16, [R21+0x16800] ;  /* 0x016800001510783b */ /* 0x000e680000004200 */
[----:B------:R-:W3:Y:S04]  /*34ec0*/  LDL.LU R5, [R1+0xb4] ;  /* 0x0000b40001057983 */ /* 0x000ee80000300800 */
[----:B0-----:R-:W3:Y:S01]  /*34ed0*/  LDL.LU R6, [R1+0xb8] ;  /* 0x0000b80001067983 */ /* 0x001ee20000300800 */
[----:B------:R-:W3:Y:S03]  /*34ee0*/  LDL.LU R7, [R1+0xbc] ;  /* 0x0000bc0001077983 */ /* 0x000ee60000300800 */
[----:B-1----:R-:W-:Y:S01]  /*34ef0*/  STL [R1+0x1584], R18 ;  /* 0x0015841201007387 */ /* 0x002fe20000100800 */
[----:B------:R-:W-:Y:S02]  /*34f00*/  STL [R1+0x1580], R19 ;  /* 0x0015801301007387 */ /* 0x000fe40000100800 */
[----:B------:R0:W-:Y:S02]  /*34f10*/  STL.64 [R1+0x15e8], R16 ;  /* 0x0015e81001007387 */ /* 0x0001e40000100a00 */
        /* <DEDUP_REMOVED lines=10> */
[C---:B------:R-:W-:Y:S01]  /*34fc0*/  HMMA.16816.F32.BF16 R12, R8.reuse, R22, R12 ;  /* 0x00000016080c723c */ /* 0x040fe2000004180c */
[----:B--2---:R-:W-:Y:S01]  /*34fd0*/  STL.64 [R1+0x1618], R18 ;  /* 0x0016181201007387 */ /* 0x004fe20000100a00 */
[----:B------:R0:W-:Y:S03]  /*34fe0*/  STL.64 [R1+0x1610], R16 ;  /* 0x0016101001007387 */ /* 0x0001e60000100a00 */
[----:B0-----:R-:W2:Y:S01]  /*34ff0*/  LDL.LU R16, [R1+0x90] ;  /* 0x0000900001107983 */ /* 0x001ea20000300800 */
[----:B------:R-:W2:Y:S02]  /*35000*/  LDL.LU R17, [R1+0x94] ;  /* 0x0000940001117983 */ /* 0x000ea40000300800 */
[----:B------:R-:W2:Y:S02]  /*35010*/  LDL.LU R18, [R1+0x98] ;  /* 0x0000980001127983 */ /* 0x000ea40000300800 */
[----:B------:R-:W2:Y:S11]  /*35020*/  LDL.LU R19, [R1+0x9c] ;  /* 0x00009c0001137983 */ /* 0x000eb60000300800 */
[----:B------:R-:W-:Y:S02]  /*35030*/  @!UPT UIADD3 URZ, URZ, URZ, URZ ;  /* 0x0000003f3f3ff290 */ /* 0x000fe4000fffe03f */
        /* <DEDUP_REMOVED lines=27> */
[----:B------:R0:W-:Y:S01]  /*351f0*/  STL.64 [R1+0x1b0], R20 ;  /* 0x0001b01401007387 */ /* 0x0001e20000100a00 */
[----:B------:R1:W-:Y:S03]  /*35200*/  STL.64 [R1+0x1b8], R22 ;  /* 0x0001b81601007387 */ /* 0x0003e60000100a00 */
[----:B0-----:R-:W3:Y:S01]  /*35210*/  LDL.LU R20, [R1+0xe0] ;  /* 0x0000e00001147983 */ /* 0x001ee20000300800 */
[----:B------:R-:W3:Y:S02]  /*35220*/  LDL.LU R21, [R1+0xe4] ;  /* 0x0000e40001157983 */ /* 0x000ee40000300800 */
[----:B-1----:R-:W4:Y:S02]  /*35230*/  LDL.LU R22, [R1+0xe8] ;  /* 0x0000e80001167983 */ /* 0x002f240000300800 */
[----:B------:R-:W-:Y:S01]  /*35240*/  IMAD.MOV.U32 R23, RZ, RZ, R29 ;  /* 0x000000ffff177224 */ /* 0x000fe200078e001d */
[----:B--2---:R-:W-:Y:S04]  /*35250*/  HMMA.16816.F32.BF16 R12, R8, R14, R16 ;  /* 0x0000000e080c723c */ /* 0x004fe80000041810 */
[----:B----4-:R-:W-:Y:S01]  /*35260*/  STL.64 [R1+0x15a0], R22 ;  /* 0x0015a01601007387 */ /* 0x010fe20000100a00 */
[----:B---3--:R-:W-:Y:S02]  /*35270*/  STL.64 [R1+0x1598], R20 ;  /* 0x0015981401007387 */ /* 0x008fe40000100a00 */
[----:B------:R-:W2:Y:S11]  /*35280*/  LDL.LU.64 R16, [R1+0x15e8] ;  /* 0x0015e80001107983 */ /* 0x000eb60000300a00 */
[----:B------:R-:W-:Y:S05]  /*35290*/  @!UPT UIADD3 URZ, URZ, URZ, URZ ;  /* 0x0000003f3f3ff290 */ /* 0x000fea000fffe03f */
[----:B------:R-:W-:Y:S01]  /*352a0*/  STL.64 [R1+0x1a0], R12 ;  /* 0x0001a00c01007387 */ /* 0x000fe20000100a00 */
[----:B------:R0:W-:Y:S04]  /*352b0*/  STL.64 [R1+0x1a8], R14 ;  /* 0x0001a80e01007387 */ /* 0x0001e80000100a00 */
[----:B0-----:R-:W3:Y:S01]  /*352c0*/  LDL.LU.64 R14, [R1+0x15e0] ;  /* 0x0015e000010e7983 */ /* 0x001ee20000300a00 */
[----:B------:R-:W3:Y:S02]  /*352d0*/  LDL.LU.64 R12, [R1+0x15d8] ;  /* 0x0015d800010c7983 */ /* 0x000ee40000300a00 */
[----:B------:R-:W-:Y:S02]  /*352e0*/  IMAD.MOV.U32 R20, RZ, RZ, R28 ;  /* 0x000000ffff147224 */ /* 0x000fe400078e001c */
[----:B------:R-:W-:-:S02]  /*352f0*/  IMAD.MOV.U32 R21, RZ, RZ, R3 ;  /* 0x000000ffff157224 */ /* 0x000fc400078e0003 */
[----:B------:R-:W-:Y:S02]  /*35300*/  IMAD.MOV.U32 R22, RZ, RZ, R2 ;  /* 0x000000ffff167224 */ /* 0x000fe400078e0002 */
[----:B------:R-:W-:Y:S01]  /*35310*/  IMAD.MOV.U32 R23, RZ, RZ, R0 ;  /* 0x000000ffff177224 */ /* 0x000fe200078e0000 */
[C---:B---3--:R-:W-:Y:S08]  /*35320*/  HMMA.16816.F32.BF16 R24, R8.reuse, R26, R12 ;  /* 0x0000001a0818723c */ /* 0x048ff0000004180c */
[----:B------:R-:W-:Y:S01]  /*35330*/  HMMA.16816.F32.BF16 R8, R8, R6, R20 ;  /* 0x000000060808723c */ /* 0x000fe20000041814 */
[----:B------:R-:W3:Y:S01]  /*35340*/  LDL.LU.64 R14, [R1+0x15d0] ;  /* 0x0015d000010e7983 */ /* 0x000ee20000300a00 */
[----:B------:R-:W3:Y:S05]  /*35350*/  LDL.LU.64 R12, [R1+0x15c8] ;  /* 0x0015c800010c7983 */ /* 0x000eea0000300a00 */
[----:B------:R-:W-:-:S09]  /*35360*/  IMAD.MOV.U32 R20, RZ, RZ, R6 ;  /* 0x000000ffff147224 */ /* 0x000fd200078e0006 */
[----:B------:R-:W-:Y:S02]  /*35370*/  IMAD.MOV.U32 R3, RZ, RZ, R26 ;  /* 0x000000ffff037224 */ /* 0x000fe400078e001a */
[----:B------:R-:W-:Y:S02]  /*35380*/  IMAD.MOV.U32 R28, RZ, RZ, R25 ;  /* 0x000000ffff1c7224 */ /* 0x000fe400078e0019 */
[----:B------:R-:W-:Y:S02]  /*35390*/  IMAD.MOV.U32 R29, RZ, RZ, R24 ;  /* 0x000000ffff1d7224 */ /* 0x000fe400078e0018 */
[----:B------:R-:W-:Y:S02]  /*353a0*/  IMAD.MOV.U32 R2, RZ, RZ, R27 ;  /* 0x000000ffff027224 */ /* 0x000fe400078e001b */
[----:B------:R-:W4:Y:S01]  /*353b0*/  LDL.LU.64 R26, [R1+0x15c0] ;  /* 0x0015c000011a7983 */ /* 0x000f220000300a00 */
[----:B------:R-:W4:Y:S02]  /*353c0*/  LDL.LU.64 R24, [R1+0x15b8] ;  /* 0x0015b80001187983 */ /* 0x000f240000300a00 */
[----:B------:R0:W-:Y:S02]  /*353d0*/  STL [R1+0x157c], R3 ;  /* 0x00157c0301007387 */ /* 0x0001e40000100800 */
[----:B------:R-:W-:Y:S01]  /*353e0*/  STL [R1+0x1578], R28 ;  /* 0x0015781c01007387 */ /* 0x000fe20000100800 */
[----:B------:R1:W-:Y:S01]  /*353f0*/  STL [R1+0x1510], R29 ;  /* 0x0015101d01007387 */ /* 0x0003e20000100800 */
[----:B------:R-:W-:-:S02]  /*35400*/  IMAD.MOV.U32 R0, RZ, RZ, R11 ;  /* 0x000000ffff007224 */ /* 0x000fc400078e000b */
[----:B0-----:R-:W-:Y:S01]  /*35410*/  IMAD.MOV.U32 R3, RZ, RZ, R7 ;  /* 0x000000ffff037224 */ /* 0x001fe200078e0007 */
[----:B-1----:R-:W2:Y:S01]  /*35420*/  LDL R29, [R1+0x1e8] ;  /* 0x0001e800011d7983 */ /* 0x002ea20000100800 */
[----:B------:R-:W4:Y:S02]  /*35430*/  LDL.LU.64 R6, [R1+0x15b0] ;  /* 0x0015b00001067983 */ /* 0x000f240000300a00 */
[----:B------:R-:W4:Y:S02]  /*35440*/  LDL.LU.64 R4, [R1+0x15a8] ;  /* 0x0015a80001047983 */ /* 0x000f240000300a00 */
[----:B------:R-:W-:Y:S01]  /*35450*/  STL.64 [R1+0x180], R8 ;  /* 0x0001800801007387 */ /* 0x000fe20000100a00 */
[----:B------:R0:W-:Y:S04]  /*35460*/  STL [R1+0x188], R10 ;  /* 0x0001880a01007387 */ /* 0x0001e80000100800 */
[----:B0-----:R-:W4:Y:S01]  /*35470*/  LDL.LU.64 R10, [R1+0x58] ;  /* 0x00005800010a7983 */ /* 0x001f220000300a00 */
[----:B------:R0:W-:Y:S03]  /*35480*/  STL [R1+0x14fc], R0 ;  /* 0x0014fc0001007387 */ /* 0x0001e60000100800 */
[----:B0-----:R-:W2:Y:S01]  /*35490*/  LDL R0, [R1+0xfe4] ;  /* 0x000fe40001007983 */ /* 0x001ea20000100800 */
[C---:B----4-:R-:W-:Y:S11]  /*354a0*/  HMMA.16816.F32.BF16 R24, R4.reuse, R10, R24 ;  /* 0x0000000a0418723c */ /* 0x050ff60000041818 */
[----:B------:R-:W-:Y:S11]  /*354b0*/  @!UPT UIADD3 URZ, URZ, URZ, URZ ;  /* 0x0000003f3f3ff290 */ /* 0x000ff6000fffe03f */
[----:B------:R-:W-:Y:S01]  /*354c0*/  @!UPT UIADD3 URZ, URZ, URZ, URZ ;  /* 0x0000003f3f3ff290 */ /* 0x000fe2000fffe03f */
[----:B------:R-:W-:Y:S01]  /*354d0*/  STL.64 [R1+0x90], R24 ;  /* 0x0000901801007387 */ /* 0x000fe20000100a00 */
[----:B------:R0:W-:Y:S03]  /*354e0*/  STL.64 [R1+0x98], R26 ;  /* 0x0000981a01007387 */ /* 0x0001e60000100a00 */
[----:B0-----:R-:W3:Y:S01]  /*354f0*/  LDL.LU.64 R26, [R1+0x68] ;  /* 0x00006800011a7983 */ /* 0x001ee20000300a00 */
[----:B------:R-:W-:Y:S02]  /*35500*/  IMAD.MOV.U32 R18, RZ, RZ, R10 ;  /* 0x000000ffff127224 */ /* 0x000fe400078e000a */
[----:B------:R-:W-:Y:S01]  /*35510*/  IMAD.MOV.U32 R19, RZ, RZ, R11 ;  /* 0x000000ffff137224 */ /* 0x000fe200078e000b */
[----:B---3--:R-:W-:Y:S01]  /*35520*/  HMMA.16816.F32.BF16 R12, R4, R26, R12 ;  /* 0x0000001a040c723c */ /* 0x008fe2000004180c */
[----:B------:R-:W-:Y:S02]  /*35530*/  IMAD.MOV.U32 R11, RZ, RZ, R26 ;  /* 0x000000ffff0b7224 */ /* 0x000fe400078e001a */
[----:B------:R-:W-:-:S02]  /*35540*/  IMAD.MOV.U32 R10, RZ, RZ, R27 ;  /* 0x000000ffff0a7224 */ /* 0x000fc400078e001b */
[----:B--2---:R-:W0:Y:S11]  /*35550*/  LDSM.16.MT88.4 R24, [R29+0x17000] ;  /* 0x017000001d18783b */ /* 0x004e360000004200 */
[----:B------:R-:W-:Y:S07]  /*35560*/  @!UPT UIADD3 URZ, URZ, URZ, URZ ;  /* 0x0000003f3f3ff290 */ /* 0x000fee000fffe03f */
[----:B------:R-:W-:Y:S01]  /*35570*/  STL.64 [R1+0x170], R12 ;  /* 0x0001700c01007387 */ /* 0x000fe20000100a00 */
[----:B------:R1:W-:Y:S03]  /*35580*/  STL.64 [R1+0x178], R14 ;  /* 0x0001780e01007387 */ /* 0x0003e60000100a00 */
[----:B-1----:R-:W2:Y:S04]  /*35590*/  LDL.LU.64 R14, [R1+0x88] ;  /* 0x00008800010e7983 */ /* 0x002ea80000300a00 */
[----:B0-----:R0:W-:Y:S02]  /*355a0*/  STL.64 [R1+0x1538], R26 ;  /* 0x0015381a01007387 */ /* 0x0011e40000100a00 */
[----:B0-----:R-:W-:-:S02]  /*355b0*/  IMAD.MOV.U32 R26, RZ, RZ, R20 ;  /* 0x000000ffff1a7224 */ /* 0x001fc400078e0014 */
[----:B------:R-:W0:Y:S04]  /*355c0*/  LDSM.16.M88.4 R20, [R0+0x180] ;  /* 0x000180000014783b */ /* 0x000e280000000200 */
[----:B------:R-:W-:Y:S04]  /*355d0*/  STL.64 [R1+0x1530], R24 ;  /* 0x0015301801007387 */ /* 0x000fe80000100a00 */
[----:B0-----:R-:W-:Y:S01]  /*355e0*/  STL.64 [R1+0x40], R20 ;  /* 0x0000401401007387 */ /* 0x001fe20000100a00 */
[----:B------:R-:W-:Y:S02]  /*355f0*/  STL.64 [R1+0x48], R22 ;  /* 0x0000481601007387 */ /* 0x000fe40000100a00 */
[----:B------:R-:W0:Y:S02]  /*35600*/  LDSM.16.M88.4 R20, [R0+0x4180] ;  /* 0x004180000014783b */ /* 0x000e240000000200 */
[----:B0-----:R-:W-:Y:S02]  /*35610*/  STL.64 [R1+0x30], R20 ;  /* 0x0000301401007387 */ /* 0x001fe40000100a00 */
[----:B------:R0:W-:Y:S02]  /*35620*/  STL.64 [R1+0x38], R22 ;  /* 0x0000381601007387 */ /* 0x0001e40000100a00 */
[----:B------:R-:W-:-:S02]  /*35630*/  IMAD.MOV.U32 R9, RZ, RZ, R20 ;  /* 0x000000ffff097224 */ /* 0x000fc400078e0014 */
[----:B------:R-:W-:Y:S01]  /*35640*/  IMAD.MOV.U32 R8, RZ, RZ, R21 ;  /* 0x000000ffff087224 */ /* 0x000fe200078e0015 */
[----:B0-----:R-:W2:Y:S01]  /*35650*/  LDL.LU.64 R22, [R1+0x15a0] ;  /* 0x0015a00001167983 */ /* 0x001ea20000300a00 */
[----:B------:R-:W2:Y:S02]  /*35660*/  LDL.LU.64 R20, [R1+0x1598] ;  /* 0x0015980001147983 */ /* 0x000ea40000300a00 */
        /* <DEDUP_REMOVED lines=9> */
[----:B------:R-:W-:Y:S02]  /*35700*/  IMAD.MOV.U32 R28, RZ, RZ, R15 ;  /* 0x000000ffff1c7224 */ /* 0x000fe400078e000f */
[----:B------:R-:W0:Y:S04]  /*35710*/  LDSM.16.M88.4 R12, [R0+0x8180] ;  /* 0x00818000000c783b */ /* 0x000e280000000200 */
[----:B0-----:R-:W-:Y:S01]  /*35720*/  STL.64 [R1+0x20], R12 ;  /* 0x0000200c01007387 */ /* 0x001fe20000100a00 */
[----:B------:R-:W-:-:S02]  /*35730*/  IMAD.MOV.U32 R25, RZ, RZ, R12 ;  /* 0x000000ffff197224 */ /* 0x000fc400078e000c */
[----:B------:R2:W-:Y:S02]  /*35740*/  STL.64 [R1+0x28], R14 ;  /* 0x0000280e01007387 */ /* 0x0005e40000100a00 */
[----:B------:R-:W-:Y:S02]  /*35750*/  IMAD.MOV.U32 R24, RZ, RZ, R13 ;  /* 0x000000ffff187224 */ /* 0x000fe400078e000d */
[----:B--2---:R-:W-:Y:S07]  /*35760*/  HMMA.16816.F32.BF16 R12, R4, R26, R20 ;  /* 0x0000001a040c723c */ /* 0x004fee0000041814 */
[----:B------:R-:W-:-:S02]  /*35770*/  IMAD.MOV.U32 R6, RZ, RZ, R18 ;  /* 0x000000ffff067224 */ /* 0x000fc400078e0012 */
[----:B------:R-:W2:Y:S11]  /*35780*/  LDL.LU R18, [R1+0x1584] ;  /* 0x0015840001127983 */ /* 0x000eb60000300800 */
[----:B------:R-:W-:Y:S03]  /*35790*/  @!UPT UIADD3 URZ, URZ, URZ, URZ ;  /* 0x0000003f3f3ff290 */ /* 0x000fe6000fffe03f */
[----:B------:R-:W-:Y:S01]  /*357a0*/  STL.64 [R1+0x150], R12 ;  /* 0x0001500c01007387 */ /* 0x000fe20000100a00 */
[----:B------:R-:W-:Y:S02]  /*357b0*/  STL.64 [R1+0x158], R14 ;  /* 0x0001580e01007387 */ /* 0x000fe40000100a00 */
[----:B------:R-:W0:Y:S04]  /*357c0*/  LDSM.16.M88.4 R12, [R0+0xc180] ;  /* 0x00c18000000c783b */ /* 0x000e280000000200 */
[----:B------:R-:W-:Y:S02]  /*357d0*/  IMAD.MOV.U32 R7, RZ, RZ, R19 ;  /* 0x000000ffff077224 */ /* 0x000fe400078e0013 */
[----:B------:R-:W2:Y:S01]  /*357e0*/  LDL.LU R19, [R1+0x1580] ;  /* 0x0015800001137983 */ /* 0x000ea20000300800 */
[----:B------:R-:W-:Y:S02]  /*357f0*/  STL.64 [R1+0x1548], R26 ;  /* 0x0015481a01007387 */ /* 0x000fe40000100a00 */
[----:B------:R-:W3:Y:S02]  /*35800*/  LDL R22, [R1+0xff0] ;  /* 0x000ff00001167983 */ /* 0x000ee40000100800 */
[----:B------:R-:W4:Y:S01]  /*35810*/  LDL R23, [R1+0xfec] ;  /* 0x000fec0001177983 */ /* 0x000f220000100800 */
[----:B0-----:R0:W-:Y:S01]  /*35820*/  STL [R1+0x1504], R12 ;  /* 0x0015040c01007387 */ /* 0x0011e20000100800 */
[----:B------:R1:W-:Y:S02]  /*35830*/  STL [R1+0x1500], R13 ;  /* 0x0015000d01007387 */ /* 0x0003e40000100800 */
[----:B------:R1:W-:Y:S02]  /*35840*/  STL [R1+0x146c], R14 ;  /* 0x00146c0e01007387 */ /* 0x0003e40000100800 */
[----:B------:R1:W-:Y:S01]  /*35850*/  STL [R1+0x1468], R15 ;  /* 0x0014680f01007387 */ /* 0x0003e20000100800 */
[----:B0-----:R-:W2:Y:S01]  /*35860*/  LDL.LU R12, [R1+0xf0] ;  /* 0x0000f000010c7983 */ /* 0x001ea20000300800 */
[----:B-1----:R-:W2:Y:S02]  /*35870*/  LDL.LU R13, [R1+0xf4] ;  /* 0x0000f400010d7983 */ /* 0x002ea40000300800 */
[----:B------:R-:W2:Y:S02]  /*35880*/  LDL.LU R14, [R1+0xf8] ;  /* 0x0000f800010e7983 */ /* 0x000ea40000300800 */
[----:B------:R-:W2:Y:S02]  /*35890*/  LDL.LU R15, [R1+0xfc] ;  /* 0x0000fc00010f7983 */ /* 0x000ea40000300800 */
[----:B------:R-:W-:-:S02]  /*358a0*/  IMAD.MOV.U32 R26, RZ, RZ, R3 ;  /* 0x000000ffff1a7224 */ /* 0x000fc400078e0003 */
[----:B------:R-:W-:Y:S02]  /*358b0*/  IMAD.MOV.U32 R27, RZ, RZ, R28 ;  /* 0x000000ffff1b7224 */ /* 0x000fe400078e001c */
[----:B------:R-:W-:Y:S02]  /*358c0*/  IMAD.MOV.U32 R20, RZ, RZ, R9 ;  /* 0x000000ffff147224 */ /* 0x000fe400078e0009 */
[----:B------:R-:W-:Y:S01]  /*358d0*/  IMAD.MOV.U32 R21, RZ, RZ, R8 ;  /* 0x000000ffff157224 */ /* 0x000fe200078e0008 */
[----:B--2---:R-:W-:Y:S01]  /*358e0*/  HMMA.16816.F32.BF16 R12, R16, R6, R12 ;  /* 0x00000006100c723c */ /* 0x004fe2000004180c */
[----:B---3--:R-:W0:Y:S11]  /*358f0*/  LDSM.16.MT88.4 R4, [R22+0x17000] ;  /* 0x017000001604783b */ /* 0x008e360000004200 */
[----:B------:R-:W-:Y:S11]  /*35900*/  @!UPT UIADD3 URZ, URZ, URZ, URZ ;  /* 0x0000003f3f3ff290 */ /* 0x000ff6000fffe03f */
[----:B------:R0:W-:Y:S01]  /*35910*/  STL.64 [R1+0x50], R12 ;  /* 0x0000500c01007387 */ /* 0x0001e20000100a00 */
[----:B------:R-:W-:Y:S02]  /*35920*/  STL.64 [R1+0x58], R14 ;  /* 0x0000580e01007387 */ /* 0x000fe40000100a00 */
[----:B0-----:R-:W-:Y:S02]  /*35930*/  IMAD.MOV.U32 R12, RZ, RZ, R4 ;  /* 0x000000ffff0c7224 */ /* 0x001fe400078e0004 */
[----:B------:R-:W-:Y:S01]  /*35940*/  IMAD.MOV.U32 R13, RZ, RZ, R5 ;  /* 0x000000ffff0d7224 */ /* 0x000fe200078e0005 */
[----:B------:R-:W-:Y:S04]  /*35950*/  STL [R1+0x18], R6 ;  /* 0x0000180601007387 */ /* 0x000fe80000100800 */
[----:B------:R0:W-:Y:S04]  /*35960*/  STL.64 [R1+0x1570], R12 ;  /* 0x0015700c01007387 */ /* 0x0001e80000100a00 */
[----:B0-----:R-:W2:Y:S01]  /*35970*/  LDL.LU R12, [R1+0x110] ;  /* 0x00011000010c7983 */ /* 0x001ea20000300800 */
[----:B------:R-:W2:Y:S02]  /*35980*/  LDL.LU R13, [R1+0x114] ;  /* 0x00011400010d7983 */ /* 0x000ea40000300800 */
[----:B------:R-:W2:Y:S02]  /*35990*/  LDL.LU R14, [R1+0x118] ;  /* 0x00011800010e7983 */ /* 0x000ea40000300800 */
[----:B------:R-:W2:Y:S01]  /*359a0*/  LDL.LU R15, [R1+0x11c] ;  /* 0x00011c00010f7983 */ /* 0x000ea20000300800 */
[----:B------:R-:W3:Y:S01]  /*359b0*/  LDL.LU R3, [R1+0x157c] ;  /* 0x00157c0001037983 */ /* 0x000ee20000300800 */
[----:B------:R-:W2:Y:S02]  /*359c0*/  LDL.LU R28, [R1+0x1578] ;  /* 0x00157800011c7983 */ /* 0x000ea40000300800 */
[----:B------:R0:W-:Y:S02]  /*359d0*/  STL.64 [R1+0x1568], R26 ;  /* 0x0015681a01007387 */ /* 0x0001e40000100a00 */
[----:B------:R-:W-:Y:S02]  /*359e0*/  STL.64 [R1+0x1560], R24 ;  /* 0x0015601801007387 */ /* 0x000fe40000100a00 */
[----:B0-----:R-:W-:-:S02]  /*359f0*/  IMAD.MOV.U32 R26, RZ, RZ, R11 ;  /* 0x000000ffff1a7224 */ /* 0x001fc400078e000b */
[----:B------:R-:W2:Y:S01]  /*35a00*/  LDL R11, [R1+0xfe8] ;  /* 0x000fe800010b7983 */ /* 0x000ea20000100800 */
[----:B----4-:R-:W-:Y:S02]  /*35a10*/  STL.64 [R1+0x1508], R22 ;  /* 0x0015081601007387 */ /* 0x010fe40000100a00 */
[----:B------:R0:W-:Y:S02]  /*35a20*/  STL.64 [R1+0x1528], R20 ;  /* 0x0015281401007387 */ /* 0x0001e40000100a00 */
[----:B0-----:R-:W4:Y:S01]  /*35a30*/  LDL.LU.64 R20, [R1+0x40] ;  /* 0x0000400001147983 */ /* 0x001f220000300a00 */
[----:B------:R-:W-:Y:S02]  /*35a40*/  IMAD.MOV.U32 R0, RZ, RZ, R7 ;  /* 0x000000ffff007224 */ /* 0x000fe400078e0007 */
[----:B------:R-:W0:Y:S04]  /*35a50*/  LDSM.16.MT88.4 R4, [R23+0x17000] ;  /* 0x017000001704783b */ /* 0x000e280000004200 */
[----:B------:R-:W-:Y:S01]  /*35a60*/  IMAD.MOV.U32 R27, RZ, RZ, R10 ;  /* 0x000000ffff1b7224 */ /* 0x000fe200078e000a */
[----:B----4-:R1:W-:Y:S04]  /*35a70*/  STL.64 [R1+0x1540], R20 ;  /* 0x0015401401007387 */ /* 0x0103e80000100a00 */
[----:B--2---:R-:W2:Y:S04]  /*35a80*/  LDSM.16.MT88.4 R8, [R11+0x17000] ;  /* 0x017000000b08783b */ /* 0x004ea80000004200 */
[----:B-1----:R-:W4:Y:S01]  /*35a90*/  LDL.LU R20, [R1+0x100] ;  /* 0x0001000001147983 */ /* 0x002f220000300800 */
[----:B------:R-:W4:Y:S02]  /*35aa0*/  LDL.LU R21, [R1+0x104] ;  /* 0x0001040001157983 */ /* 0x000f240000300800 */
[----:B------:R-:W2:Y:S02]  /*35ab0*/  LDL.LU R22, [R1+0x108] ;  /* 0x0001080001167983 */ /* 0x000ea40000300800 */
[----:B------:R-:W2:Y:S01]  /*35ac0*/  LDL.LU R23, [R1+0x10c] ;  /* 0x00010c0001177983 */ /* 0x000ea20000300800 */
[----:B------:R-:W-:Y:S11]  /*35ad0*/  HMMA.16816.F32.BF16 R24, R16, R26, R12 ;  /* 0x0000001a1018723c */ /* 0x000ff6000004180c */
[----:B------:R-:W-:Y:S11]  /*35ae0*/  @!UPT UIADD3 URZ, URZ, URZ, URZ ;  /* 0x0000003f3f3ff290 */ /* 0x000ff6000fffe03f */
[----:B------:R-:W-:Y:S02]  /*35af0*/  @!UPT UIADD3 URZ, URZ, URZ, URZ ;  /* 0x0000003f3f3ff290 */ /* 0x000fe4000fffe03f */
[----:B------:R-:W-:Y:S02]  /*35b00*/  IMAD.MOV.U32 R14, RZ, RZ, R26 ;  /* 0x000000ffff0e7224 */ /* 0x000fe400078e001a */
[----:B------:R-:W-:Y:S01]  /*35b10*/  IMAD.MOV.U32 R15, RZ, RZ, R27 ;  /* 0x000000ffff0f7224 */ /* 0x000fe200078e001b */
[----:B--2---:R-:W-:Y:S01]  /*35b20*/  STL.64 [R1+0x1558], R22 ;  /* 0x0015581601007387 */ /* 0x004fe20000100a00 */
[----:B----4-:R1:W-:Y:S03]  /*35b30*/  STL.64 [R1+0x1550], R20 ;  /* 0x0015501401007387 */ /* 0x0103e60000100a00 */
[----:B-1----:R-:W2:Y:S01]  /*35b40*/  LDL.LU R20, [R1+0x120] ;  /* 0x0001200001147983 */ /* 0x002ea20000300800 */
[----:B------:R-:W2:Y:S02]  /*35b50*/  LDL.LU R21, [R1+0x124] ;  /* 0x0001240001157983 */ /* 0x000ea40000300800 */
[----:B------:R-:W2:Y:S02]  /*35b60*/  LDL.LU R22, [R1+0x128] ;  /* 0x0001280001167983 */ /* 0x000ea40000300800 */
[----:B------:R-:W2:Y:S01]  /*35b70*/  LDL.LU R23, [R1+0x12c] ;  /* 0x00012c0001177983 */ /* 0x000ea20000300800 */
[----:B0-----:R-:W-:Y:S01]  /*35b80*/  STL.64 [R1+0x14c0], R6 ;  /* 0x0014c00601007387 */ /* 0x001fe20000100a00 */
[----:B------:R0:W-:Y:S03]  /*35b90*/  STL.64 [R1+0x14b8], R4 ;  /* 0x0014b80401007387 */ /* 0x0001e60000100a00 */
[----:B0-----:R-:W4:Y:S01]  /*35ba0*/  LDL.LU R4, [R1+0xd0] ;  /* 0x0000d00001047983 */ /* 0x001f220000300800 */
[----:B------:R-:W4:Y:S02]  /*35bb0*/  LDL.LU R5, [R1+0xd4] ;  /* 0x0000d40001057983 */ /* 0x000f240000300800 */
[----:B------:R-:W4:Y:S02]  /*35bc0*/  LDL.LU R6, [R1+0xd8] ;  /* 0x0000d80001067983 */ /* 0x000f240000300800 */
[----:B------:R-:W4:Y:S01]  /*35bd0*/  LDL.LU R7, [R1+0xdc] ;  /* 0x0000dc0001077983 */ /* 0x000f220000300800 */
[----:B------:R-:W2:Y:S01]  /*35be0*/  LDL.LU.64 R12, [R1+0x1570] ;  /* 0x00157000010c7983 */ /* 0x000ea20000300a00 */
[----:B------:R0:W-:Y:S02]  /*35bf0*/  STL.64 [R1+0x140], R24 ;  /* 0x0001401801007387 */ /* 0x0001e40000100a00 */
[----:B------:R-:W3:Y:S01]  /*35c00*/  LDL.LU.64 R26, [R1+0x1568] ;  /* 0x00156800011a7983 */ /* 0x000ee20000300a00 */
[----:B0-----:R-:W3:Y:S01]  /*35c10*/  LDL.LU.64 R24, [R1+0x1560] ;  /* 0x0015600001187983 */ /* 0x001ee20000300a00 */
[----:B------:R-:W-:Y:S03]  /*35c20*/  STL.64 [R1+0x1520], R14 ;  /* 0x0015200e01007387 */ /* 0x000fe60000100a00 */
[----:B--2---:R0:W-:Y:S04]  /*35c30*/  STL.64 [R1+0x1518], R12 ;  /* 0x0015180c01007387 */ /* 0x0041e80000100a00 */
[----:B0-----:R-:W2:Y:S01]  /*35c40*/  LDL.LU R12, [R1+0xa0] ;  /* 0x0000a000010c7983 */ /* 0x001ea20000300800 */
[----:B------:R-:W2:Y:S02]  /*35c50*/  LDL.LU R13, [R1+0xa4] ;  /* 0x0000a400010d7983 */ /* 0x000ea40000300800 */
[----:B------:R-:W2:Y:S02]  /*35c60*/  LDL.LU R14, [R1+0xa8] ;  /* 0x0000a800010e7983 */ /* 0x000ea40000300800 */
[----:B------:R-:W2:Y:S01]  /*35c70*/  LDL.LU R15, [R1+0xac] ;  /* 0x0000ac00010f7983 */ /* 0x000ea20000300800 */
[----:B------:R-:W-:Y:S01]  /*35c80*/  STL.64 [R1+0x1498], R10 ;  /* 0x0014980a01007387 */ /* 0x000fe20000100a00 */
[----:B------:R3:W-:Y:S02]  /*35c90*/  STL.64 [R1+0x1490], R8 ;  /* 0x0014900801007387 */ /* 0x0007e40000100a00 */
[----:B---3--:R-:W-:-:S02]  /*35ca0*/  IMAD.MOV.U32 R8, RZ, RZ, R25 ;  /* 0x000000ffff087224 */ /* 0x008fc400078e0019 */
[----:B------:R-:W-:Y:S02]  /*35cb0*/  IMAD.MOV.U32 R9, RZ, RZ, R24 ;  /* 0x000000ffff097224 */ /* 0x000fe400078e0018 */
[C---:B------:R-:W-:Y:S01]  /*35cc0*/  HMMA.16816.F32.BF16 R24, R16.reuse, R26, R20 ;  /* 0x0000001a1018723c */ /* 0x040fe20000041814 */
[----:B------:R-:W3:Y:S01]  /*35cd0*/  LDL.LU.64 R22, [R1+0x1558] ;  /* 0x0015580001167983 */ /* 0x000ee20000300a00 */
[----:B------:R-:W3:Y:S11]  /*35ce0*/  LDL.LU.64 R20, [R1+0x1550] ;  /* 0x0015500001147983 */ /* 0x000ef60000300a00 */
[----:B------:R-:W-:Y:S10]  /*35cf0*/  @!UPT UIADD3 URZ, URZ, URZ, URZ ;  /* 0x0000003f3f3ff290 */ /* 0x000ff4000fffe03f */
[----:B------:R-:W-:Y:S01]  /*35d00*/  STL.64 [R1+0x130], R24 ;  /* 0x0001301801007387 */ /* 0x000fe20000100a00 */
[----:B------:R0:W-:Y:S03]  /*35d10*/  STL.64 [R1+0x138], R26 ;  /* 0x0001381a01007387 */ /* 0x0001e60000100a00 */
[----:B0-----:R-:W3:Y:S02]  /*35d20*/  LDL.LU.64 R26, [R1+0x1548] ;  /* 0x00154800011a7983 */ /* 0x001ee40000300a00 */
[----:B---3--:R-:W-:Y:S02]  /*35d30*/  HMMA.16816.F32.BF16 R16, R16, R26, R20 ;  /* 0x0000001a1010723c */ /* 0x008fe40000041814 */
[----:B------:R-:W4:Y:S01]  /*35d40*/  LDL.LU.64 R20, [R1+0x1540] ;  /* 0x0015400001147983 */ /* 0x000f220000300a00 */
[----:B------:R-:W4:Y:S02]  /*35d50*/  LDL.LU.64 R26, [R1+0x1538] ;  /* 0x00153800011a7983 */ /* 0x000f240000300a00 */
[----:B------:R-:W4:Y:S11]  /*35d60*/  LDL.LU.64 R24, [R1+0x1530] ;  /* 0x0015300001187983 */ /* 0x000f360000300a00 */
[----:B------:R-:W-:Y:S07]  /*35d70*/  @!UPT UIADD3 URZ, URZ, URZ, URZ ;  /* 0x0000003f3f3ff290 */ /* 0x000fee000fffe03f */
[----:B------:R0:W-:Y:S01]  /*35d80*/  STL.64 [R1+0xf0], R16 ;  /* 0x0000f01001007387 */ /* 0x0001e20000100a00 */
[----:B------:R1:W-:Y:S03]  /*35d90*/  STL.64 [R1+0xf8], R18 ;  /* 0x0000f81201007387 */ /* 0x0003e60000100a00 */
[----:B0-----:R-:W3:Y:S01]  /*35da0*/  LDL.LU R16, [R1+0xb0] ;  /* 0x0000b00001107983 */ /* 0x001ee20000300800 */
[----:B------:R-:W3:Y:S02]  /*35db0*/  LDL.LU R17, [R1+0xb4] ;  /* 0x0000b40001117983 */ /* 0x000ee40000300800 */
[----:B-1----:R-:W3:Y:S02]  /*35dc0*/  LDL.LU R18, [R1+0xb8] ;  /* 0x0000b80001127983 */ /* 0x002ee40000300800 */
[----:B------:R-:W3:Y:S01]  /*35dd0*/  LDL.LU R19, [R1+0xbc] ;  /* 0x0000bc0001137983 */ /* 0x000ee20000300800 */
[C---:B----4-:R-:W-:Y:S11]  /*35de0*/  HMMA.16816.F32.BF16 R4, R24.reuse, R20, R4 ;  /* 0x000000141804723c */ /* 0x050ff60000041804 */
[----:B------:R-:W-:Y:S11]  /*35df0*/  @!UPT UIADD3 URZ, URZ, URZ, URZ ;  /* 0x0000003f3f3ff290 */ /* 0x000ff6000fffe03f */
[----:B------:R-:W-:Y:S01]  /*35e00*/  @!UPT UIADD3 URZ, URZ, URZ, URZ ;  /* 0x0000003f3f3ff290 */ /* 0x000fe2000fffe03f */
[----:B------:R0:W-:Y:S01]  /*35e10*/  STL.64 [R1+0x120], R4 ;  /* 0x0001200401007387 */ /* 0x0001e20000100a00 */
[----:B------:R-:W-:Y:S02]  /*35e20*/  STL.64 [R1+0x128], R6 ;  /* 0x0001280601007387 */ /* 0x000fe40000100a00 */
[----:B0-----:R-:W-:Y:S02]  /*35e30*/  IMAD.MOV.U32 R5, RZ, RZ, R20 ;  /* 0x000000ffff057224 */ /* 0x001fe400078e0014 */
[----:B------:R-:W-:Y:S02]  /*35e40*/  IMAD.MOV.U32 R4, RZ, RZ, R21 ;  /* 0x000000ffff047224 */ /* 0x000fe400078e0015 */
[----:B------:R-:W2:Y:S02]  /*35e50*/  LDL.LU.64 R20, [R1+0x1528] ;  /* 0x0015280001147983 */ /* 0x000ea40000300a00 */
[C---:B--2---:R-:W-:Y:S02]  /*35e60*/  HMMA.16816.F32.BF16 R20, R24.reuse, R20, R12 ;  /* 0x000000141814723c */ /* 0x044fe4000004180c */
[----:B------:R-:W2:Y:S01]  /*35e70*/  LDL.LU.64 R14, [R1+0x1520] ;  /* 0x00152000010e7983 */ /* 0x000ea20000300a00 */
[----:B------:R-:W4:Y:S11]  /*35e80*/  LDL.LU.64 R12, [R1+0x1518] ;  /* 0x00151800010c7983 */ /* 0x000f360000300a00 */
[----:B------:R-:W-:Y:S09]  /*35e90*/  @!UPT UIADD3 URZ, URZ, URZ, URZ ;  /* 0x0000003f3f3ff290 */ /* 0x000ff2000fffe03f */
[----:B------:R-:W-:Y:S01]  /*35ea0*/  STL.64 [R1+0x110], R20 ;  /* 0x0001101401007387 */ /* 0x000fe20000100a00 */
[----:B------:R-:W-:Y:S02]  /*35eb0*/  STL.64 [R1+0x118], R22 ;  /* 0x0001181601007387 */ /* 0x000fe40000100a00 */
[----:B------:R0:W1:Y:S02]  /*35ec0*/  LDSM.16.MT88.4 R20, [R29+0x17800] ;  /* 0x017800001d14783b */ /* 0x0000640000004200 */
[----:B0-----:R-:W2:Y:S04]  /*35ed0*/  LDL.LU R29, [R1+0x1510] ;  /* 0x00151000011d7983 */ /* 0x001ea80000300800 */
[----:B-1----:R-:W-:Y:S01]  /*35ee0*/  STL.64 [R1], R20 ;  /* 0x0000001401007387 */ /* 0x002fe20000100a00 */
[----:B------:R0:W-:Y:S03]  /*35ef0*/  STL.64 [R1+0x8], R22 ;  /* 0x0000081601007387 */ /* 0x0001e60000100a00 */
[----:B0-----:R-:W2:Y:S01]  /*35f00*/  LDL.LU.64 R22, [R1+0x1508] ;  /* 0x0015080001167983 */ /* 0x001ea20000300a00 */
[----:B---3--:R-:W-:Y:S01]  /*35f10*/  HMMA.16816.F32.BF16 R16, R24, R8, R16 ;  /* 0x000000081810723c */ /* 0x008fe20000041810 */
[----:B------:R-:W-:Y:S11]  /*35f20*/  STL.64 [R1+0x14c8], R8 ;  /* 0x0014c80801007387 */ /* 0x000ff60000100a00 */
[----:B------:R-:W-:Y:S11]  /*35f30*/  @!UPT UIADD3 URZ, URZ, URZ, URZ ;  /* 0x0000003f3f3ff290 */ /* 0x000ff6000fffe03f */
[----:B------:R-:W-:Y:S01]  /*35f40*/  STL.64 [R1+0x100], R16 ;  /* 0x0001001001007387 */ /* 0x000fe20000100a00 */
[----:B------:R-:W-:Y:S03]  /*35f50*/  STL.64 [R1+0x108], R18 ;  /* 0x0001081201007387 */ /* 0x000fe60000100a00 */
[----:B--2---:R-:W0:Y:S02]  /*35f60*/  LDSM.16.MT88.4 R16, [R22+0x17800] ;  /* 0x017800001610783b */ /* 0x004e240000004200 */
[----:B------:R-:W1:Y:S02]  /*35f70*/  LDSM.16.MT88.4 R20, [R23+0x17800] ;  /* 0x017800001714783b */ /* 0x000e640000004200 */
[----:B0-----:R0:W-:Y:S02]  /*35f80*/  STL.64 [R1+0x13f8], R18 ;  /* 0x0013f81201007387 */ /* 0x0011e40000100a00 */
[----:B------:R2:W-:Y:S02]  /*35f90*/  STL.64 [R1+0x13f0], R16 ;  /* 0x0013f01001007387 */ /* 0x0005e40000100a00 */
[----:B0-----:R-:W3:Y:S01]  /*35fa0*/  LDL R19, [R1+0xfe8] ;  /* 0x000fe80001137983 */ /* 0x001ee20000100800 */
[----:B--2---:R-:W-:-:S02]  /*35fb0*/  IMAD.MOV.U32 R16, RZ, RZ, R5 ;  /* 0x000000ffff107224 */ /* 0x004fc400078e0005 */
[----:B------:R-:W-:Y:S01]  /*35fc0*/  IMAD.MOV.U32 R17, RZ, RZ, R4 ;  /* 0x000000ffff117224 */ /* 0x000fe200078e0004 */
[----:B---3--:R-:W-:Y:S04]  /*35fd0*/  STL [R1+0x14f8], R19 ;  /* 0x0014f81301007387 */ /* 0x008fe80000100800 */
[----:B------:R0:W-:Y:S02]  /*35fe0*/  STL.64 [R1+0x14f0], R16 ;  /* 0x0014f01001007387 */ /* 0x0001e40000100a00 */
[----:B0-----:R-:W2:Y:S01]  /*35ff0*/  LDL.LU R16, [R1+0xc0] ;  /* 0x0000c00001107983 */ /* 0x001ea20000300800 */
[----:B------:R-:W2:Y:S02]  /*36000*/  LDL.LU R17, [R1+0xc4] ;  /* 0x0000c40001117983 */ /* 0x000ea40000300800 */
[----:B------:R-:W2:Y:S02]  /*36010*/  LDL.LU R18, [R1+0xc8] ;  /* 0x0000c80001127983 */ /* 0x000ea40000300800 */
[----:B------:R-:W2:Y:S01]  /*36020*/  LDL.LU R19, [R1+0xcc] ;  /* 0x0000cc0001137983 */ /* 0x000ea20000300800 */
[----:B------:R-:W3:Y:S01]  /*36030*/  LDL.LU R8, [R1+0x1a0] ;  /* 0x0001a00001087983 */ /* 0x000ee20000300800 */
[----:B------:R-:W3:Y:S02]  /*36040*/  LDL.LU R9, [R1+0x1a4] ;  /* 0x0001a40001097983 */ /* 0x000ee40000300800 */
[----:B------:R-:W2:Y:S02]  /*36050*/  LDL.LU R10, [R1+0x1a8] ;  /* 0x0001a800010a7983 */ /* 0x000ea40000300800 */
[----:B------:R-:W2:Y:S02]  /*36060*/  LDL.LU R11, [R1+0x1ac] ;  /* 0x0001ac00010b7983 */ /* 0x000ea40000300800 */
[----:B--2---:R-:W-:Y:S01]  /*36070*/  STL.64 [R1+0x14e8], R10 ;  /* 0x0014e80a01007387 */ /* 0x004fe20000100a00 */
[----:B---3--:R0:W-:Y:S03]  /*36080*/  STL.64 [R1+0x14e0], R8 ;  /* 0x0014e00801007387 */ /* 0x0081e60000100a00 */
[----:B0-----:R-:W2:Y:S01]  /*36090*/  LDL.LU R8, [R1+0x1b0] ;  /* 0x0001b00001087983 */ /* 0x001ea20000300800 */
[----:B------:R-:W2:Y:S02]  /*360a0*/  LDL.LU R9, [R1+0x1b4] ;  /* 0x0001b40001097983 */ /* 0x000ea40000300800 */
[----:B------:R-:W2:Y:S02]  /*360b0*/  LDL.LU R10, [R1+0x1b8] ;  /* 0x0001b800010a7983 */ /* 0x000ea40000300800 */
[----:B------:R-:W2:Y:S01]  /*360c0*/  LDL.LU R11, [R1+0x1bc] ;  /* 0x0001bc00010b7983 */ /* 0x000ea20000300800 */
[----:B-1----:R-:W-:Y:S01]  /*360d0*/  STL.64 [R1+0x13a8], R22 ;  /* 0x0013a81601007387 */ /* 0x002fe20000100a00 */
[----:B------:R4:W-:Y:S02]  /*360e0*/  STL.64 [R1+0x13a0], R20 ;  /* 0x0013a01401007387 */ /* 0x0009e40000100a00 */
[----:B----4-:R-:W-:-:S02]  /*360f0*/  IMAD.MOV.U32 R20, RZ, RZ, R12 ;  /* 0x000000ffff147224 */ /* 0x010fc400078e000c */
[----:B------:R-:W-:Y:S01]  /*36100*/  IMAD.MOV.U32 R21, RZ, RZ, R13 ;  /* 0x000000ffff157224 */ /* 0x000fe200078e000d */
[----:B------:R-:W3:Y:S01]  /*36110*/  LDL.LU R12, [R1+0x1504] ;  /* 0x00150400010c7983 */ /* 0x000ee20000300800 */
[----:B------:R-:W3:Y:S02]  /*36120*/  LDL.LU R13, [R1+0x1500] ;  /* 0x00150000010d7983 */ /* 0x000ee40000300800 */
[----:B------:R-:W-:Y:S02]  /*36130*/  IMAD.MOV.U32 R6, RZ, RZ, R3 ;  /* 0x000000ffff067224 */ /* 0x000fe400078e0003 */
[----:B------:R-:W-:Y:S02]  /*36140*/  IMAD.MOV.U32 R7, RZ, RZ, R2 ;  /* 0x000000ffff077224 */ /* 0x000fe400078e0002 */
[----:B------:R-:W-:Y:S02]  /*36150*/  IMAD.MOV.U32 R4, RZ, RZ, R29 ;  /* 0x000000ffff047224 */ /* 0x000fe400078e001d */
[----:B------:R-:W-:Y:S01]  /*36160*/  IMAD.MOV.U32 R5, RZ, RZ, R28 ;  /* 0x000000ffff057224 */ /* 0x000fe200078e001c */
[----:B------:R-:W2:Y:S01]  /*36170*/  LDL.LU R22, [R1+0x18] ;  /* 0x0000180001167983 */ /* 0x000ea20000300800 */
[----:B------:R-:W-:-:S02]  /*36180*/  IMAD.MOV.U32 R23, RZ, RZ, R0 ;  /* 0x000000ffff177224 */ /* 0x000fc400078e0000 */
[----:B------:R-:W4:Y:S02]  /*36190*/  LDL.LU R0, [R1+0x14fc] ;  /* 0x0014fc0001007983 */ /* 0x000f240000300800 */
[----:B------:R-:W-:Y:S01]  /*361a0*/  STL.64 [R1+0x14d8], R6 ;  /* 0x0014d80601007387 */ /* 0x000fe20000100a00 */
[----:B------:R0:W-:Y:S04]  /*361b0*/  STL.64 [R1+0x14d0], R4 ;  /* 0x0014d00401007387 */ /* 0x0001e80000100a00 */
[----:B0-----:R-:W2:Y:S01]  /*361c0*/  LDL.LU.64 R4, [R1+0x30] ;  /* 0x0000300001047983 */ /* 0x001ea20000300a00 */
[----:B---3--:R-:W-:Y:S03]  /*361d0*/  HMMA.16816.F32.BF16 R24, R24, R12, R16 ;  /* 0x0000000c1818723c */ /* 0x008fe60000041810 */
[----:B------:R-:W3:Y:S01]  /*361e0*/  LDL.LU R19, [R1+0x14f8] ;  /* 0x0014f80001137983 */ /* 0x000ee20000300800 */
[----:B------:R-:W2:Y:S11]  /*361f0*/  LDL.LU.64 R16, [R1+0x14f0] ;  /* 0x0014f00001107983 */ /* 0x000eb60000300a00 */
[----:B------:R-:W-:Y:S09]  /*36200*/  @!UPT UIADD3 URZ, URZ, URZ, URZ ;  /* 0x0000003f3f3ff290 */ /* 0x000ff2000fffe03f */
[----:B------:R-:W-:Y:S02]  /*36210*/  IMAD.MOV.U32 R29, RZ, RZ, R24 ;  /* 0x000000ffff1d7224 */ /* 0x000fe400078e0018 */
[----:B------:R-:W-:Y:S02]  /*36220*/  IMAD.MOV.U32 R28, RZ, RZ, R25 ;  /* 0x000000ffff1c7224 */ /* 0x000fe400078e0019 */
[----:B------:R-:W-:Y:S02]  /*36230*/  IMAD.MOV.U32 R3, RZ, RZ, R26 ;  /* 0x000000ffff037224 */ /* 0x000fe400078e001a */
[----:B------:R-:W-:-:S05]  /*36240*/  IMAD.MOV.U32 R2, RZ, RZ, R27 ;  /* 0x000000ffff027224 */ /* 0x000fca00078e001b */
[----:B------:R-:W-:Y:S01]  /*36250*/  STL [R1+0x1438], R2 ;  /* 0x0014380201007387 */ /* 0x000fe20000100800 */
[----:B------:R-:W-:Y:S02]  /*36260*/  STL [R1+0x1434], R3 ;  /* 0x0014340301007387 */ /* 0x000fe40000100800 */
[----:B------:R-:W-:Y:S02]  /*36270*/  STL [R1+0x1430], R28 ;  /* 0x0014301c01007387 */ /* 0x000fe40000100800 */
[----:B------:R-:W-:Y:S01]  /*36280*/  STL [R1+0x142c], R29 ;  /* 0x00142c1d01007387 */ /* 0x000fe20000100800 */
[----:B---3--:R-:W0:Y:S01]  /*36290*/  LDSM.16.MT88.4 R24, [R19+0x17800] ;  /* 0x017800001318783b */ /* 0x008e220000004200 */
[----:B--2---:R-:W-:Y:S03]  /*362a0*/  HMMA.16816.F32.BF16 R8, R20, R16, R8 ;  /* 0x000000101408723c */ /* 0x004fe60000041808 */
[----:B0-----:R-:W-:Y:S01]  /*362b0*/  STL.64 [R1+0x1358], R26 ;  /* 0x0013581a01007387 */ /* 0x001fe20000100a00 */
[----:B------:R0:W-:Y:S03]  /*362c0*/  STL.64 [R1+0x1350], R24 ;  /* 0x0013501801007387 */ /* 0x0001e60000100a00 */
[----:B0-----:R-:W2:Y:S01]  /*362d0*/  LDL.LU R24, [R1+0x180] ;  /* 0x0001800001187983 */ /* 0x001ea20000300800 */
[----:B------:R-:W2:Y:S02]  /*362e0*/  LDL.LU R25, [R1+0x184] ;  /* 0x0001840001197983 */ /* 0x000ea40000300800 */
[----:B------:R-:W2:Y:S02]  /*362f0*/  LDL.LU R26, [R1+0x188] ;  /* 0x00018800011a7983 */ /* 0x000ea40000300800 */
[----:B----4-:R-:W-:-:S11]  /*36300*/  IMAD.MOV.U32 R27, RZ, RZ, R0 ;  /* 0x000000ffff1b7224 */ /* 0x010fd600078e0000 */
[----:B------:R-:W-:Y:S01]  /*36310*/  STL.64 [R1+0xd0], R8 ;  /* 0x0000d00801007387 */ /* 0x000fe20000100a00 */
[----:B------:R0:W-:Y:S02]  /*36320*/  STL [R1+0xd8], R10 ;  /* 0x0000d80a01007387 */ /* 0x0001e40000100800 */
[----:B------:R-:W-:Y:S02]  /*36330*/  IMAD.MOV.U32 R0, RZ, RZ, R11 ;  /* 0x000000ffff007224 */ /* 0x000fe400078e000b */
[----:B0-----:R-:W3:Y:S01]  /*36340*/  LDL.LU.64 R10, [R1+0x14e8] ;  /* 0x0014e800010a7983 */ /* 0x001ee20000300a00 */
[----:B------:R-:W3:Y:S02]  /*36350*/  LDL.LU.64 R8, [R1+0x14e0] ;  /* 0x0014e00001087983 */ /* 0x000ee40000300a00 */
[----:B------:R-:W-:Y:S02]  /*36360*/  STL [R1+0x143c], R0 ;  /* 0x00143c0001007387 */ /* 0x000fe40000100800 */
[----:B------:R-:W-:-:S02]  /*36370*/  IMAD.MOV.U32 R19, RZ, RZ, R4 ;  /* 0x000000ffff137224 */ /* 0x000fc400078e0004 */
[----:B------:R-:W-:Y:S01]  /*36380*/  IMAD.MOV.U32 R18, RZ, RZ, R5 ;  /* 0x000000ffff127224 */ /* 0x000fe200078e0005 */
[----:B------:R-:W4:Y:S01]  /*36390*/  LDL.LU.64 R6, [R1+0x14d8] ;  /* 0x0014d80001067983 */ /* 0x000f220000300a00 */
[C---:B---3--:R-:W-:Y:S03]  /*363a0*/  HMMA.16816.F32.BF16 R8, R20.reuse, R4, R8 ;  /* 0x000000041408723c */ /* 0x048fe60000041808 */
[----:B------:R-:W4:Y:S11]  /*363b0*/  LDL.LU.64 R4, [R1+0x14d0] ;  /* 0x0014d00001047983 */ /* 0x000f360000300a00 */
[----:B------:R-:W-:Y:S10]  /*363c0*/  @!UPT UIADD3 URZ, URZ, URZ, URZ ;  /* 0x0000003f3f3ff290 */ /* 0x000ff4000fffe03f */
[----:B------:R-:W-:Y:S02]  /*363d0*/  IMAD.MOV.U32 R2, RZ, RZ, R8 ;  /* 0x000000ffff027224 */ /* 0x000fe400078e0008 */
[----:B------:R-:W-:Y:S02]  /*363e0*/  IMAD.MOV.U32 R3, RZ, RZ, R9 ;  /* 0x000000ffff037224 */ /* 0x000fe400078e0009 */
[----:B------:R-:W4:Y:S01]  /*363f0*/  LDL.LU.64 R8, [R1+0x14c8] ;  /* 0x0014c80001087983 */ /* 0x000f220000300a00 */
[----:B------:R-:W-:Y:S02]  /*36400*/  IMAD.MOV.U32 R28, RZ, RZ, R10 ;  /* 0x000000ffff1c7224 */ /* 0x000fe400078e000a */
[----:B------:R-:W-:Y:S02]  /*36410*/  IMAD.MOV.U32 R29, RZ, RZ, R11 ;  /* 0x000000ffff1d7224 */ /* 0x000fe400078e000b */
[----:B------:R-:W-:Y:S01]  /*36420*/  STL [R1+0x144c], R2 ;  /* 0x00144c0201007387 */ /* 0x000fe20000100800 */
[----:B------:R-:W-:Y:S01]  /*36430*/  STL [R1+0x1448], R3 ;  /* 0x0014480301007387 */ /* 0x000fe20000100800 */
[----:B------:R-:W-:Y:S02]  /*36440*/  STL [R1+0x1444], R28 ;  /* 0x0014441c01007387 */ /* 0x000fe40000100800 */
[----:B------:R-:W-:Y:S01]  /*36450*/  STL [R1+0x1440], R29 ;  /* 0x0014401d01007387 */ /* 0x000fe20000100800 */
[C---:B----4-:R-:W-:Y:S08]  /*36460*/  HMMA.16816.F32.BF16 R4, R20.reuse, R8, R4 ;  /* 0x000000081404723c */ /* 0x050ff00000041804 */
[----:B--2---:R-:W-:Y:S11]  /*36470*/  HMMA.16816.F32.BF16 R20, R20, R12, R24 ;  /* 0x0000000c1414723c */ /* 0x004ff60000041818 */
[----:B------:R-:W-:Y:S04]  /*36480*/  @!UPT UIADD3 URZ, URZ, URZ, URZ ;  /* 0x0000003f3f3ff290 */ /* 0x000fe8000fffe03f */
[----:B------:R-:W-:Y:S01]  /*36490*/  STL.64 [R1+0xb0], R4 ;  /* 0x0000b00401007387 */ /* 0x000fe20000100a00 */
[----:B------:R0:W-:Y:S03]  /*364a0*/  STL.64 [R1+0xb8], R6 ;  /* 0x0000b80601007387 */ /* 0x0001e60000100a00 */
[----:B0-----:R-:W2:Y:S01]  /*364b0*/  LDL.LU.64 R6, [R1+0x14c0] ;  /* 0x0014c00001067983 */ /* 0x001ea20000300a00 */
[----:B------:R-:W2:Y:S02]  /*364c0*/  LDL.LU.64 R4, [R1+0x14b8] ;  /* 0x0014b80001047983 */ /* 0x000ea40000300a00 */
[----:B------:R0:W-:Y:S02]  /*364d0*/  STL.64 [R1+0x14b0], R8 ;  /* 0x0014b00801007387 */ /* 0x0001e40000100a00 */
[----:B0-----:R-:W3:Y:S01]  /*364e0*/  LDL.LU R8, [R1+0x170] ;  /* 0x0001700001087983 */ /* 0x001ee20000300800 */
[----:B------:R-:W3:Y:S02]  /*364f0*/  LDL.LU R9, [R1+0x174] ;  /* 0x0001740001097983 */ /* 0x000ee40000300800 */
[----:B------:R-:W3:Y:S02]  /*36500*/  LDL.LU R10, [R1+0x178] ;  /* 0x00017800010a7983 */ /* 0x000ee40000300800 */
[----:B------:R-:W3:Y:S01]  /*36510*/  LDL.LU R11, [R1+0x17c] ;  /* 0x00017c00010b7983 */ /* 0x000ee20000300800 */
[----:B------:R-:W-:Y:S01]  /*36520*/  STL.64 [R1+0x14a8], R14 ;  /* 0x0014a80e01007387 */ /* 0x000fe20000100a00 */
[----:B------:R0:W-:Y:S03]  /*36530*/  STL.64 [R1+0x14a0], R12 ;  /* 0x0014a00c01007387 */ /* 0x0001e60000100a00 */
[----:B0-----:R-:W4:Y:S01]  /*36540*/  LDL.LU R12, [R1+0x160] ;  /* 0x00016000010c7983 */ /* 0x001f220000300800 */
        /* <DEDUP_REMOVED lines=11> */
[----:B------:R-:W2:Y:S02]  /*36600*/  LDL.LU R22, [R1+0x98] ;  /* 0x0000980001167983 */ /* 0x000ea40000300800 */
[----:B------:R-:W2:Y:S02]  /*36610*/  LDL.LU R23, [R1+0x9c] ;  /* 0x00009c0001177983 */ /* 0x000ea40000300800 */
[----:B--2---:R-:W-:Y:S11]  /*36620*/  HMMA.16816.F32.BF16 R20, R4, R16, R20 ;  /* 0x000000100414723c */ /* 0x004ff60000041814 */
[----:B------:R-:W-:Y:S11]  /*36630*/  @!UPT UIADD3 URZ, URZ, URZ, URZ ;  /* 0x0000003f3f3ff290 */ /* 0x000ff6000fffe03f */
[----:B------:R-:W-:Y:S02]  /*36640*/  @!UPT UIADD3 URZ, URZ, URZ, URZ ;  /* 0x0000003f3f3ff290 */ /* 0x000fe4000fffe03f */
[----:B------:R-:W-:Y:S02]  /*36650*/  IMAD.MOV.U32 R3, RZ, RZ, R20 ;  /* 0x000000ffff037224 */ /* 0x000fe400078e0014 */
[----:B------:R-:W-:Y:S01]  /*36660*/  IMAD.MOV.U32 R28, RZ, RZ, R21 ;  /* 0x000000ffff1c7224 */ /* 0x000fe200078e0015 */
[----:B------:R-:W2:Y:S01]  /*36670*/  LDL.LU R20, [R1+0xf0] ;  /* 0x0000f00001147983 */ /* 0x000ea20000300800 */
[----:B------:R-:W-:Y:S02]  /*36680*/  IMAD.MOV.U32 R29, RZ, RZ, R22 ;  /* 0x000000ffff1d7224 */ /* 0x000fe400078e0016 */
[----:B------:R-:W2:Y:S02]  /*36690*/  LDL.LU R21, [R1+0xf4] ;  /* 0x0000f40001157983 */ /* 0x000ea40000300800 */
[----:B------:R-:W-:Y:S01]  /*366a0*/  IMAD.MOV.U32 R0, RZ, RZ, R23 ;  /* 0x000000ffff007224 */ /* 0x000fe200078e0017 */
[----:B------:R-:W2:Y:S01]  /*366b0*/  LDL.LU R22, [R1+0xf8] ;  /* 0x0000f80001167983 */ /* 0x000ea20000300800 */
[----:B------:R-:W2:Y:S03]  /*366c0*/  LDL.LU R23, [R1+0xfc] ;  /* 0x0000fc0001177983 */ /* 0x000ea60000300800 */
[----:B--2---:R-:W-:Y:S01]  /*366d0*/  STL.64 [R1+0x1478], R22 ;  /* 0x0014781601007387 */ /* 0x004fe20000100a00 */
[----:B------:R0:W-:Y:S02]  /*366e0*/  STL.64 [R1+0x1470], R20 ;  /* 0x0014701401007387 */ /* 0x0001e40000100a00 */
[----:B0-----:R-:W-:-:S02]  /*366f0*/  IMAD.MOV.U32 R20, RZ, RZ, R19 ;  /* 0x000000ffff147224 */ /* 0x001fc400078e0013 */
[----:B------:R-:W-:-:S07]  /*36700*/  IMAD.MOV.U32 R21, RZ, RZ, R18 ;  /* 0x000000ffff157224 */ /* 0x000fce00078e0012 */
[C---:B---3--:R-:W-:Y:S01]  /*36710*/  HMMA.16816.F32.BF16 R8, R4.reuse, R20, R8 ;  /* 0x000000140408723c */ /* 0x048fe20000041808 */
[----:B------:R-:W-:Y:S01]  /*36720*/  STL [R1+0x145c], R0 ;  /* 0x00145c0001007387 */ /* 0x000fe20000100800 */
[----:B------:R-:W-:Y:S02]  /*36730*/  STL [R1+0x1458], R29 ;  /* 0x0014581d01007387 */ /* 0x000fe40000100800 */
[----:B------:R-:W-:Y:S02]  /*36740*/  STL [R1+0x1454], R28 ;  /* 0x0014541c01007387 */ /* 0x000fe40000100800 */
[----:B------:R-:W-:Y:S11]  /*36750*/  STL [R1+0x1450], R3 ;  /* 0x0014500301007387 */ /* 0x000ff60000100800 */
[----:B------:R-:W-:Y:S06]  /*36760*/  @!UPT UIADD3 URZ, URZ, URZ, URZ ;  /* 0x0000003f3f3ff290 */ /* 0x000fec000fffe03f */
[----:B------:R0:W-:Y:S01]  /*36770*/  STL.64 [R1+0x80], R8 ;  /* 0x0000800801007387 */ /* 0x0001e20000100a00 */
[----:B------:R-:W-:Y:S03]  /*36780*/  STL [R1+0x88], R10 ;  /* 0x0000880a01007387 */ /* 0x000fe60000100800 */
[----:B0-----:R-:W4:Y:S01]  /*36790*/  LDL.LU.64 R8, [R1+0x14b0] ;  /* 0x0014b00001087983 */ /* 0x001f220000300a00 */
[----:B------:R-:W-:Y:S02]  /*367a0*/  IMAD.MOV.U32 R2, RZ, RZ, R11 ;  /* 0x000000ffff027224 */ /* 0x000fe400078e000b */
[----:B------:R0:W-:Y:S02]  /*367b0*/  STL.64 [R1+0x1488], R20 ;  /* 0x0014881401007387 */ /* 0x0001e40000100a00 */
[----:B0-----:R-:W2:Y:S01]  /*367c0*/  LDL.LU R20, [R1+0x50] ;  /* 0x0000500001147983 */ /* 0x001ea20000300800 */
[----:B------:R-:W2:Y:S02]  /*367d0*/  LDL.LU R21, [R1+0x54] ;  /* 0x0000540001157983 */ /* 0x000ea40000300800 */
[----:B------:R-:W2:Y:S02]  /*367e0*/  LDL.LU R22, [R1+0x58] ;  /* 0x0000580001167983 */ /* 0x000ea40000300800 */
[----:B------:R-:W2:Y:S01]  /*367f0*/  LDL.LU R23, [R1+0x5c] ;  /* 0x00005c0001177983 */ /* 0x000ea20000300800 */
[----:B------:R-:W-:Y:S01]  /*36800*/  STL [R1+0x1460], R2 ;  /* 0x0014600201007387 */ /* 0x000fe20000100800 */
[C---:B----4-:R-:W-:Y:S03]  /*36810*/  HMMA.16816.F32.BF16 R8, R4.reuse, R8, R12 ;  /* 0x000000080408723c */ /* 0x050fe6000004180c */
[----:B------:R-:W3:Y:S01]  /*36820*/  LDL.LU.64 R14, [R1+0x14a8] ;  /* 0x0014a800010e7983 */ /* 0x000ee20000300a00 */
[----:B------:R-:W4:Y:S11]  /*36830*/  LDL.LU.64 R12, [R1+0x14a0] ;  /* 0x0014a000010c7983 */ /* 0x000f360000300a00 */
[----:B------:R-:W-:Y:S09]  /*36840*/  @!UPT UIADD3 URZ, URZ, URZ, URZ ;  /* 0x0000003f3f3ff290 */ /* 0x000ff2000fffe03f */
[----:B------:R-:W-:Y:S02]  /*36850*/  IMAD.MOV.U32 R28, RZ, RZ, R10 ;  /* 0x000000ffff1c7224 */ /* 0x000fe400078e000a */
[----:B------:R-:W-:Y:S02]  /*36860*/  IMAD.MOV.U32 R3, RZ, RZ, R11 ;  /* 0x000000ffff037224 */ /* 0x000fe400078e000b */
[----:B------:R-:W-:Y:S02]  /*36870*/  IMAD.MOV.U32 R0, RZ, RZ, R8 ;  /* 0x000000ffff007224 */ /* 0x000fe400078e0008 */
[----:B------:R-:W-:Y:S01]  /*36880*/  IMAD.MOV.U32 R29, RZ, RZ, R9 ;  /* 0x000000ffff1d7224 */ /* 0x000fe200078e0009 */
[----:B------:R-:W2:Y:S01]  /*36890*/  LDL.LU.64 R10, [R1+0x1498] ;  /* 0x00149800010a7983 */ /* 0x000ea20000300a00 */
[----:B------:R-:W2:Y:S02]  /*368a0*/  LDL.LU.64 R8, [R1+0x1490] ;  /* 0x0014900001087983 */ /* 0x000ea40000300a00 */
[----:B------:R-:W-:Y:S01]  /*368b0*/  STL [R1+0x1464], R0 ;  /* 0x0014640001007387 */ /* 0x000fe20000100800 */
[----:B----4-:R-:W-:Y:S01]  /*368c0*/  HMMA.16816.F32.BF16 R24, R4, R12, R24 ;  /* 0x0000000c0418723c */ /* 0x010fe20000041818 */
[----:B------:R0:W-:Y:S04]  /*368d0*/  STL.64 [R1+0x1480], R12 ;  /* 0x0014800c01007387 */ /* 0x0001e80000100a00 */
[----:B0-----:R-:W3:Y:S01]  /*368e0*/  LDL.LU R12, [R1+0x140] ;  /* 0x00014000010c7983 */ /* 0x001ee20000300800 */
[----:B------:R-:W3:Y:S02]  /*368f0*/  LDL.LU R13, [R1+0x144] ;  /* 0x00014400010d7983 */ /* 0x000ee40000300800 */
[----:B------:R-:W4:Y:S02]  /*36900*/  LDL.LU R4, [R1+0x130] ;  /* 0x0001300001047983 */ /* 0x000f240000300800 */
[----:B------:R-:W4:Y:S01]  /*36910*/  LDL.LU R5, [R1+0x134] ;  /* 0x0001340001057983 */ /* 0x000f220000300800 */
[----:B------:R-:W4:Y:S01]  /*36920*/  LDL.LU R6, [R1+0x138] ;  /* 0x0001380001067983 */ /* 0x000f220000300800 */
[----:B------:R-:W4:Y:S01]  /*36930*/  LDL.LU R7, [R1+0x13c] ;  /* 0x00013c0001077983 */ /* 0x000f220000300800 */
[----:B--2---:R-:W-:Y:S10]  /*36940*/  HMMA.16816.F32.BF16 R20, R8, R16, R20 ;  /* 0x000000100814723c */ /* 0x004ff40000041814 */
[----:B------:R-:W-:Y:S01]  /*36950*/  STL.64 [R1+0x1368], R26 ;  /* 0x0013681a01007387 */ /* 0x000fe20000100a00 */
[----:B------:R0:W-:Y:S03]  /*36960*/  STL.64 [R1+0x1360], R24 ;  /* 0x0013601801007387 */ /* 0x0001e60000100a00 */
[----:B0-----:R-:W4:Y:S01]  /*36970*/  LDL.LU.64 R24, [R1+0x20] ;  /* 0x0000200001187983 */ /* 0x001f220000300a00 */
[----:B------:R-:W2:Y:S09]  /*36980*/  LDL.LU.64 R26, [R1+0x28] ;  /* 0x00002800011a7983 */ /* 0x000eb20000300a00 */
[----:B------:R-:W-:-:S02]  /*36990*/  IMAD.MOV.U32 R19, RZ, RZ, R20 ;  /* 0x000000ffff137224 */ /* 0x000fc400078e0014 */
[----:B------:R-:W-:Y:S02]  /*369a0*/  IMAD.MOV.U32 R18, RZ, RZ, R21 ;  /* 0x000000ffff127224 */ /* 0x000fe400078e0015 */
[----:B------:R-:W3:Y:S01]  /*369b0*/  LDL.LU.64 R20, [R1+0x1488] ;  /* 0x0014880001147983 */ /* 0x000ee20000300a00 */
[----:B------:R-:W-:Y:S02]  /*369c0*/  IMAD.MOV.U32 R17, RZ, RZ, R22 ;  /* 0x000000ffff117224 */ /* 0x000fe400078e0016 */
[----:B------:R-:W-:Y:S01]  /*369d0*/  IMAD.MOV.U32 R16, RZ, RZ, R23 ;  /* 0x000000ffff107224 */ /* 0x000fe200078e0017 */
[C---:B----4-:R-:W-:Y:S08]  /*369e0*/  HMMA.16816.F32.BF16 R4, R8.reuse, R24, R4 ;  /* 0x000000180804723c */ /* 0x050ff00000041804 */
[----:B---3--:R-:W-:Y:S01]  /*369f0*/  HMMA.16816.F32.BF16 R20, R8, R20, R12 ;  /* 0x000000140814723c */ /* 0x008fe2000004180c */
[----:B------:R-:W3:Y:S11]  /*36a00*/  LDL.LU.64 R12, [R1+0x1480] ;  /* 0x00148000010c7983 */ /* 0x000ef60000300a00 */
[----:B------:R-:W-:Y:S11]  /*36a10*/  @!UPT UIADD3 URZ, URZ, URZ, URZ ;  /* 0x0000003f3f3ff290 */ /* 0x000ff6000fffe03f */
[----:B------:R-:W-:Y:S01]  /*36a20*/  @!UPT UIADD3 URZ, URZ, URZ, URZ ;  /* 0x0000003f3f3ff290 */ /* 0x000fe2000fffe03f */
[----:B------:R-:W-:Y:S02]  /*36a30*/  IMAD.MOV.U32 R0, RZ, RZ, R22 ;  /* 0x000000ffff007224 */ /* 0x000fe400078e0016 */
[----:B------:R-:W-:Y:S02]  /*36a40*/  IMAD.MOV.U32 R2, RZ, RZ, R23 ;  /* 0x000000ffff027224 */ /* 0x000fe400078e0017 */
[----:B------:R-:W-:Y:S02]  /*36a50*/  IMAD.MOV.U32 R14, RZ, RZ, R20 ;  /* 0x000000ffff0e7224 */ /* 0x000fe400078e0014 */
[----:B------:R-:W-:Y:S01]  /*36a60*/  IMAD.MOV.U32 R15, RZ, RZ, R21 ;  /* 0x000000ffff0f7224 */ /* 0x000fe200078e0015 */
[----:B------:R-:W3:Y:S01]  /*36a70*/  LDL.LU.64 R22, [R1+0x1478] ;  /* 0x0014780001167983 */ /* 0x000ee20000300a00 */
[----:B------:R-:W3:Y:S02]  /*36a80*/  LDL.LU.64 R20, [R1+0x1470] ;  /* 0x0014700001147983 */ /* 0x000ee40000300a00 */
[----:B--2---:R-:W-:Y:S02]  /*36a90*/  STL.64 [R1+0x1418], R26 ;  /* 0x0014181a01007387 */ /* 0x004fe40000100a00 */
[----:B------:R-:W-:Y:S01]  /*36aa0*/  STL.64 [R1+0x1328], R6 ;  /* 0x0013280601007387 */ /* 0x000fe20000100a00 */
[----:B------:R0:W-:Y:S02]  /*36ab0*/  STL.64 [R1+0x1320], R4 ;  /* 0x0013200401007387 */ /* 0x0001e40000100a00 */
[----:B0-----:R-:W-:-:S02]  /*36ac0*/  IMAD.MOV.U32 R4, RZ, RZ, R14 ;  /* 0x000000ffff047224 */ /* 0x001fc400078e000e */
[----:B------:R-:W-:Y:S01]  /*36ad0*/  IMAD.MOV.U32 R5, RZ, RZ, R15 ;  /* 0x000000ffff057224 */ /* 0x000fe200078e000f */
[----:B------:R-:W2:Y:S01]  /*36ae0*/  LDL.LU R14, [R1+0x146c] ;  /* 0x00146c00010e7983 */ /* 0x000ea20000300800 */
[----:B------:R-:W2:Y:S02]  /*36af0*/  LDL.LU R15, [R1+0x1468] ;  /* 0x00146800010f7983 */ /* 0x000ea40000300800 */
[----:B------:R-:W-:Y:S02]  /*36b00*/  IMAD.MOV.U32 R6, RZ, RZ, R0 ;  /* 0x000000ffff067224 */ /* 0x000fe400078e0000 */
[----:B------:R-:W-:Y:S01]  /*36b10*/  IMAD.MOV.U32 R7, RZ, RZ, R2 ;  /* 0x000000ffff077224 */ /* 0x000fe200078e0002 */
[----:B------:R-:W4:Y:S01]  /*36b20*/  LDL.LU R0, [R1+0x1464] ;  /* 0x0014640001007983 */ /* 0x000f220000300800 */
[----:B------:R-:W4:Y:S03]  /*36b30*/  LDL.LU R2, [R1+0x1460] ;  /* 0x0014600001027983 */ /* 0x000f260000300800 */
[----:B------:R0:W-:Y:S01]  /*36b40*/  STL.64 [R1+0x1338], R6 ;  /* 0x0013380601007387 */ /* 0x0001e20000100a00 */
[----:B------:R-:W-:Y:S03]  /*36b50*/  STL.64 [R1+0x1330], R4 ;  /* 0x0013300401007387 */ /* 0x000fe60000100a00 */
[----:B0-----:R-:W4:Y:S01]  /*36b60*/  LDL.LU R6, [R1+0x48] ;  /* 0x0000480001067983 */ /* 0x001f220000300800 */
[----:B------:R-:W4:Y:S01]  /*36b70*/  LDL.LU R7, [R1+0x4c] ;  /* 0x00004c0001077983 */ /* 0x000f220000300800 */
[----:B---3--:R-:W-:Y:S02]  /*36b80*/  HMMA.16816.F32.BF16 R8, R8, R12, R20 ;  /* 0x0000000c0808723c */ /* 0x008fe40000041814 */
[----:B--2---:R-:W-:Y:S01]  /*36b90*/  STL.64 [R1+0x1410], R14 ;  /* 0x0014100e01007387 */ /* 0x004fe20000100a00 */
[----:B------:R-:W2:Y:S02]  /*36ba0*/  LDL.LU R20, [R1+0xb0] ;  /* 0x0000b00001147983 */ /* 0x000ea40000300800 */
[----:B------:R-:W2:Y:S02]  /*36bb0*/  LDL.LU R21, [R1+0xb4] ;  /* 0x0000b40001157983 */ /* 0x000ea40000300800 */
[----:B------:R-:W3:Y:S01]  /*36bc0*/  LDL.LU R22, [R1+0xb8] ;  /* 0x0000b80001167983 */ /* 0x000ee20000300800 */
[----:B------:R-:W3:Y:S04]  /*36bd0*/  LDL.LU R23, [R1+0xbc] ;  /* 0x0000bc0001177983 */ /* 0x000ee80000300800 */
[----:B---3--:R0:W-:Y:S01]  /*36be0*/  STL.64 [R1+0x13c8], R22 ;  /* 0x0013c81601007387 */ /* 0x0081e20000100a00 */
[----:B--2---:R-:W-:Y:S03]  /*36bf0*/  STL.64 [R1+0x13c0], R20 ;  /* 0x0013c01401007387 */ /* 0x004fe60000100a00 */
[----:B0-----:R-:W2:Y:S04]  /*36c00*/  LDL.LU.64 R22, [R1+0x38] ;  /* 0x0000380001167983 */ /* 0x001ea80000300a00 */
[----:B--2---:R-:W-:Y:S03]  /*36c10*/  STL.64 [R1+0x1420], R22 ;  /* 0x0014201601007387 */ /* 0x004fe60000100a00 */
[----:B------:R0:W-:Y:S02]  /*36c20*/  STL.64 [R1+0x1348], R10 ;  /* 0x0013480a01007387 */ /* 0x0001e40000100a00 */
[----:B------:R1:W-:Y:S02]  /*36c30*/  STL.64 [R1+0x1340], R8 ;  /* 0x0013400801007387 */ /* 0x0003e40000100a00 */
[----:B0-----:R-:W-:-:S02]  /*36c40*/  IMAD.MOV.U32 R10, RZ, RZ, R17 ;  /* 0x000000ffff0a7224 */ /* 0x001fc400078e0011 */
[----:B------:R-:W-:Y:S02]  /*36c50*/  IMAD.MOV.U32 R11, RZ, RZ, R16 ;  /* 0x000000ffff0b7224 */ /* 0x000fe400078e0010 */
[----:B-1----:R-:W-:Y:S02]  /*36c60*/  IMAD.MOV.U32 R8, RZ, RZ, R19 ;  /* 0x000000ffff087224 */ /* 0x002fe400078e0013 */
[----:B------:R-:W-:Y:S01]  /*36c70*/  IMAD.MOV.U32 R9, RZ, RZ, R18 ;  /* 0x000000ffff097224 */ /* 0x000fe200078e0012 */
[----:B------:R-:W2:Y:S01]  /*36c80*/  LDL.LU R16, [R1] ;  /* 0x0000000001107983 */ /* 0x000ea20000300800 */
[----:B------:R-:W2:Y:S02]  /*36c90*/  LDL.LU R17, [R1+0x4] ;  /* 0x0000040001117983 */ /* 0x000ea40000300800 */
[----:B------:R-:W2:Y:S02]  /*36ca0*/  LDL.LU R18, [R1+0x8] ;  /* 0x0000080001127983 */ /* 0x000ea40000300800 */
[----:B------:R-:W2:Y:S01]  /*36cb0*/  LDL.LU R19, [R1+0xc] ;  /* 0x00000c0001137983 */ /* 0x000ea20000300800 */
[----:B------:R-:W-:Y:S01]  /*36cc0*/  STL.64 [R1+0x1378], R10 ;  /* 0x0013780a01007387 */ /* 0x000fe20000100a00 */
[----:B------:R4:W-:Y:S02]  /*36cd0*/  STL.64 [R1+0x1370], R8 ;  /* 0x0013700801007387 */ /* 0x0009e40000100a00 */
[----:B----4-:R-:W-:-:S02]  /*36ce0*/  IMAD.MOV.U32 R8, RZ, RZ, R0 ;  /* 0x000000ffff087224 */ /* 0x010fc400078e0000 */
[----:B------:R-:W-:Y:S01]  /*36cf0*/  IMAD.MOV.U32 R9, RZ, RZ, R29 ;  /* 0x000000ffff097224 */ /* 0x000fe200078e001d */
[----:B------:R-:W3:Y:S01]  /*36d00*/  LDL.LU R0, [R1+0x145c] ;  /* 0x00145c0001007983 */ /* 0x000ee20000300800 */
[----:B------:R-:W4:Y:S02]  /*36d10*/  LDL.LU R29, [R1+0x1458] ;  /* 0x00145800011d7983 */ /* 0x000f240000300800 */
[----:B------:R-:W-:Y:S02]  /*36d20*/  IMAD.MOV.U32 R10, RZ, RZ, R28 ;  /* 0x000000ffff0a7224 */ /* 0x000fe400078e001c */
[----:B------:R-:W-:Y:S01]  /*36d30*/  IMAD.MOV.U32 R11, RZ, RZ, R3 ;  /* 0x000000ffff0b7224 */ /* 0x000fe200078e0003 */
        /* <DEDUP_REMOVED lines=14> */
[----:B------:R-:W-:Y:S02]  /*36e20*/  STL.64 [R1+0x1388], R10 ;  /* 0x0013880a01007387 */ /* 0x000fe40000100a00 */
[----:B------:R0:W-:Y:S02]  /*36e30*/  STL.64 [R1+0x1380], R8 ;  /* 0x0013800801007387 */ /* 0x0001e40000100a00 */
[----:B0-----:R-:W2:Y:S01]  /*36e40*/  LDL.LU R8, [R1+0x80] ;  /* 0x0000800001087983 */ /* 0x001ea20000300800 */
[----:B------:R-:W2:Y:S02]  /*36e50*/  LDL.LU R9, [R1+0x84] ;  /* 0x0000840001097983 */ /* 0x000ea40000300800 */
[----:B------:R-:W2:Y:S02]  /*36e60*/  LDL.LU R10, [R1+0x88] ;  /* 0x00008800010a7983 */ /* 0x000ea40000300800 */
[----:B------:R-:W-:-:S02]  /*36e70*/  IMAD.MOV.U32 R11, RZ, RZ, R2 ;  /* 0x000000ffff0b7224 */ /* 0x000fc400078e0002 */
[----:B------:R-:W3:Y:S04]  /*36e80*/  LDL.LU R2, [R1+0x144c] ;  /* 0x00144c0001027983 */ /* 0x000ee80000300800 */
[----:B--2---:R-:W-:Y:S01]  /*36e90*/  STL.64 [R1+0x1398], R10 ;  /* 0x0013980a01007387 */ /* 0x004fe20000100a00 */
[----:B------:R0:W-:Y:S02]  /*36ea0*/  STL.64 [R1+0x1390], R8 ;  /* 0x0013900801007387 */ /* 0x0001e40000100a00 */
[----:B0-----:R-:W-:Y:S02]  /*36eb0*/  IMAD.MOV.U32 R8, RZ, RZ, R3 ;  /* 0x000000ffff087224 */ /* 0x001fe400078e0003 */
[----:B------:R-:W-:Y:S01]  /*36ec0*/  IMAD.MOV.U32 R9, RZ, RZ, R28 ;  /* 0x000000ffff097224 */ /* 0x000fe200078e001c */
[----:B------:R-:W2:Y:S01]  /*36ed0*/  LDL.LU R3, [R1+0x1448] ;  /* 0x0014480001037983 */ /* 0x000ea20000300800 */
[----:B------:R-:W2:Y:S02]  /*36ee0*/  LDL.LU R28, [R1+0x1444] ;  /* 0x00144400011c7983 */ /* 0x000ea40000300800 */
[----:B----4-:R-:W-:-:S02]  /*36ef0*/  IMAD.MOV.U32 R10, RZ, RZ, R29 ;  /* 0x000000ffff0a7224 */ /* 0x010fc400078e001d */
[----:B------:R-:W4:Y:S01]  /*36f00*/  LDL.LU R29, [R1+0x1440] ;  /* 0x00144000011d7983 */ /* 0x000f220000300800 */
[----:B---3--:R-:W-:Y:S02]  /*36f10*/  IMAD.MOV.U32 R11, RZ, RZ, R0 ;  /* 0x000000ffff0b7224 */ /* 0x008fe400078e0000 */
[----:B------:R-:W3:Y:S03]  /*36f20*/  LDL.LU R0, [R1+0x143c] ;  /* 0x00143c0001007983 */ /* 0x000ee60000300800 */
[----:B------:R-:W-:Y:S01]  /*36f30*/  STL.64 [R1+0x13d8], R10 ;  /* 0x0013d80a01007387 */ /* 0x000fe20000100a00 */
[----:B------:R0:W-:Y:S02]  /*36f40*/  STL.64 [R1+0x13d0], R8 ;  /* 0x0013d00801007387 */ /* 0x0001e40000100a00 */
[----:B0-----:R-:W-:Y:S02]  /*36f50*/  IMAD.MOV.U32 R8, RZ, RZ, R2 ;  /* 0x000000ffff087224 */ /* 0x001fe400078e0002 */
[----:B------:R-:W3:Y:S01]  /*36f60*/  LDL.LU R2, [R1+0x1438] ;  /* 0x0014380001027983 */ /* 0x000ee20000300800 */
[----:B--2---:R-:W-:-:S02]  /*36f70*/  IMAD.MOV.U32 R9, RZ, RZ, R3 ;  /* 0x000000ffff097224 */ /* 0x004fc400078e0003 */
[----:B------:R-:W-:Y:S01]  /*36f80*/  IMAD.MOV.U32 R10, RZ, RZ, R28 ;  /* 0x000000ffff0a7224 */ /* 0x000fe200078e001c */
[----:B------:R-:W2:Y:S01]  /*36f90*/  LDL.LU R3, [R1+0x1434] ;  /* 0x0014340001037983 */ /* 0x000ea20000300800 */
[----:B------:R-:W2:Y:S02]  /*36fa0*/  LDL.LU R28, [R1+0x1430] ;  /* 0x00143000011c7983 */ /* 0x000ea40000300800 */
[----:B----4-:R-:W-:Y:S02]  /*36fb0*/  IMAD.MOV.U32 R11, RZ, RZ, R29 ;  /* 0x000000ffff0b7224 */ /* 0x010fe400078e001d */
[----:B------:R-:W4:Y:S03]  /*36fc0*/  LDL.LU R29, [R1+0x142c] ;  /* 0x00142c00011d7983 */ /* 0x000f260000300800 */
[----:B------:R-:W-:Y:S02]  /*36fd0*/  STL.64 [R1+0x13e8], R10 ;  /* 0x0013e80a01007387 */ /* 0x000fe40000100a00 */
[----:B------:R0:W-:Y:S02]  /*36fe0*/  STL.64 [R1+0x13e0], R8 ;  /* 0x0013e00801007387 */ /* 0x0001e40000100a00 */
[----:B0-----:R-:W2:Y:S01]  /*36ff0*/  LDL.LU R8, [R1+0xd0] ;  /* 0x0000d00001087983 */ /* 0x001ea20000300800 */
[----:B------:R-:W2:Y:S02]  /*37000*/  LDL.LU R9, [R1+0xd4] ;  /* 0x0000d40001097983 */ /* 0x000ea40000300800 */
[----:B------:R-:W2:Y:S01]  /*37010*/  LDL.LU R10, [R1+0xd8] ;  /* 0x0000d800010a7983 */ /* 0x000ea20000300800 */
[----:B------:R-:W-:Y:S01]  /*37020*/  HMMA.16816.F32.BF16 R20, R16, R6, R20 ;  /* 0x000000061014723c */ /* 0x000fe20000041814 */
[----:B---3--:R-:W-:-:S02]  /*37030*/  IMAD.MOV.U32 R11, RZ, RZ, R0 ;  /* 0x000000ffff0b7224 */ /* 0x008fc400078e0000 */
[----:B------:R-:W3:Y:S04]  /*37040*/  LDL.LU R0, [R1+0x1428] ;  /* 0x0014280001007983 */ /* 0x000ee80000300800 */
[----:B--2---:R-:W-:Y:S01]  /*37050*/  STL.64 [R1+0x1408], R10 ;  /* 0x0014080a01007387 */ /* 0x004fe20000100a00 */
[----:B------:R-:W-:Y:S11]  /*37060*/  STL.64 [R1+0x1400], R8 ;  /* 0x0014000801007387 */ /* 0x000ff60000100a00 */
[----:B------:R-:W-:Y:S04]  /*37070*/  @!UPT UIADD3 URZ, URZ, URZ, URZ ;  /* 0x0000003f3f3ff290 */ /* 0x000fe8000fffe03f */
        /* <DEDUP_REMOVED lines=8> */
[----:B0-----:R-:W2:Y:S02]  /*37100*/  LDL.LU.64 R26, [R1+0x1418] ;  /* 0x00141800011a7983 */ /* 0x001ea40000300a00 */
[----:B--2---:R-:W-:Y:S11]  /*37110*/  HMMA.16816.F32.BF16 R12, R16, R26, R12 ;  /* 0x0000001a100c723c */ /* 0x004ff6000004180c */
[----:B------:R-:W-:Y:S11]  /*37120*/  @!UPT UIADD3 URZ, URZ, URZ, URZ ;  /* 0x0000003f3f3ff290 */ /* 0x000ff6000fffe03f */
[----:B------:R-:W-:Y:S01]  /*37130*/  @!UPT UIADD3 URZ, URZ, URZ, URZ ;  /* 0x0000003f3f3ff290 */ /* 0x000fe2000fffe03f */
[----:B------:R-:W-:Y:S01]  /*37140*/  STL.64 [R1+0x310], R12 ;  /* 0x0003100c01007387 */ /* 0x000fe20000100a00 */
[----:B------:R0:W-:Y:S03]  /*37150*/  STL.64 [R1+0x318], R14 ;  /* 0x0003180e01007387 */ /* 0x0001e60000100a00 */
[----:B0-----:R-:W2:Y:S01]  /*37160*/  LDL.LU.64 R14, [R1+0x1410] ;  /* 0x00141000010e7983 */ /* 0x001ea20000300a00 */
[----:B----4-:R-:W-:Y:S02]  /*37170*/  IMAD.MOV.U32 R8, RZ, RZ, R29 ;  /* 0x000000ffff087224 */ /* 0x010fe400078e001d */
[----:B------:R-:W-:Y:S02]  /*37180*/  IMAD.MOV.U32 R9, RZ, RZ, R28 ;  /* 0x000000ffff097224 */ /* 0x000fe400078e001c */
[----:B------:R-:W-:Y:S02]  /*37190*/  IMAD.MOV.U32 R10, RZ, RZ, R3 ;  /* 0x000000ffff0a7224 */ /* 0x000fe400078e0003 */
[----:B------:R-:W-:-:S07]  /*371a0*/  IMAD.MOV.U32 R11, RZ, RZ, R2 ;  /* 0x000000ffff0b7224 */ /* 0x000fce00078e0002 */
[----:B--2---:R-:W-:Y:S01]  /*371b0*/  HMMA.16816.F32.BF16 R16, R16, R14, R8 ;  /* 0x0000000e1010723c */ /* 0x004fe20000041808 */
[----:B------:R-:W2:Y:S01]  /*371c0*/  LDL.LU.64 R10, [R1+0x1408] ;  /* 0x00140800010a7983 */ /* 0x000ea20000300a00 */
[----:B------:R-:W2:Y:S11]  /*371d0*/  LDL.LU.64 R8, [R1+0x1400] ;  /* 0x0014000001087983 */ /* 0x000eb60000300a00 */
[----:B------:R-:W-:Y:S10]  /*371e0*/  @!UPT UIADD3 URZ, URZ, URZ, URZ ;  /* 0x0000003f3f3ff290 */ /* 0x000ff4000fffe03f */
[----:B------:R-:W-:Y:S01]  /*371f0*/  STL.64 [R1+0x2f0], R16 ;  /* 0x0002f01001007387 */ /* 0x000fe20000100a00 */
[----:B------:R0:W-:Y:S03]  /*37200*/  STL.64 [R1+0x2f8], R18 ;  /* 0x0002f81201007387 */ /* 0x0001e60000100a00 */
[----:B0-----:R-:W2:Y:S01]  /*37210*/  LDL.LU.64 R18, [R1+0x13f8] ;  /* 0x0013f80001127983 */ /* 0x001ea20000300a00 */
[----:B------:R-:W2:Y:S02]  /*37220*/  LDL.LU.64 R16, [R1+0x13f0] ;  /* 0x0013f00001107983 */ /* 0x000ea40000300a00 */
[----:B--2---:R-:W-:Y:S11]  /*37230*/  HMMA.16816.F32.BF16 R8, R16, R6, R8 ;  /* 0x000000061008723c */ /* 0x004ff60000041808 */
[----:B------:R-:W-:Y:S11]  /*37240*/  @!UPT UIADD3 URZ, URZ, URZ, URZ ;  /* 0x0000003f3f3ff290 */ /* 0x000ff6000fffe03f */
[----:B------:R-:W-:Y:S01]  /*37250*/  @!UPT UIADD3 URZ, URZ, URZ, URZ ;  /* 0x0000003f3f3ff290 */ /* 0x000fe2000fffe03f */
[----:B------:R-:W-:Y:S01]  /*37260*/  STL.64 [R1+0x2e0], R8 ;  /* 0x0002e00801007387 */ /* 0x000fe20000100a00 */
[----:B------:R0:W-:Y:S02]  /*37270*/  STL.64 [R1+0x2e8], R10 ;  /* 0x0002e80a01007387 */ /* 0x0001e40000100a00 */
[----:B------:R-:W-:Y:S01]  /*37280*/  IMAD.MOV.U32 R2, RZ, RZ, R8 ;  /* 0x000000ffff027224 */ /* 0x000fe200078e0008 */
[----:B0-----:R-:W2:Y:S01]  /*37290*/  LDL.LU.64 R10, [R1+0x13e8] ;  /* 0x0013e800010a7983 */ /* 0x001ea20000300a00 */
[----:B------:R-:W2:Y:S03]  /*372a0*/  LDL.LU.64 R8, [R1+0x13e0] ;  /* 0x0013e00001087983 */ /* 0x000ea60000300a00 */
[----:B------:R0:W-:Y:S02]  /*372b0*/  STL [R1+0x11f8], R2 ;  /* 0x0011f80201007387 */ /* 0x0001e40000100800 */
[----:B------:R-:W-:-:S02]  /*372c0*/  IMAD.MOV.U32 R4, RZ, RZ, R22 ;  /* 0x000000ffff047224 */ /* 0x000fc400078e0016 */
[----:B0-----:R-:W-:Y:S01]  /*372d0*/  IMAD.MOV.U32 R2, RZ, RZ, R23 ;  /* 0x000000ffff027224 */ /* 0x001fe200078e0017 */
[C---:B--2---:R-:W-:Y:S11]  /*372e0*/  HMMA.16816.F32.BF16 R8, R16.reuse, R22, R8 ;  /* 0x000000161008723c */ /* 0x044ff60000041808 */
[----:B------:R-:W-:Y:S11]  /*372f0*/  @!UPT UIADD3 URZ, URZ, URZ, URZ ;  /* 0x0000003f3f3ff290 */ /* 0x000ff6000fffe03f */
[----:B------:R-:W-:Y:S01]  /*37300*/  @!UPT UIADD3 URZ, URZ, URZ, URZ ;  /* 0x0000003f3f3ff290 */ /* 0x000fe2000fffe03f */
[----:B------:R-:W-:Y:S01]  /*37310*/  STL.64 [R1+0x2d0], R8 ;  /* 0x0002d00801007387 */ /* 0x000fe20000100a00 */
[----:B------:R0:W-:Y:S03]  /*37320*/  STL.64 [R1+0x2d8], R10 ;  /* 0x0002d80a01007387 */ /* 0x0001e60000100a00 */
[----:B0-----:R-:W2:Y:S01]  /*37330*/  LDL.LU.64 R10, [R1+0x13d8] ;  /* 0x0013d800010a7983 */ /* 0x001ea20000300a00 */
[----:B------:R-:W2:Y:S02]  /*37340*/  LDL.LU.64 R8, [R1+0x13d0] ;  /* 0x0013d00001087983 */ /* 0x000ea40000300a00 */
[----:B------:R-:W4:Y:S02]  /*37350*/  LDL.LU.64 R22, [R1+0x13c8] ;  /* 0x0013c80001167983 */ /* 0x000f240000300a00 */
[----:B------:R-:W4:Y:S02]  /*37360*/  LDL.LU.64 R20, [R1+0x13c0] ;  /* 0x0013c00001147983 */ /* 0x000f240000300a00 */
[C---:B----4-:R-:W-:Y:S11]  /*37370*/  HMMA.16816.F32.BF16 R20, R16.reuse, R26, R20 ;  /* 0x0000001a1014723c */ /* 0x050ff60000041814 */
[----:B------:R-:W-:Y:S11]  /*37380*/  @!UPT UIADD3 URZ, URZ, URZ, URZ ;  /* 0x0000003f3f3ff290 */ /* 0x000ff6000fffe03f */
[----:B------:R-:W-:Y:S01]  /*37390*/  @!UPT UIADD3 URZ, URZ, URZ, URZ ;  /* 0x0000003f3f3ff290 */ /* 0x000fe2000fffe03f */
[----:B------:R-:W-:Y:S01]  /*373a0*/  STL.64 [R1+0x2c0], R20 ;  /* 0x0002c01401007387 */ /* 0x000fe20000100a00 */
[----:B------:R0:W-:Y:S02]  /*373b0*/  STL.64 [R1+0x2c8], R22 ;  /* 0x0002c81601007387 */ /* 0x0001e40000100a00 */
[----:B------:R-:W-:Y:S01]  /*373c0*/  IMAD.MOV.U32 R3, RZ, RZ, R20 ;  /* 0x000000ffff037224 */ /* 0x000fe200078e0014 */
[----:B0-----:R-:W4:Y:S01]  /*373d0*/  LDL.LU.64 R22, [R1+0x13b8] ;  /* 0x0013b80001167983 */ /* 0x001f220000300a00 */
[----:B------:R-:W4:Y:S03]  /*373e0*/  LDL.LU.64 R20, [R1+0x13b0] ;  /* 0x0013b00001147983 */ /* 0x000f260000300a00 */
[----:B------:R-:W-:Y:S01]  /*373f0*/  STL [R1+0x11fc], R3 ;  /* 0x0011fc0301007387 */ /* 0x000fe20000100800 */
[----:B----4-:R-:W-:Y:S01]  /*37400*/  HMMA.16816.F32.BF16 R16, R16, R14, R20 ;  /* 0x0000000e1010723c */ /* 0x010fe20000041814 */
        /* <DEDUP_REMOVED lines=13> */
[----:B------:R-:W-:-:S07]  /*374e0*/  IMAD.MOV.U32 R19, RZ, RZ, R2 ;  /* 0x000000ffff137224 */ /* 0x000fce00078e0002 */
        /* <DEDUP_REMOVED lines=18> */
[----:B----4-:R-:W-:Y:S01]  /*37610*/  HMMA.16816.F32.BF16 R20, R20, R14, R24 ;  /* 0x0000000e1414723c */ /* 0x010fe20000041818 */
[----:B------:R-:W2:Y:S01]  /*37620*/  LDL.LU.64 R26, [R1+0x1358] ;  /* 0x00135800011a7983 */ /* 0x000ea20000300a00 */
[----:B------:R-:W2:Y:S11]  /*37630*/  LDL.LU.64 R24, [R1+0x1350] ;  /* 0x0013500001187983 */ /* 0x000eb60000300a00 */
[----:B------:R-:W-:Y:S10]  /*37640*/  @!UPT UIADD3 URZ, URZ, URZ, URZ ;  /* 0x0000003f3f3ff290 */ /* 0x000ff4000fffe03f */
[----:B------:R-:W-:Y:S01]  /*37650*/  STL.64 [R1+0x260], R20 ;  /* 0x0002601401007387 */ /* 0x000fe20000100a00 */
[----:B------:R-:W-:Y:S01]  /*37660*/  STL.64 [R1+0x268], R22 ;  /* 0x0002681601007387 */ /* 0x000fe20000100a00 */
[----:B--2---:R-:W-:Y:S02]  /*37670*/  HMMA.16816.F32.BF16 R4, R24, R6, R8 ;  /* 0x000000061804723c */ /* 0x004fe40000041808 */
[----:B------:R-:W2:Y:S01]  /*37680*/  LDL.LU.64 R10, [R1+0x1348] ;  /* 0x00134800010a7983 */ /* 0x000ea20000300a00 */
[----:B------:R-:W2:Y:S11]  /*37690*/  LDL.LU.64 R8, [R1+0x1340] ;  /* 0x0013400001087983 */ /* 0x000eb60000300a00 */
[----:B------:R-:W-:Y:S09]  /*376a0*/  @!UPT UIADD3 URZ, URZ, URZ, URZ ;  /* 0x0000003f3f3ff290 */ /* 0x000ff2000fffe03f */
[----:B------:R-:W-:Y:S01]  /*376b0*/  STL.64 [R1+0x250], R4 ;  /* 0x0002500401007387 */ /* 0x000fe20000100a00 */
[----:B------:R-:W-:Y:S02]  /*376c0*/  IMAD.MOV.U32 R28, RZ, RZ, R7 ;  /* 0x000000ffff1c7224 */ /* 0x000fe400078e0007 */
[----:B------:R0:W-:Y:S02]  /*376d0*/  STL.64 [R1+0x258], R6 ;  /* 0x0002580601007387 */ /* 0x0001e40000100a00 */
[----:B------:R-:W-:Y:S01]  /*376e0*/  IMAD.MOV.U32 R12, RZ, RZ, R5 ;  /* 0x000000ffff0c7224 */ /* 0x000fe200078e0005 */
[----:B0-----:R-:W4:Y:S01]  /*376f0*/  LDL.LU.64 R6, [R1+0x1338] ;  /* 0x0013380001067983 */ /* 0x001f220000300a00 */
[----:B------:R-:W4:Y:S03]  /*37700*/  LDL.LU.64 R4, [R1+0x1330] ;  /* 0x0013300001047983 */ /* 0x000f260000300a00 */
[----:B------:R-:W-:Y:S02]  /*37710*/  STL [R1+0x1204], R12 ;  /* 0x0012040c01007387 */ /* 0x000fe40000100800 */
[----:B------:R-:W-:Y:S02]  /*37720*/  STL [R1+0x1200], R28 ;  /* 0x0012001c01007387 */ /* 0x000fe40000100800 */
[----:B------:R-:W-:-:S02]  /*37730*/  IMAD.MOV.U32 R22, RZ, RZ, R3 ;  /* 0x000000ffff167224 */ /* 0x000fc400078e0003 */
[----:B------:R-:W-:Y:S01]  /*37740*/  IMAD.MOV.U32 R23, RZ, RZ, R2 ;  /* 0x000000ffff177224 */ /* 0x000fe200078e0002 */
[C---:B----4-:R-:W-:Y:S01]  /*37750*/  HMMA.16816.F32.BF16 R16, R24.reuse, R18, R4 ;  /* 0x000000121810723c */ /* 0x050fe20000041804 */
[----:B------:R-:W4:Y:S01]  /*37760*/  LDL.LU.64 R6, [R1+0x1328] ;  /* 0x0013280001067983 */ /* 0x000f220000300a00 */
[----:B------:R-:W4:Y:S06]  /*37770*/  LDL.LU.64 R4, [R1+0x1320] ;  /* 0x0013200001047983 */ /* 0x000f2c0000300a00 */
[----:B--2---:R-:W-:Y:S11]  /*37780*/  HMMA.16816.F32.BF16 R8, R24, R14, R8 ;  /* 0x0000000e1808723c */ /* 0x004ff60000041808 */
[----:B------:R-:W-:Y:S04]  /*37790*/  @!UPT UIADD3 URZ, URZ, URZ, URZ ;  /* 0x0000003f3f3ff290 */ /* 0x000fe8000fffe03f */
[----:B------:R0:W-:Y:S01]  /*377a0*/  STL.64 [R1+0x100], R16 ;  /* 0x0001001001007387 */ /* 0x0001e20000100a00 */
[----:B------:R-:W-:Y:S02]  /*377b0*/  STL.64 [R1+0x108], R18 ;  /* 0x0001081201007387 */ /* 0x000fe40000100a00 */
[----:B0-----:R-:W-:-:S05]  /*377c0*/  IMAD.MOV.U32 R16, RZ, RZ, R19 ;  /* 0x000000ffff107224 */ /* 0x001fca00078e0013 */
[----:B------:R-:W-:Y:S01]  /*377d0*/  STL [R1+0x1208], R16 ;  /* 0x0012081001007387 */ /* 0x000fe20000100800 */
[----:B----4-:R-:W-:Y:S11]  /*377e0*/  HMMA.16816.F32.BF16 R4, R24, R22, R4 ;  /* 0x000000161804723c */ /* 0x010ff60000041804 */
[----:B------:R-:W-:Y:S11]  /*377f0*/  @!UPT UIADD3 URZ, URZ, URZ, URZ ;  /* 0x0000003f3f3ff290 */ /* 0x000ff6000fffe03f */
[----:B------:R-:W-:Y:S01]  /*37800*/  @!UPT UIADD3 URZ, URZ, URZ, URZ ;  /* 0x0000003f3f3ff290 */ /* 0x000fe2000fffe03f */
[----:B------:R0:W-:Y:S01]  /*37810*/  STL.64 [R1+0x140], R4 ;  /* 0x0001400401007387 */ /* 0x0001e20000100a00 */
[----:B------:R1:W-:Y:S02]  /*37820*/  STL.64 [R1+0x148], R6 ;  /* 0x0001480601007387 */ /* 0x0003e40000100a00 */
[----:B------:R-:W-:Y:S02]  /*37830*/  IMAD.MOV.U32 R13, RZ, RZ, R5 ;  /* 0x000000ffff0d7224 */ /* 0x000fe400078e0005 */
[----:B------:R-:W2:Y:S02]  /*37840*/  LDL.LU R3, [R1+0xe90] ;  /* 0x000e900001037983 */ /* 0x000ea40000300800 */
[----:B------:R-:W-:Y:S01]  /*37850*/  IMAD.MOV.U32 R29, RZ, RZ, R7 ;  /* 0x000000ffff1d7224 */ /* 0x000fe200078e0007 */
[----:B0-----:R-:W4:Y:S01]  /*37860*/  LDL.LU R5, [R1+0xe74] ;  /* 0x000e740001057983 */ /* 0x001f220000300800 */
[----:B-1----:R-:W3:Y:S02]  /*37870*/  LDL.LU R6, [R1+0x418] ;  /* 0x0004180001067983 */ /* 0x002ee40000300800 */
[----:B------:R-:W3:Y:S02]  /*37880*/  LDL.LU R7, [R1+0xe6c] ;  /* 0x000e6c0001077983 */ /* 0x000ee40000300800 */
[----:B------:R-:W3:Y:S01]  /*37890*/  LDL.LU R16, [R1+0x410] ;  /* 0x0004100001107983 */ /* 0x000ee20000300800 */
        /* <DEDUP_REMOVED lines=8> */
[----:B------:R0:W-:Y:S04]  /*37920*/  STL [R1+0x1210], R13 ;  /* 0x0012100d01007387 */ /* 0x0001e80000100800 */
[----:B0-----:R-:W4:Y:S01]  /*37930*/  LDL.LU R13, [R1+0x41c] ;  /* 0x00041c00010d7983 */ /* 0x001f220000300800 */
[----:B------:R0:W-:Y:S03]  /*37940*/  STL [R1+0x120c], R29 ;  /* 0x00120c1d01007387 */ /* 0x0001e60000100800 */
[----:B0-----:R-:W4:Y:S01]  /*37950*/  LDL.LU R29, [R1+0xe7c] ;  /* 0x000e7c00011d7983 */ /* 0x001f220000300800 */
[----:B------:R0:W-:Y:S02]  /*37960*/  STL.64 [R1+0x130], R8 ;  /* 0x0001300801007387 */ /* 0x0001e40000100a00 */
[----:B------:R1:W-:Y:S02]  /*37970*/  STL.64 [R1+0x138], R10 ;  /* 0x0001380a01007387 */ /* 0x0003e40000100a00 */
[----:B------:R-:W4:Y:S01]  /*37980*/  LDL.LU R26, [R1+0xea0] ;  /* 0x000ea000011a7983 */ /* 0x000f220000300800 */
[----:B------:R-:W4:Y:S01]  /*37990*/  LDL.LU R27, [R1+0x420] ;  /* 0x00042000011b7983 */ /* 0x000f220000300800 */
[----:B------:R-:W4:Y:S02]  /*379a0*/  LDL.LU R14, [R1+0xe98] ;  /* 0x000e9800010e7983 */ /* 0x000f240000300800 */
[----:B------:R-:W4:Y:S02]  /*379b0*/  LDL.LU R15, [R1+0xe94] ;  /* 0x000e9400010f7983 */ /* 0x000f240000300800 */
[----:B------:R-:W-:Y:S01]  /*379c0*/  IMAD.MOV.U32 R4, RZ, RZ, R11 ;  /* 0x000000ffff047224 */ /* 0x000fe200078e000b */
[----:B0-----:R-:W4:Y:S01]  /*379d0*/  LDL.LU R8, [R1+0xe8c] ;  /* 0x000e8c0001087983 */ /* 0x001f220000300800 */
[----:B------:R-:W4:Y:S02]  /*379e0*/  LDL.LU R9, [R1+0xe9c] ;  /* 0x000e9c0001097983 */ /* 0x000f240000300800 */
[----:B-1----:R-:W4:Y:S02]  /*379f0*/  LDL.LU R10, [R1+0xe84] ;  /* 0x000e8400010a7983 */ /* 0x002f240000300800 */
[----:B------:R-:W4:Y:S02]  /*37a00*/  LDL.LU R11, [R1+0x414] ;  /* 0x00041400010b7983 */ /* 0x000f240000300800 */
[----:B------:R-:W-:Y:S01]  /*37a10*/  IMAD.MOV.U32 R19, RZ, RZ, c[0x0][0x180] ;  /* 0x00006000ff137624 */ /* 0x000fe200078e00ff */
[----:B------:R-:W4:Y:S04]  /*37a20*/  LDL.LU R23, [R1+0xe44] ;  /* 0x000e440001177983 */ /* 0x000f280000300800 */
[----:B------:R-:W-:-:S04]  /*37a30*/  IADD3 R19, R19, 0xff, RZ ;  /* 0x000000ff13137810 */ /* 0x000fc80007ffe0ff */
[----:B------:R-:W-:-:S04]  /*37a40*/  SHF.R.S32.HI R25, RZ, 0x1f, R19 ;  /* 0x0000001fff197819 */ /* 0x000fc80000011413 */
[----:B------:R-:W-:Y:S02]  /*37a50*/  LEA.HI R25, R25, R19, RZ, 0x8 ;  /* 0x0000001319197211 */ /* 0x000fe400078f40ff */
[----:B------:R-:W4:Y:S01]  /*37a60*/  LDL.LU R19, [R1+0xe68] ;  /* 0x000e680001137983 */ /* 0x000f220000300800 */
[----:B------:R-:W-:Y:S01]  /*37a70*/  STL [R1+0x1214], R4 ;  /* 0x0012140401007387 */ /* 0x000fe20000100800 */
[----:B--2---:R-:W-:-:S04]  /*37a80*/  IADD3 R3, P2, R3, UR7, RZ ;  /* 0x0000000703037c10 */ /* 0x004fc8000ff5e0ff */
[----:B---3--:R-:W-:Y:S01]  /*37a90*/  IADD3.X R16, R16, UR5, RZ, P2, !PT ;  /* 0x0000000510107c10 */ /* 0x008fe200097fe4ff */
[----:B----4-:R-:W-:Y:S01]  /*37aa0*/  IADD3 R28, P2, R28, UR7, RZ ;  /* 0x000000071c1c7c10 */ /* 0x010fe2000ff5e0ff */
[----:B------:R-:W-:Y:S02]  /*37ab0*/  IADD3 R26, P4, R26, UR7, RZ ;  /* 0x000000071a1a7c10 */ /* 0x000fe4000ff9e0ff */
[----:B------:R-:W-:Y:S02]  /*37ac0*/  IADD3 R27, P5, R27, UR7, RZ ;  /* 0x000000071b1b7c10 */ /* 0x000fe4000ffbe0ff */
[----:B------:R-:W-:Y:S02]  /*37ad0*/  IADD3 R14, P6, R14, UR7, RZ ;  /* 0x000000070e0e7c10 */ /* 0x000fe4000ffde0ff */
[----:B------:R-:W-:Y:S01]  /*37ae0*/  IADD3 R15, P1, R15, UR7, RZ ;  /* 0x000000070f0f7c10 */ /* 0x000fe2000ff3e0ff */
[----:B------:R-:W-:Y:S01]  /*37af0*/  STL [R1+0xea0], R26 ;  /* 0x000ea01a01007387 */ /* 0x000fe20000100800 */
[----:B------:R-:W-:Y:S02]  /*37b00*/  STL [R1+0x420], R27 ;  /* 0x0004201b01007387 */ /* 0x000fe40000100800 */
[----:B------:R0:W-:Y:S02]  /*37b10*/  STL [R1+0xe90], R3 ;  /* 0x000e900301007387 */ /* 0x0001e40000100800 */
[----:B------:R-:W-:Y:S01]  /*37b20*/  STL [R1+0xe98], R14 ;  /* 0x000e980e01007387 */ /* 0x000fe20000100800 */
[----:B------:R-:W-:-:S02]  /*37b30*/  IADD3 R8, P3, R8, UR7, RZ ;  /* 0x0000000708087c10 */ /* 0x000fc4000ff7e0ff */
[----:B------:R-:W-:Y:S01]  /*37b40*/  IADD3.X R9, R9, UR5, RZ, P4, !PT ;  /* 0x0000000509097c10 */ /* 0x000fe2000a7fe4ff */
[----:B------:R-:W-:Y:S01]  /*37b50*/  IADD3 R10, P4, R10, UR7, RZ ;  /* 0x000000070a0a7c10 */ /* 0x000fe2000ff9e0ff */
[----:B------:R-:W-:Y:S01]  /*37b60*/  IADD3.X R11, R11, UR5, RZ, P5, !PT ;  /* 0x000000050b0b7c10 */ /* 0x000fe2000affe4ff */
[----:B------:R-:W-:Y:S01]  /*37b70*/  IADD3 R29, P5, R29, UR7, RZ ;  /* 0x000000071d1d7c10 */ /* 0x000fe2000ffbe0ff */
[----:B------:R-:W-:Y:S01]  /*37b80*/  IADD3.X R13, R13, UR5, RZ, P6, !PT ;  /* 0x000000050d0d7c10 */ /* 0x000fe2000b7fe4ff */
[----:B0-----:R-:W2:Y:S01]  /*37b90*/  LDL.LU R3, [R1+0xe3c] ;  /* 0x000e3c0001037983 */ /* 0x001ea20000300800 */
[----:B------:R-:W-:Y:S02]  /*37ba0*/  STL [R1+0xe94], R15 ;  /* 0x000e940f01007387 */ /* 0x000fe40000100800 */
[----:B------:R-:W-:Y:S02]  /*37bb0*/  STL [R1+0xe8c], R8 ;  /* 0x000e8c0801007387 */ /* 0x000fe40000100800 */
[----:B------:R-:W-:Y:S01]  /*37bc0*/  STL [R1+0xe9c], R9 ;  /* 0x000e9c0901007387 */ /* 0x000fe20000100800 */
[----:B------:R-:W-:Y:S01]  /*37bd0*/  IADD3 R5, P6, R5, UR7, RZ ;  /* 0x0000000705057c10 */ /* 0x000fe2000ffde0ff */
[----:B------:R-:W-:Y:S01]  /*37be0*/  STL [R1+0xe84], R10 ;  /* 0x000e840a01007387 */ /* 0x000fe20000100800 */
[----:B------:R-:W-:Y:S01]  /*37bf0*/  IADD3.X R6, R6, UR5, RZ, P1, !PT ;  /* 0x0000000506067c10 */ /* 0x000fe20008ffe4ff */
[----:B------:R-:W-:Y:S01]  /*37c00*/  STL [R1+0x414], R11 ;  /* 0x0004140b01007387 */ /* 0x000fe20000100800 */
[----:B------:R-:W-:Y:S01]  /*37c10*/  IADD3 R7, P1, R7, UR7, RZ ;  /* 0x0000000707077c10 */ /* 0x000fe2000ff3e0ff */
[----:B------:R-:W-:Y:S01]  /*37c20*/  STL [R1+0xe7c], R29 ;  /* 0x000e7c1d01007387 */ /* 0x000fe20000100800 */
[----:B------:R-:W-:Y:S02]  /*37c30*/  STL [R1+0x41c], R13 ;  /* 0x00041c0d01007387 */ /* 0x000fe40000100800 */
[----:B------:R-:W-:Y:S01]  /*37c40*/  STL [R1+0xe74], R5 ;  /* 0x000e740501007387 */ /* 0x000fe20000100800 */
[----:B------:R-:W-:Y:S01]  /*37c50*/  IADD3.X R12, R12, UR5, RZ, P3, !PT ;  /* 0x000000050c0c7c10 */ /* 0x000fe20009ffe4ff */
[----:B------:R-:W-:Y:S01]  /*37c60*/  STL [R1+0x418], R6 ;  /* 0x0004180601007387 */ /* 0x000fe20000100800 */
[----:B------:R-:W-:Y:S01]  /*37c70*/  IADD3 R20, P3, R20, UR7, RZ ;  /* 0x0000000714147c10 */ /* 0x000fe2000ff7e0ff */
[----:B------:R-:W-:Y:S01]  /*37c80*/  STL [R1+0xe6c], R7 ;  /* 0x000e6c0701007387 */ /* 0x000fe20000100800 */
[----:B------:R-:W-:Y:S01]  /*37c90*/  IADD3.X R21, R21, UR5, RZ, P4, !PT ;  /* 0x0000000515157c10 */ /* 0x000fe2000a7fe4ff */
[----:B------:R-:W-:Y:S01]  /*37ca0*/  STL [R1+0x410], R16 ;  /* 0x0004101001007387 */ /* 0x000fe20000100800 */
[----:B------:R-:W-:Y:S01]  /*37cb0*/  STL [R1+0xe64], R28 ;  /* 0x000e641c01007387 */ /* 0x000fe20000100800 */
[----:B------:R-:W-:-:S02]  /*37cc0*/  IADD3 R22, P4, R22, UR7, RZ ;  /* 0x0000000716167c10 */ /* 0x000fc4000ff9e0ff */
[----:B------:R-:W-:Y:S01]  /*37cd0*/  IADD3.X R17, R17, UR5, RZ, P5, !PT ;  /* 0x0000000511117c10 */ /* 0x000fe2000affe4ff */
[----:B------:R-:W-:Y:S01]  /*37ce0*/  STL [R1+0xe88], R12 ;  /* 0x000e880c01007387 */ /* 0x000fe20000100800 */
[----:B------:R-:W-:Y:S01]  /*37cf0*/  IADD3 R2, P5, R2, UR7, RZ ;  /* 0x0000000702027c10 */ /* 0x000fe2000ffbe0ff */
[----:B------:R-:W-:Y:S02]  /*37d00*/  STL [R1+0xe5c], R20 ;  /* 0x000e5c1401007387 */ /* 0x000fe40000100800 */
[----:B------:R-:W-:Y:S01]  /*37d10*/  STL [R1+0xe80], R21 ;  /* 0x000e801501007387 */ /* 0x000fe20000100800 */
[----:B------:R-:W3:Y:S01]  /*37d20*/  LDL.LU R24, [R1+0xe60] ;  /* 0x000e600001187983 */ /* 0x000ee20000300800 */
[----:B------:R-:W-:Y:S02]  /*37d30*/  STL [R1+0xe54], R22 ;  /* 0x000e541601007387 */ /* 0x000fe40000100800 */
[----:B------:R0:W-:Y:S02]  /*37d40*/  STL [R1+0xe4c], R2 ;  /* 0x000e4c0201007387 */ /* 0x0001e40000100800 */
[----:B------:R1:W-:Y:S01]  /*37d50*/  STL [R1+0xe78], R17 ;  /* 0x000e781101007387 */ /* 0x0003e20000100800 */
[----:B------:R-:W-:Y:S01]  /*37d60*/  IADD3.X R18, R18, UR5, RZ, P6, !PT ;  /* 0x0000000512127c10 */ /* 0x000fe2000b7fe4ff */
[----:B0-----:R-:W4:Y:S01]  /*37d70*/  LDL.LU R2, [R1+0xe34] ;  /* 0x000e340001027983 */ /* 0x001f220000300800 */
[----:B-1----:R-:W4:Y:S03]  /*37d80*/  LDL.LU R17, [R1+0xe58] ;  /* 0x000e580001117983 */ /* 0x002f260000300800 */
[----:B------:R0:W-:Y:S02]  /*37d90*/  STL [R1+0xe70], R18 ;  /* 0x000e701201007387 */ /* 0x0001e40000100800 */
[----:B0-----:R-:W4:Y:S01]  /*37da0*/  LDL.LU R18, [R1+0xe2c] ;  /* 0x000e2c0001127983 */ /* 0x001f220000300800 */
[----:B------:R-:W-:Y:S01]  /*37db0*/  UIADD3 UR4, UR4, 0x1, URZ ;  /* 0x0000000104047890 */ /* 0x000fe2000fffe03f */
[----:B------:R-:W-:-:S02]  /*37dc0*/  SHF.R.S32.HI R25, RZ, 0x8, R25 ;  /* 0x00000008ff197819 */ /* 0x000fc40000011419 */
[----:B------:R-:W-:Y:S02]  /*37dd0*/  IADD3 R23, P6, R23, UR7, RZ ;  /* 0x0000000717177c10 */ /* 0x000fe4000ffde0ff */
[----:B------:R-:W-:Y:S02]  /*37de0*/  IADD3.X R19, R19, UR5, RZ, P1, !PT ;  /* 0x0000000513137c10 */ /* 0x000fe40008ffe4ff */
[----:B------:R-:W-:Y:S02]  /*37df0*/  ISETP.NE.U32.AND P0, PT, R25, UR4, PT ;  /* 0x0000000419007c0c */ /* 0x000fe4000bf05070 */
[----:B------:R-:W4:Y:S01]  /*37e00*/  LDL.LU R25, [R1+0xe50] ;  /* 0x000e500001197983 */ /* 0x000f220000300800 */
[----:B------:R-:W4:Y:S02]  /*37e10*/  LDL.LU R26, [R1+0xe24] ;  /* 0x000e2400011a7983 */ /* 0x000f240000300800 */
[----:B------:R-:W-:Y:S02]  /*37e20*/  STL [R1+0xe44], R23 ;  /* 0x000e441701007387 */ /* 0x000fe40000100800 */
[----:B------:R-:W4:Y:S01]  /*37e30*/  LDL.LU R27, [R1+0xe48] ;  /* 0x000e4800011b7983 */ /* 0x000f220000300800 */
[----:B------:R0:W-:Y:S01]  /*37e40*/  STL [R1+0xe68], R19 ;  /* 0x000e681301007387 */ /* 0x0001e20000100800 */
[----:B------:R-:W4:Y:S02]  /*37e50*/  LDL.LU R14, [R1+0xe1c] ;  /* 0x000e1c00010e7983 */ /* 0x000f240000300800 */
[----:B------:R-:W4:Y:S01]  /*37e60*/  LDL.LU R15, [R1+0xe40] ;  /* 0x000e4000010f7983 */ /* 0x000f220000300800 */
[----:B0-----:R-:W4:Y:S01]  /*37e70*/  LDL.LU R19, [R1+0xe14] ;  /* 0x000e140001137983 */ /* 0x001f220000300800 */
[----:B------:R-:W4:Y:S02]  /*37e80*/  LDL.LU R8, [R1+0xe38] ;  /* 0x000e380001087983 */ /* 0x000f240000300800 */
[----:B------:R-:W4:Y:S02]  /*37e90*/  LDL.LU R9, [R1+0xe0c] ;  /* 0x000e0c0001097983 */ /* 0x000f240000300800 */
[----:B------:R-:W4:Y:S01]  /*37ea0*/  LDL.LU R10, [R1+0xe30] ;  /* 0x000e3000010a7983 */ /* 0x000f220000300800 */
[----:B--2---:R-:W-:-:S05]  /*37eb0*/  IADD3 R3, P1, R3, UR7, RZ ;  /* 0x0000000703037c10 */ /* 0x004fca000ff3e0ff */
[----:B------:R0:W-:Y:S01]  /*37ec0*/  STL [R1+0xe3c], R3 ;  /* 0x000e3c0301007387 */ /* 0x0001e20000100800 */
        /* <DEDUP_REMOVED lines=13> */
[----:B0-----:R-:W2:Y:S01]  /*37fa0*/  LDL.LU R3, [R1+0xdf8] ;  /* 0x000df80001037983 */ /* 0x001ea20000300800 */
[----:B---3--:R-:W-:-:S02]  /*37fb0*/  IADD3.X R24, R24, UR5, RZ, P2, !PT ;  /* 0x0000000518187c10 */ /* 0x008fc400097fe4ff */
[----:B----4-:R-:W-:Y:S02]  /*37fc0*/  IADD3 R2, P2, R2, UR7, RZ ;  /* 0x0000000702027c10 */ /* 0x010fe4000ff5e0ff */
[----:B------:R-:W-:-:S03]  /*37fd0*/  IADD3.X R17, R17, UR5, RZ, P3, !PT ;  /* 0x0000000511117c10 */ /* 0x000fc60009ffe4ff */
[----:B------:R0:W-:Y:S01]  /*37fe0*/  STL [R1+0xe34], R2 ;  /* 0x000e340201007387 */ /* 0x0001e20000100800 */
[----:B------:R-:W-:-:S03]  /*37ff0*/  IADD3 R18, P3, R18, UR7, RZ ;  /* 0x0000000712127c10 */ /* 0x000fc6000ff7e0ff */
[----:B0-----:R-:W3:Y:S01]  /*38000*/  LDL.LU R2, [R1+0xdcc] ;  /* 0x000dcc0001027983 */ /* 0x001ee20000300800 */
[----:B------:R-:W-:Y:S02]  /*38010*/  STL [R1+0xe60], R24 ;  /* 0x000e601801007387 */ /* 0x000fe40000100800 */
[----:B------:R0:W-:Y:S02]  /*38020*/  STL [R1+0xe58], R17 ;  /* 0x000e581101007387 */ /* 0x0001e40000100800 */
[----:B0-----:R-:W4:Y:S01]  /*38030*/  LDL.LU R17, [R1+0xdf0] ;  /* 0x000df00001117983 */ /* 0x001f220000300800 */
[----:B------:R0:W-:Y:S03]  /*38040*/  STL [R1+0xe2c], R18 ;  /* 0x000e2c1201007387 */ /* 0x0001e60000100800 */
[----:B0-----:R-:W4:Y:S01]  /*38050*/  LDL.LU R18, [R1+0xdc4] ;  /* 0x000dc40001127983 */ /* 0x001f220000300800 */
[----:B------:R-:W-:Y:S01]  /*38060*/  IADD3.X R25, R25, UR5, RZ, P4, !PT ;  /* 0x0000000519197c10 */ /* 0x000fe2000a7fe4ff */
[----:B------:R-:W-:Y:S01]  /*38070*/  IADD3 R26, P4, R26, UR7, RZ ;  /* 0x000000071a1a7c10 */ /* 0x000fe2000ff9e0ff */
[----:B------:R-:W-:-:S02]  /*38080*/  IADD3.X R27, R27, UR5, RZ, P5, !PT ;  /* 0x000000051b1b7c10 */ /* 0x000fc4000affe4ff */
[----:B------:R-:W-:Y:S01]  /*38090*/  IADD3.X R15, R15, UR5, RZ, P6, !PT ;  /* 0x000000050f0f7c10 */ /* 0x000fe2000b7fe4ff */
[----:B------:R-:W-:Y:S01]  /*380a0*/  IADD3 R19, P6, R19, UR7, RZ ;  /* 0x0000000713137c10 */ /* 0x000fe2000ffde0ff */
[----:B------:R-:W-:Y:S01]  /*380b0*/  IADD3 R14, P5, R14, UR7, RZ ;  /* 0x000000070e0e7c10 */ /* 0x000fe2000ffbe0ff */
[----:B------:R-:W-:Y:S01]  /*380c0*/  STL [R1+0xe50], R25 ;  /* 0x000e501901007387 */ /* 0x000fe20000100800 */
[----:B------:R-:W-:Y:S02]  /*380d0*/  STL [R1+0xe24], R26 ;  /* 0x000e241a01007387 */ /* 0x000fe40000100800 */
[----:B------:R-:W-:Y:S01]  /*380e0*/  STL [R1+0xe48], R27 ;  /* 0x000e481b01007387 */ /* 0x000fe20000100800 */
[----:B------:R-:W-:Y:S01]  /*380f0*/  IADD3.X R8, R8, UR5, RZ, P1, !PT ;  /* 0x0000000508087c10 */ /* 0x000fe20008ffe4ff */
[----:B------:R0:W-:Y:S01]  /*38100*/  STL [R1+0xe14], R19 ;  /* 0x000e141301007387 */ /* 0x0001e20000100800 */
[----:B------:R-:W-:Y:S01]  /*38110*/  IADD3 R9, P1, R9, UR7, RZ ;  /* 0x0000000709097c10 */ /* 0x000fe2000ff3e0ff */
[----:B------:R-:W-:Y:S01]  /*38120*/  STL [R1+0xe1c], R14 ;  /* 0x000e1c0e01007387 */ /* 0x000fe20000100800 */
[----:B------:R-:W-:Y:S01]  /*38130*/  IADD3.X R10, R10, UR5, RZ, P2, !PT ;  /* 0x000000050a0a7c10 */ /* 0x000fe200097fe4ff */
[----:B0-----:R-:W4:Y:S01]  /*38140*/  LDL.LU R19, [R1+0xde8] ;  /* 0x000de80001137983 */ /* 0x001f220000300800 */
[----:B------:R-:W-:Y:S02]  /*38150*/  STL [R1+0xe40], R15 ;  /* 0x000e400f01007387 */ /* 0x000fe40000100800 */
[----:B------:R-:W-:Y:S02]  /*38160*/  STL [R1+0xe38], R8 ;  /* 0x000e380801007387 */ /* 0x000fe40000100800 */
[----:B------:R-:W-:Y:S01]  /*38170*/  STL [R1+0xe0c], R9 ;  /* 0x000e0c0901007387 */ /* 0x000fe20000100800 */
[----:B------:R-:W-:Y:S01]  /*38180*/  STL [R1+0xe30], R10 ;  /* 0x000e300a01007387 */ /* 0x000fe20000100800 */
[----:B--2---:R-:W-:-:S02]  /*38190*/  IADD3 R11, P2, R11, UR7, RZ ;  /* 0x000000070b0b7c10 */ /* 0x004fc4000ff5e0ff */
[----:B------:R-:W-:Y:S01]  /*381a0*/  IADD3.X R29, R29, UR5, RZ, P3, !PT ;  /* 0x000000051d1d7c10 */ /* 0x000fe20009ffe4ff */
[----:B------:R-:W-:Y:S01]  /*381b0*/  IADD3 R13, P3, R13, UR7, RZ ;  /* 0x000000070d0d7c10 */ /* 0x000fe2000ff7e0ff */
[----:B------:R-:W-:Y:S01]  /*381c0*/  IADD3.X R5, R5, UR5, RZ, P4, !PT ;  /* 0x0000000505057c10 */ /* 0x000fe2000a7fe4ff */
[----:B------:R-:W-:Y:S01]  /*381d0*/  IADD3 R6, P4, R6, UR7, RZ ;  /* 0x0000000706067c10 */ /* 0x000fe2000ff9e0ff */
[----:B------:R-:W-:Y:S01]  /*381e0*/  STL [R1+0xe04], R11 ;  /* 0x000e040b01007387 */ /* 0x000fe20000100800 */
[----:B------:R-:W-:Y:S01]  /*381f0*/  IADD3.X R7, R7, UR5, RZ, P5, !PT ;  /* 0x0000000507077c10 */ /* 0x000fe2000affe4ff */
[----:B------:R-:W-:Y:S01]  /*38200*/  STL [R1+0xe28], R29 ;  /* 0x000e281d01007387 */ /* 0x000fe20000100800 */
        /* <DEDUP_REMOVED lines=10> */
[----:B------:R-:W-:Y:S01]  /*382b0*/  STL [R1+0xe10], R28 ;  /* 0x000e101c01007387 */ /* 0x000fe20000100800 */
[----:B------:R-:W-:Y:S01]  /*382c0*/  IADD3.X R22, R22, UR5, RZ, P2, !PT ;  /* 0x0000000516167c10 */ /* 0x000fe200097fe4ff */
[----:B------:R-:W-:Y:S01]  /*382d0*/  STL [R1+0xde4], R12 ;  /* 0x000de40c01007387 */ /* 0x000fe20000100800 */
[----:B------:R-:W-:-:S02]  /*382e0*/  IADD3.X R3, R3, UR5, RZ, P3, !PT ;  /* 0x0000000503037c10 */ /* 0x000fc40009ffe4ff */
[----:B------:R-:W-:Y:S01]  /*382f0*/  IADD3 R23, P2, R23, UR7, RZ ;  /* 0x0000000717177c10 */ /* 0x000fe2000ff5e0ff */
[----:B------:R-:W-:Y:S01]  /*38300*/  STL [R1+0xe08], R20 ;  /* 0x000e081401007387 */ /* 0x000fe20000100800 */
[----:B------:R-:W-:Y:S02]  /*38310*/  STL [R1+0xddc], R21 ;  /* 0x000ddc1501007387 */ /* 0x000fe40000100800 */
[----:B------:R-:W2:Y:S02]  /*38320*/  LDL.LU R24, [R1+0xdbc] ;  /* 0x000dbc0001187983 */ /* 0x000ea40000300800 */
[----:B------:R-:W-:Y:S01]  /*38330*/  STL [R1+0xe00], R22 ;  /* 0x000e001601007387 */ /* 0x000fe20000100800 */
[----:B------:R0:W-:Y:S01]  /*38340*/  STL [R1+0xdf8], R3 ;  /* 0x000df80301007387 */ /* 0x0001e20000100800 */
[----:B------:R1:W-:Y:S03]  /*38350*/  STL [R1+0xdd4], R23 ;  /* 0x000dd41701007387 */ /* 0x0003e60000100800 */
[----:B0-----:R-:W2:Y:S01]  /*38360*/  LDL.LU R3, [R1+0xde0] ;  /* 0x000de00001037983 */ /* 0x001ea20000300800 */
[----:B-1----:R-:W2:Y:S01]  /*38370*/  LDL.LU R23, [R1+0xdb4] ;  /* 0x000db40001177983 */ /* 0x002ea20000300800 */
[----:B---3--:R-:W-:-:S05]  /*38380*/  IADD3 R2, P3, R2, UR7, RZ ;  /* 0x0000000702027c10 */ /* 0x008fca000ff7e0ff */
[----:B------:R0:W-:Y:S01]  /*38390*/  STL [R1+0xdcc], R2 ;  /* 0x000dcc0201007387 */ /* 0x0001e20000100800 */
[----:B----4-:R-:W-:-:S03]  /*383a0*/  IADD3.X R17, R17, UR5, RZ, P4, !PT ;  /* 0x0000000511117c10 */ /* 0x010fc6000a7fe4ff */
[----:B0-----:R-:W3:Y:S01]  /*383b0*/  LDL.LU R2, [R1+0xdd8] ;  /* 0x000dd80001027983 */ /* 0x001ee20000300800 */
[----:B------:R-:W4:Y:S02]  /*383c0*/  LDL.LU R25, [R1+0xdac] ;  /* 0x000dac0001197983 */ /* 0x000f240000300800 */
[----:B------:R-:W4:Y:S01]  /*383d0*/  LDL.LU R26, [R1+0xdd0] ;  /* 0x000dd000011a7983 */ /* 0x000f220000300800 */
[----:B------:R-:W-:Y:S04]  /*383e0*/  STL [R1+0xdf0], R17 ;  /* 0x000df01101007387 */ /* 0x000fe80000100800 */
[----:B------:R-:W4:Y:S01]  /*383f0*/  LDL.LU R27, [R1+0xda4] ;  /* 0x000da400011b7983 */ /* 0x000f220000300800 */
[----:B------:R-:W-:-:S05]  /*38400*/  IADD3 R18, P4, R18, UR7, RZ ;  /* 0x0000000712127c10 */ /* 0x000fca000ff9e0ff */
[----:B------:R0:W-:Y:S01]  /*38410*/  STL [R1+0xdc4], R18 ;  /* 0x000dc41201007387 */ /* 0x0001e20000100800 */
[----:B------:R-:W4:Y:S02]  /*38420*/  LDL.LU R14, [R1+0xdc8] ;  /* 0x000dc800010e7983 */ /* 0x000f240000300800 */
[----:B------:R-:W4:Y:S01]  /*38430*/  LDL.LU R15, [R1+0xd9c] ;  /* 0x000d9c00010f7983 */ /* 0x000f220000300800 */
[----:B0-----:R-:W4:Y:S01]  /*38440*/  LDL.LU R18, [R1+0xdc0] ;  /* 0x000dc00001127983 */ /* 0x001f220000300800 */
[----:B------:R-:W4:Y:S02]  /*38450*/  LDL.LU R8, [R1+0xd94] ;  /* 0x000d940001087983 */ /* 0x000f240000300800 */
[----:B------:R-:W4:Y:S02]  /*38460*/  LDL.LU R9, [R1+0xdb8] ;  /* 0x000db80001097983 */ /* 0x000f240000300800 */
[----:B------:R-:W4:Y:S01]  /*38470*/  LDL.LU R10, [R1+0xd8c] ;  /* 0x000d8c00010a7983 */ /* 0x000f220000300800 */
[----:B------:R-:W-:-:S05]  /*38480*/  IADD3.X R19, R19, UR5, RZ, P5, !PT ;  /* 0x0000000513137c10 */ /* 0x000fca000affe4ff */
[----:B------:R0:W-:Y:S01]  /*38490*/  STL [R1+0xde8], R19 ;  /* 0x000de81301007387 */ /* 0x0001e20000100800 */
        /* <DEDUP_REMOVED lines=13> */
[----:B0-----:R-:W4:Y:S01]  /*38570*/  LDL.LU R19, [R1+0xd54] ;  /* 0x000d540001137983 */ /* 0x001f220000300800 */
[----:B--2---:R-:W-:-:S02]  /*38580*/  IADD3 R24, P5, R24, UR7, RZ ;  /* 0x0000000718187c10 */ /* 0x004fc4000ffbe0ff */
[----:B------:R-:W-:Y:S01]  /*38590*/  IADD3.X R3, R3, UR5, RZ, P6, !PT ;  /* 0x0000000503037c10 */ /* 0x000fe2000b7fe4ff */
[----:B------:R-:W-:-:S04]  /*385a0*/  IADD3 R23, P6, R23, UR7, RZ ;  /* 0x0000000717177c10 */ /* 0x000fc8000ffde0ff */
[----:B------:R0:W-:Y:S04]  /*385b0*/  STL [R1+0xde0], R3 ;  /* 0x000de00301007387 */ /* 0x0001e80000100800 */
[----:B0-----:R-:W2:Y:S01]  /*385c0*/  LDL.LU R3, [R1+0xd78] ;  /* 0x000d780001037983 */ /* 0x001ea20000300800 */
[----:B------:R-:W-:Y:S02]  /*385d0*/  STL [R1+0xdbc], R24 ;  /* 0x000dbc1801007387 */ /* 0x000fe40000100800 */
[----:B------:R0:W-:Y:S01]  /*385e0*/  STL [R1+0xdb4], R23 ;  /* 0x000db41701007387 */ /* 0x0001e20000100800 */
[----:B---3--:R-:W-:Y:S01]  /*385f0*/  IADD3.X R2, R2, UR5, RZ, P1, !PT ;  /* 0x0000000502027c10 */ /* 0x008fe20008ffe4ff */
[----:B----4-:R-:W-:Y:S01]  /*38600*/  IADD3 R25, P1, R25, UR7, RZ ;  /* 0x0000000719197c10 */ /* 0x010fe2000ff3e0ff */
[----:B0-----:R-:W3:Y:S03]  /*38610*/  LDL.LU R23, [R1+0xd4c] ;  /* 0x000d4c0001177983 */ /* 0x001ee60000300800 */
[----:B------:R0:W-:Y:S01]  /*38620*/  STL [R1+0xdd8], R2 ;  /* 0x000dd80201007387 */ /* 0x0001e20000100800 */
[----:B------:R-:W-:Y:S01]  /*38630*/  IADD3.X R26, R26, UR5, RZ, P2, !PT ;  /* 0x000000051a1a7c10 */ /* 0x000fe200097fe4ff */
[----:B------:R-:W-:Y:S01]  /*38640*/  IADD3 R27, P2, R27, UR7, RZ ;  /* 0x000000071b1b7c10 */ /* 0x000fe2000ff5e0ff */
[----:B0-----:R-:W4:Y:S01]  /*38650*/  LDL.LU R2, [R1+0xd70] ;  /* 0x000d700001027983 */ /* 0x001f220000300800 */
[----:B------:R-:W-:Y:S01]  /*38660*/  IADD3.X R14, R14, UR5, RZ, P3, !PT ;  /* 0x000000050e0e7c10 */ /* 0x000fe20009ffe4ff */
[----:B------:R-:W-:Y:S02]  /*38670*/  STL [R1+0xdac], R25 ;  /* 0x000dac1901007387 */ /* 0x000fe40000100800 */
[----:B------:R-:W-:Y:S01]  /*38680*/  STL [R1+0xdd0], R26 ;  /* 0x000dd01a01007387 */ /* 0x000fe20000100800 */
[----:B------:R-:W-:Y:S01]  /*38690*/  STL [R1+0xda4], R27 ;  /* 0x000da41b01007387 */ /* 0x000fe20000100800 */
[----:B------:R-:W-:-:S05]  /*386a0*/  IADD3.X R18, R18, UR5, RZ, P4, !PT ;  /* 0x0000000512127c10 */ /* 0x000fca000a7fe4ff */
[----:B------:R0:W-:Y:S01]  /*386b0*/  STL [R1+0xdc0], R18 ;  /* 0x000dc01201007387 */ /* 0x0001e20000100800 */
[----:B------:R-:W-:Y:S03]  /*386c0*/  STL [R1+0xdc8], R14 ;  /* 0x000dc80e01007387 */ /* 0x000fe60000100800 */
[----:B0-----:R-:W4:Y:S01]  /*386d0*/  LDL.LU R18, [R1+0xd44] ;  /* 0x000d440001127983 */ /* 0x001f220000300800 */
[----:B------:R-:W-:Y:S02]  /*386e0*/  IADD3 R15, P3, R15, UR7, RZ ;  /* 0x000000070f0f7c10 */ /* 0x000fe4000ff7e0ff */
[----:B------:R-:W-:Y:S02]  /*386f0*/  IADD3 R8, P4, R8, UR7, RZ ;  /* 0x0000000708087c10 */ /* 0x000fe4000ff9e0ff */
[----:B------:R-:W-:Y:S01]  /*38700*/  IADD3.X R9, R9, UR5, RZ, P5, !PT ;  /* 0x0000000509097c10 */ /* 0x000fe2000affe4ff */
[----:B------:R-:W-:Y:S01]  /*38710*/  IADD3 R10, P5, R10, UR7, RZ ;  /* 0x000000070a0a7c10 */ /* 0x000fe2000ffbe0ff */
        /* <DEDUP_REMOVED lines=29> */
[----:B------:R-:W4:Y:S01]  /*388f0*/  LDL.LU R24, [R1+0xd68] ;  /* 0x000d680001187983 */ /* 0x000f220000300800 */
[----:B------:R-:W-:Y:S02]  /*38900*/  STL [R1+0xd5c], R22 ;  /* 0x000d5c1601007387 */ /* 0x000fe40000100800 */
[----:B------:R0:W-:Y:S02]  /*38910*/  STL [R1+0xd54], R19 ;  /* 0x000d541301007387 */ /* 0x0001e40000100800 */
[----:B------:R1:W-:Y:S01]  /*38920*/  STL [R1+0xd80], R17 ;  /* 0x000d801101007387 */ /* 0x0003e20000100800 */
[----:B0-----:R-:W4:Y:S01]  /*38930*/  LDL.LU R19, [R1+0xd3c] ;  /* 0x000d3c0001137983 */ /* 0x001f220000300800 */
[----:B-1----:R-:W4:Y:S01]  /*38940*/  LDL.LU R17, [R1+0xd60] ;  /* 0x000d600001117983 */ /* 0x002f220000300800 */
[----:B--2---:R-:W-:-:S05]  /*38950*/  IADD3.X R3, R3, UR5, RZ, P1, !PT ;  /* 0x0000000503037c10 */ /* 0x004fca0008ffe4ff */
[----:B------:R0:W-:Y:S01]  /*38960*/  STL [R1+0xd78], R3 ;  /* 0x000d780301007387 */ /* 0x0001e20000100800 */
[----:B---3--:R-:W-:-:S03]  /*38970*/  IADD3 R23, P1, R23, UR7, RZ ;  /* 0x0000000717177c10 */ /* 0x008fc6000ff3e0ff */
[----:B0-----:R-:W2:Y:S01]  /*38980*/  LDL.LU R3, [R1+0xd34] ;  /* 0x000d340001037983 */ /* 0x001ea20000300800 */
[----:B------:R-:W3:Y:S02]  /*38990*/  LDL.LU R25, [R1+0xd58] ;  /* 0x000d580001197983 */ /* 0x000ee40000300800 */
[----:B------:R-:W3:Y:S01]  /*389a0*/  LDL.LU R26, [R1+0xd2c] ;  /* 0x000d2c00011a7983 */ /* 0x000ee20000300800 */
[----:B------:R-:W-:Y:S04]  /*389b0*/  STL [R1+0xd4c], R23 ;  /* 0x000d4c1701007387 */ /* 0x000fe80000100800 */
[----:B------:R-:W3:Y:S01]  /*389c0*/  LDL.LU R27, [R1+0xd50] ;  /* 0x000d5000011b7983 */ /* 0x000ee20000300800 */
[----:B----4-:R-:W-:-:S05]  /*389d0*/  IADD3.X R2, R2, UR5, RZ, P2, !PT ;  /* 0x0000000502027c10 */ /* 0x010fca00097fe4ff */
[----:B------:R0:W-:Y:S01]  /*389e0*/  STL [R1+0xd70], R2 ;  /* 0x000d700201007387 */ /* 0x0001e20000100800 */
[----:B------:R-:W4:Y:S02]  /*389f0*/  LDL.LU R14, [R1+0xd24] ;  /* 0x000d2400010e7983 */ /* 0x000f240000300800 */
[----:B------:R-:W4:Y:S01]  /*38a00*/  LDL.LU R15, [R1+0xd48] ;  /* 0x000d4800010f7983 */ /* 0x000f220000300800 */
[----:B0-----:R-:W4:Y:S01]  /*38a10*/  LDL.LU R2, [R1+0xd1c] ;  /* 0x000d1c0001027983 */ /* 0x001f220000300800 */
[----:B------:R-:W4:Y:S02]  /*38a20*/  LDL.LU R8, [R1+0xd40] ;  /* 0x000d400001087983 */ /* 0x000f240000300800 */
[----:B------:R-:W4:Y:S02]  /*38a30*/  LDL.LU R9, [R1+0xd14] ;  /* 0x000d140001097983 */ /* 0x000f240000300800 */
[----:B------:R-:W4:Y:S01]  /*38a40*/  LDL.LU R10, [R1+0xd38] ;  /* 0x000d3800010a7983 */ /* 0x000f220000300800 */
[----:B------:R-:W-:-:S05]  /*38a50*/  IADD3 R18, P2, R18, UR7, RZ ;  /* 0x0000000712127c10 */ /* 0x000fca000ff5e0ff */
        /* <DEDUP_REMOVED lines=15> */
[----:B------:R-:W-:-:S02]  /*38b50*/  IADD3.X R24, R24, UR5, RZ, P3, !PT ;  /* 0x0000000518187c10 */ /* 0x000fc40009ffe4ff */
[----:B------:R-:W-:Y:S02]  /*38b60*/  IADD3 R19, P3, R19, UR7, RZ ;  /* 0x0000000713137c10 */ /* 0x000fe4000ff7e0ff */
[----:B------:R-:W-:-:S03]  /*38b70*/  IADD3.X R17, R17, UR5, RZ, P4, !PT ;  /* 0x0000000511117c10 */ /* 0x000fc6000a7fe4ff */
[----:B------:R0:W-:Y:S04]  /*38b80*/  STL [R1+0xd3c], R19 ;  /* 0x000d3c1301007387 */ /* 0x0001e80000100800 */
[----:B0-----:R-:W4:Y:S01]  /*38b90*/  LDL.LU R19, [R1+0xcd4] ;  /* 0x000cd40001137983 */ /* 0x001f220000300800 */
[----:B------:R-:W-:Y:S02]  /*38ba0*/  STL [R1+0xd68], R24 ;  /* 0x000d681801007387 */ /* 0x000fe40000100800 */
[----:B------:R0:W-:Y:S02]  /*38bb0*/  STL [R1+0xd60], R17 ;  /* 0x000d601101007387 */ /* 0x0001e40000100800 */
[----:B0-----:R-:W4:Y:S01]  /*38bc0*/  LDL.LU R17, [R1+0xcf8] ;  /* 0x000cf80001117983 */ /* 0x001f220000300800 */
[----:B--2---:R-:W-:-:S02]  /*38bd0*/  IADD3 R3, P4, R3, UR7, RZ ;  /* 0x0000000703037c10 */ /* 0x004fc4000ff9e0ff */
[----:B---3--:R-:W-:Y:S01]  /*38be0*/  IADD3.X R25, R25, UR5, RZ, P5, !PT ;  /* 0x0000000519197c10 */ /* 0x008fe2000affe4ff */
[----:B------:R-:W-:Y:S02]  /*38bf0*/  IADD3 R26, P5, R26, UR7, RZ ;  /* 0x000000071a1a7c10 */ /* 0x000fe4000ffbe0ff */
[----:B------:R0:W-:Y:S01]  /*38c00*/  STL [R1+0xd34], R3 ;  /* 0x000d340301007387 */ /* 0x0001e20000100800 */
[----:B------:R-:W-:-:S03]  /*38c10*/  IADD3.X R27, R27, UR5, RZ, P6, !PT ;  /* 0x000000051b1b7c10 */ /* 0x000fc6000b7fe4ff */
[----:B0-----:R-:W2:Y:S01]  /*38c20*/  LDL.LU R3, [R1+0xccc] ;  /* 0x000ccc0001037983 */ /* 0x001ea20000300800 */
[----:B----4-:R-:W-:Y:S02]  /*38c30*/  IADD3.X R15, R15, UR5, RZ, P1, !PT ;  /* 0x000000050f0f7c10 */ /* 0x010fe40008ffe4ff */
[----:B------:R-:W-:Y:S01]  /*38c40*/  IADD3 R14, P6, R14, UR7, RZ ;  /* 0x000000070e0e7c10 */ /* 0x000fe2000ffde0ff */
[----:B------:R-:W-:Y:S04]  /*38c50*/  STL [R1+0xd58], R25 ;  /* 0x000d581901007387 */ /* 0x000fe80000100800 */
[----:B------:R-:W-:Y:S01]  /*38c60*/  STL [R1+0xd2c], R26 ;  /* 0x000d2c1a01007387 */ /* 0x000fe20000100800 */
[----:B------:R-:W-:-:S03]  /*38c70*/  IADD3 R2, P1, R2, UR7, RZ ;  /* 0x0000000702027c10 */ /* 0x000fc6000ff3e0ff */
[----:B------:R-:W-:Y:S01]  /*38c80*/  STL [R1+0xd50], R27 ;  /* 0x000d501b01007387 */ /* 0x000fe20000100800 */
[----:B------:R-:W-:Y:S01]  /*38c90*/  IADD3.X R8, R8, UR5, RZ, P2, !PT ;  /* 0x0000000508087c10 */ /* 0x000fe200097fe4ff */
[----:B------:R-:W-:Y:S01]  /*38ca0*/  IADD3 R9, P2, R9, UR7, RZ ;  /* 0x0000000709097c10 */ /* 0x000fe2000ff5e0ff */
[----:B------:R-:W-:Y:S01]  /*38cb0*/  IADD3.X R10, R10, UR5, RZ, P3, !PT ;  /* 0x000000050a0a7c10 */ /* 0x000fe20009ffe4ff */
[----:B------:R0:W-:Y:S01]  /*38cc0*/  STL [R1+0xd1c], R2 ;  /* 0x000d1c0201007387 */ /* 0x0001e20000100800 */
[----:B------:R-:W-:Y:S03]  /*38cd0*/  STL [R1+0xd24], R14 ;  /* 0x000d240e01007387 */ /* 0x000fe60000100800 */
[----:B0-----:R-:W3:Y:S01]  /*38ce0*/  LDL.LU R2, [R1+0xcf0] ;  /* 0x000cf00001027983 */ /* 0x001ee20000300800 */
        /* <DEDUP_REMOVED lines=21> */
[----:B------:R-:W-:Y:S02]  /*38e40*/  STL [R1+0xcf4], R16 ;  /* 0x000cf41001007387 */ /* 0x000fe40000100800 */
[----:B------:R-:W-:Y:S01]  /*38e50*/  STL [R1+0xd18], R28 ;  /* 0x000d181c01007387 */ /* 0x000fe20000100800 */
[----:B------:R-:W-:Y:S01]  /*38e60*/  IADD3.X R22, R22, UR5, RZ, P3, !PT ;  /* 0x0000000516167c10 */ /* 0x000fe20009ffe4ff */
[----:B------:R-:W-:Y:S01]  /*38e70*/  STL [R1+0xcec], R12 ;  /* 0x000cec0c01007387 */ /* 0x000fe20000100800 */
[----:B------:R-:W-:-:S02]  /*38e80*/  IADD3.X R18, R18, UR5, RZ, P4, !PT ;  /* 0x0000000512127c10 */ /* 0x000fc4000a7fe4ff */
[----:B------:R-:W-:Y:S01]  /*38e90*/  IADD3 R23, P3, R23, UR7, RZ ;  /* 0x0000000717177c10 */ /* 0x000fe2000ff7e0ff */
[----:B------:R-:W-:Y:S01]  /*38ea0*/  STL [R1+0xd10], R20 ;  /* 0x000d101401007387 */ /* 0x000fe20000100800 */
[----:B------:R-:W-:Y:S01]  /*38eb0*/  STL [R1+0xce4], R21 ;  /* 0x000ce41501007387 */ /* 0x000fe20000100800 */
[----:B------:R-:W4:Y:S02]  /*38ec0*/  LDL.LU R24, [R1+0xcc4] ;  /* 0x000cc40001187983 */ /* 0x000f240000300800 */
[----:B------:R-:W-:Y:S02]  /*38ed0*/  STL [R1+0xd08], R22 ;  /* 0x000d081601007387 */ /* 0x000fe40000100800 */
[----:B------:R0:W-:Y:S01]  /*38ee0*/  STL [R1+0xd00], R18 ;  /* 0x000d001201007387 */ /* 0x0001e20000100800 */
[----:B------:R1:W-:Y:S04]  /*38ef0*/  STL [R1+0xcdc], R23 ;  /* 0x000cdc1701007387 */ /* 0x0003e80000100800 */
[----:B0-----:R-:W4:Y:S01]  /*38f00*/  LDL.LU R18, [R1+0xce8] ;  /* 0x000ce80001127983 */ /* 0x001f220000300800 */
[----:B-1----:R-:W4:Y:S01]  /*38f10*/  LDL.LU R23, [R1+0xcbc] ;  /* 0x000cbc0001177983 */ /* 0x002f220000300800 */
[----:B------:R-:W-:-:S05]  /*38f20*/  IADD3 R19, P4, R19, UR7, RZ ;  /* 0x0000000713137c10 */ /* 0x000fca000ff9e0ff */
[----:B------:R0:W-:Y:S01]  /*38f30*/  STL [R1+0xcd4], R19 ;  /* 0x000cd41301007387 */ /* 0x0001e20000100800 */
[----:B------:R-:W-:-:S03]  /*38f40*/  IADD3.X R17, R17, UR5, RZ, P5, !PT ;  /* 0x0000000511117c10 */ /* 0x000fc6000affe4ff */
[----:B0-----:R-:W4:Y:S01]  /*38f50*/  LDL.LU R19, [R1+0xce0] ;  /* 0x000ce00001137983 */ /* 0x001f220000300800 */
[----:B------:R-:W4:Y:S02]  /*38f60*/  LDL.LU R25, [R1+0xcb4] ;  /* 0x000cb40001197983 */ /* 0x000f240000300800 */
[----:B------:R-:W4:Y:S02]  /*38f70*/  LDL.LU R26, [R1+0xcd8] ;  /* 0x000cd800011a7983 */ /* 0x000f240000300800 */
[----:B------:R-:W-:Y:S01]  /*38f80*/  STL [R1+0xcf8], R17 ;  /* 0x000cf81101007387 */ /* 0x000fe20000100800 */
[----:B------:R-:W4:Y:S01]  /*38f90*/  LDL.LU R27, [R1+0xcac] ;  /* 0x000cac00011b7983 */ /* 0x000f220000300800 */
[----:B--2---:R-:W-:-:S05]  /*38fa0*/  IADD3 R3, P5, R3, UR7, RZ ;  /* 0x0000000703037c10 */ /* 0x004fca000ffbe0ff */
[----:B------:R0:W-:Y:S01]  /*38fb0*/  STL [R1+0xccc], R3 ;  /* 0x000ccc0301007387 */ /* 0x0001e20000100800 */
[----:B------:R-:W2:Y:S02]  /*38fc0*/  LDL.LU R14, [R1+0xcd0] ;  /* 0x000cd000010e7983 */ /* 0x000ea40000300800 */
[----:B------:R-:W2:Y:S01]  /*38fd0*/  LDL.LU R15, [R1+0xca4] ;  /* 0x000ca400010f7983 */ /* 0x000ea20000300800 */
[----:B0-----:R-:W2:Y:S01]  /*38fe0*/  LDL.LU R3, [R1+0xcc8] ;  /* 0x000cc80001037983 */ /* 0x001ea20000300800 */
[----:B------:R-:W2:Y:S02]  /*38ff0*/  LDL.LU R8, [R1+0xc9c] ;  /* 0x000c9c0001087983 */ /* 0x000ea40000300800 */
[----:B------:R-:W2:Y:S02]  /*39000*/  LDL.LU R9, [R1+0xcc0] ;  /* 0x000cc00001097983 */ /* 0x000ea40000300800 */
[----:B------:R-:W2:Y:S01]  /*39010*/  LDL.LU R10, [R1+0xc94] ;  /* 0x000c9400010a7983 */ /* 0x000ea20000300800 */
[----:B---3--:R-:W-:-:S05]  /*39020*/  IADD3.X R2, R2, UR5, RZ, P6, !PT ;  /* 0x0000000502027c10 */ /* 0x008fca000b7fe4ff */
[----:B------:R0:W-:Y:S01]  /*39030*/  STL [R1+0xcf0], R2 ;  /* 0x000cf00201007387 */ /* 0x0001e20000100800 */
        /* <DEDUP_REMOVED lines=13> */
[----:B0-----:R-:W3:Y:S01]  /*39110*/  LDL.LU R2, [R1+0xc5c] ;  /* 0x000c5c0001027983 */ /* 0x001ee20000300800 */
[----:B----4-:R-:W-:-:S05]  /*39120*/  IADD3.X R18, R18, UR5, RZ, P1, !PT ;  /* 0x0000000512127c10 */ /* 0x010fca0008ffe4ff */
[----:B------:R0:W-:Y:S04]  /*39130*/  STL [R1+0xce8], R18 ;  /* 0x000ce81201007387 */ /* 0x0001e80000100800 */
[----:B0-----:R-:W4:Y:S01]  /*39140*/  LDL.LU R18, [R1+0xc80] ;  /* 0x000c800001127983 */ /* 0x001f220000300800 */
[----:B------:R-:W-:Y:S02]  /*39150*/  IADD3 R24, P6, R24, UR7, RZ ;  /* 0x0000000718187c10 */ /* 0x000fe4000ffde0ff */
[----:B------:R-:W-:-:S03]  /*39160*/  IADD3 R23, P1, R23, UR7, RZ ;  /* 0x0000000717177c10 */ /* 0x000fc6000ff3e0ff */
[----:B------:R-:W-:Y:S02]  /*39170*/  STL [R1+0xcc4], R24 ;  /* 0x000cc41801007387 */ /* 0x000fe40000100800 */
[----:B------:R0:W-:Y:S01]  /*39180*/  STL [R1+0xcbc], R23 ;  /* 0x000cbc1701007387 */ /* 0x0001e20000100800 */
[----:B------:R-:W-:Y:S01]  /*39190*/  IADD3.X R19, R19, UR5, RZ, P2, !PT ;  /* 0x0000000513137c10 */ /* 0x000fe200097fe4ff */
[----:B------:R-:W-:Y:S01]  /*391a0*/  IADD3 R25, P2, R25, UR7, RZ ;  /* 0x0000000719197c10 */ /* 0x000fe2000ff5e0ff */
[----:B------:R-:W-:Y:S01]  /*391b0*/  IADD3.X R26, R26, UR5, RZ, P3, !PT ;  /* 0x000000051a1a7c10 */ /* 0x000fe20009ffe4ff */
[----:B0-----:R-:W4:Y:S02]  /*391c0*/  LDL.LU R23, [R1+0xc54] ;  /* 0x000c540001177983 */ /* 0x001f240000300800 */
[----:B------:R0:W-:Y:S01]  /*391d0*/  STL [R1+0xce0], R19 ;  /* 0x000ce01301007387 */ /* 0x0001e20000100800 */
[----:B------:R-:W-:Y:S01]  /*391e0*/  IADD3 R27, P3, R27, UR7, RZ ;  /* 0x000000071b1b7c10 */ /* 0x000fe2000ff7e0ff */
[----:B0-----:R-:W4:Y:S01]  /*391f0*/  LDL.LU R19, [R1+0xc78] ;  /* 0x000c780001137983 */ /* 0x001f220000300800 */
[----:B------:R-:W-:Y:S02]  /*39200*/  STL [R1+0xcb4], R25 ;  /* 0x000cb41901007387 */ /* 0x000fe40000100800 */
[----:B------:R-:W-:Y:S02]  /*39210*/  STL [R1+0xcd8], R26 ;  /* 0x000cd81a01007387 */ /* 0x000fe40000100800 */
[----:B------:R-:W-:Y:S01]  /*39220*/  STL [R1+0xcac], R27 ;  /* 0x000cac1b01007387 */ /* 0x000fe20000100800 */
[----:B--2---:R-:W-:Y:S01]  /*39230*/  IADD3.X R14, R14, UR5, RZ, P4, !PT ;  /* 0x000000050e0e7c10 */ /* 0x004fe2000a7fe4ff */
[----:B------:R-:W-:Y:S01]  /*39240*/  IADD3 R15, P4, R15, UR7, RZ ;  /* 0x000000070f0f7c10 */ /* 0x000fe2000ff9e0ff */
[----:B------:R-:W-:Y:S01]  /*39250*/  IADD3.X R3, R3, UR5, RZ, P5, !PT ;  /* 0x0000000503037c10 */ /* 0x000fe2000affe4ff */
[----:B------:R-:W-:Y:S01]  /*39260*/  IADD3 R8, P5, R8, UR7, RZ ;  /* 0x0000000708087c10 */ /* 0x000fe2000ffbe0ff */
[----:B------:R-:W-:Y:S01]  /*39270*/  IADD3.X R9, R9, UR5, RZ, P6, !PT ;  /* 0x0000000509097c10 */ /* 0x000fe2000b7fe4ff */
[----:B------:R-:W-:-:S02]  /*39280*/  IADD3 R10, P6, R10, UR7, RZ ;  /* 0x000000070a0a7c10 */ /* 0x000fc4000ffde0ff */
[----:B------:R0:W-:Y:S01]  /*39290*/  STL [R1+0xcc8], R3 ;  /* 0x000cc80301007387 */ /* 0x0001e20000100800 */
[----:B------:R-:W-:Y:S01]  /*392a0*/  STL [R1+0xcd0], R14 ;  /* 0x000cd00e01007387 */ /* 0x000fe20000100800 */
[----:B---3--:R-:W-:Y:S02]  /*392b0*/  IADD3.X R11, R11, UR5, RZ, P1, !PT ;  /* 0x000000050b0b7c10 */ /* 0x008fe40008ffe4ff */
[----:B0-----:R-:W2:Y:S01]  /*392c0*/  LDL.LU R3, [R1+0xc4c] ;  /* 0x000c4c0001037983 */ /* 0x001ea20000300800 */
        /* <DEDUP_REMOVED lines=32> */
[----:B0-----:R-:W3:Y:S01]  /*394d0*/  LDL.LU R2, [R1+0xc44] ;  /* 0x000c440001027983 */ /* 0x001ee20000300800 */
[----:B-1----:R-:W3:Y:S01]  /*394e0*/  LDL.LU R17, [R1+0xc68] ;  /* 0x000c680001117983 */ /* 0x002ee20000300800 */
[----:B----4-:R-:W-:-:S05]  /*394f0*/  IADD3.X R18, R18, UR5, RZ, P2, !PT ;  /* 0x0000000512127c10 */ /* 0x010fca00097fe4ff */
[----:B------:R0:W-:Y:S04]  /*39500*/  STL [R1+0xc80], R18 ;  /* 0x000c801201007387 */ /* 0x0001e80000100800 */
[----:B0-----:R-:W4:Y:S01]  /*39510*/  LDL.LU R18, [R1+0xc3c] ;  /* 0x000c3c0001127983 */ /* 0x001f220000300800 */
[----:B------:R-:W4:Y:S01]  /*39520*/  LDL.LU R25, [R1+0xc60] ;  /* 0x000c600001197983 */ /* 0x000f220000300800 */
[----:B------:R-:W-:Y:S01]  /*39530*/  IADD3 R23, P2, R23, UR7, RZ ;  /* 0x0000000717177c10 */ /* 0x000fe2000ff5e0ff */
[----:B------:R-:W4:Y:S04]  /*39540*/  LDL.LU R26, [R1+0xc34] ;  /* 0x000c3400011a7983 */ /* 0x000f280000300800 */
[----:B------:R-:W-:Y:S01]  /*39550*/  STL [R1+0xc54], R23 ;  /* 0x000c541701007387 */ /* 0x000fe20000100800 */
[----:B------:R-:W4:Y:S01]  /*39560*/  LDL.LU R27, [R1+0xc58] ;  /* 0x000c5800011b7983 */ /* 0x000f220000300800 */
[----:B------:R-:W-:-:S05]  /*39570*/  IADD3.X R19, R19, UR5, RZ, P3, !PT ;  /* 0x0000000513137c10 */ /* 0x000fca0009ffe4ff */
        /* <DEDUP_REMOVED lines=24> */
[----:B------:R-:W-:Y:S02]  /*39700*/  IADD3 R2, P4, R2, UR7, RZ ;  /* 0x0000000702027c10 */ /* 0x000fe4000ff9e0ff */
[----:B------:R-:W-:-:S03]  /*39710*/  IADD3.X R17, R17, UR5, RZ, P5, !PT ;  /* 0x0000000511117c10 */ /* 0x000fc6000affe4ff */
[----:B------:R0:W-:Y:S04]  /*39720*/  STL [R1+0xc44], R2 ;  /* 0x000c440201007387 */ /* 0x0001e80000100800 */
[----:B0-----:R-:W3:Y:S01]  /*39730*/  LDL.LU R2, [R1+0xbdc] ;  /* 0x000bdc0001027983 */ /* 0x001ee20000300800 */
[----:B------:R-:W-:Y:S02]  /*39740*/  STL [R1+0xc70], R24 ;  /* 0x000c701801007387 */ /* 0x000fe40000100800 */
[----:B------:R0:W-:Y:S01]  /*39750*/  STL [R1+0xc68], R17 ;  /* 0x000c681101007387 */ /* 0x0001e20000100800 */
[----:B----4-:R-:W-:Y:S01]  /*39760*/  IADD3 R18, P5, R18, UR7, RZ ;  /* 0x0000000712127c10 */ /* 0x010fe2000ffbe0ff */
[----:B0-----:R-:W4:Y:S04]  /*39770*/  LDL.LU R17, [R1+0xc00] ;  /* 0x000c000001117983 */ /* 0x001f280000300800 */
[----:B------:R0:W-:Y:S04]  /*39780*/  STL [R1+0xc3c], R18 ;  /* 0x000c3c1201007387 */ /* 0x0001e80000100800 */
[----:B0-----:R-:W4:Y:S01]  /*39790*/  LDL.LU R18, [R1+0xbd4] ;  /* 0x000bd40001127983 */ /* 0x001f220000300800 */
[----:B------:R-:W-:Y:S01]  /*397a0*/  IADD3.X R25, R25, UR5, RZ, P6, !PT ;  /* 0x0000000519197c10 */ /* 0x000fe2000b7fe4ff */
[----:B------:R-:W-:Y:S01]  /*397b0*/  IADD3 R26, P6, R26, UR7, RZ ;  /* 0x000000071a1a7c10 */ /* 0x000fe2000ffde0ff */
[----:B------:R-:W-:-:S02]  /*397c0*/  IADD3.X R27, R27, UR5, RZ, P1, !PT ;  /* 0x000000051b1b7c10 */ /* 0x000fc40008ffe4ff */
[----:B------:R-:W-:Y:S02]  /*397d0*/  IADD3.X R15, R15, UR5, RZ, P2, !PT ;  /* 0x000000050f0f7c10 */ /* 0x000fe400097fe4ff */
[----:B------:R-:W-:Y:S01]  /*397e0*/  IADD3 R14, P1, R14, UR7, RZ ;  /* 0x000000070e0e7c10 */ /* 0x000fe2000ff3e0ff */
[----:B------:R-:W-:Y:S01]  /*397f0*/  STL [R1+0xc60], R25 ;  /* 0x000c601901007387 */ /* 0x000fe20000100800 */
[----:B------:R-:W-:Y:S02]  /*39800*/  STL [R1+0xc34], R26 ;  /* 0x000c341a01007387 */ /* 0x000fe40000100800 */
[----:B------:R-:W-:Y:S01]  /*39810*/  STL [R1+0xc58], R27 ;  /* 0x000c581b01007387 */ /* 0x000fe20000100800 */
[----:B------:R-:W-:Y:S02]  /*39820*/  IADD3 R19, P2, R19, UR7, RZ ;  /* 0x0000000713137c10 */ /* 0x000fe4000ff5e0ff */
[----:B------:R-:W-:Y:S01]  /*39830*/  IADD3.X R8, R8, UR5, RZ, P3, !PT ;  /* 0x0000000508087c10 */ /* 0x000fe20009ffe4ff */
[----:B------:R-:W-:Y:S01]  /*39840*/  IADD3 R9, P3, R9, UR7, RZ ;  /* 0x0000000709097c10 */ /* 0x000fe2000ff7e0ff */
[----:B------:R-:W-:Y:S01]  /*39850*/  IADD3.X R10, R10, UR5, RZ, P4, !PT ;  /* 0x000000050a0a7c10 */ /* 0x000fe2000a7fe4ff */
[----:B------:R0:W-:Y:S01]  /*39860*/  STL [R1+0xc24], R19 ;  /* 0x000c241301007387 */ /* 0x0001e20000100800 */
[----:B------:R-:W-:Y:S03]  /*39870*/  STL [R1+0xc2c], R14 ;  /* 0x000c2c0e01007387 */ /* 0x000fe60000100800 */
        /* <DEDUP_REMOVED lines=42> */
[----:B------:R0:W-:Y:S04]  /*39b20*/  STL [R1+0xc00], R17 ;  /* 0x000c001101007387 */ /* 0x0001e80000100800 */
[----:B------:R-:W4:Y:S01]  /*39b30*/  LDL.LU R27, [R1+0xbb4] ;  /* 0x000bb400011b7983 */ /* 0x000f220000300800 */
[----:B------:R-:W-:-:S05]  /*39b40*/  IADD3 R18, P6, R18, UR7, RZ ;  /* 0x0000000712127c10 */ /* 0x000fca000ffde0ff */
[----:B------:R1:W-:Y:S01]  /*39b50*/  STL [R1+0xbd4], R18 ;  /* 0x000bd41201007387 */ /* 0x0003e20000100800 */
[----:B------:R-:W4:Y:S02]  /*39b60*/  LDL.LU R14, [R1+0xbd8] ;  /* 0x000bd800010e7983 */ /* 0x000f240000300800 */
[----:B------:R-:W4:Y:S02]  /*39b70*/  LDL.LU R15, [R1+0xbac] ;  /* 0x000bac00010f7983 */ /* 0x000f240000300800 */
[----:B0-----:R-:W4:Y:S01]  /*39b80*/  LDL.LU R17, [R1+0xbd0] ;  /* 0x000bd00001117983 */ /* 0x001f220000300800 */
[----:B------:R-:W4:Y:S01]  /*39b90*/  LDL.LU R8, [R1+0xba4] ;  /* 0x000ba40001087983 */ /* 0x000f220000300800 */
        /* <DEDUP_REMOVED lines=16> */
[----:B-1----:R-:W4:Y:S02]  /*39ca0*/  LDL.LU R18, [R1+0xb90] ;  /* 0x000b900001127983 */ /* 0x002f240000300800 */
[----:B0-----:R-:W4:Y:S01]  /*39cb0*/  LDL.LU R19, [R1+0xb64] ;  /* 0x000b640001137983 */ /* 0x001f220000300800 */
[----:B--2---:R-:W-:-:S02]  /*39cc0*/  IADD3 R24, P1, R24, UR7, RZ ;  /* 0x0000000718187c10 */ /* 0x004fc4000ff3e0ff */
[----:B------:R-:W-:Y:S01]  /*39cd0*/  IADD3.X R3, R3, UR5, RZ, P2, !PT ;  /* 0x0000000503037c10 */ /* 0x000fe200097fe4ff */
[----:B------:R-:W-:-:S04]  /*39ce0*/  IADD3 R23, P2, R23, UR7, RZ ;  /* 0x0000000717177c10 */ /* 0x000fc8000ff5e0ff */
[----:B------:R0:W-:Y:S04]  /*39cf0*/  STL [R1+0xbf0], R3 ;  /* 0x000bf00301007387 */ /* 0x0001e80000100800 */
[----:B0-----:R-:W2:Y:S01]  /*39d00*/  LDL.LU R3, [R1+0xb88] ;  /* 0x000b880001037983 */ /* 0x001ea20000300800 */
[----:B------:R-:W-:Y:S02]  /*39d10*/  STL [R1+0xbcc], R24 ;  /* 0x000bcc1801007387 */ /* 0x000fe40000100800 */
[----:B------:R0:W-:Y:S02]  /*39d20*/  STL [R1+0xbc4], R23 ;  /* 0x000bc41701007387 */ /* 0x0001e40000100800 */
[----:B0-----:R-:W2:Y:S01]  /*39d30*/  LDL.LU R23, [R1+0xb5c] ;  /* 0x000b5c0001177983 */ /* 0x001ea20000300800 */
[----:B---3--:R-:W-:Y:S01]  /*39d40*/  IADD3.X R2, R2, UR5, RZ, P3, !PT ;  /* 0x0000000502027c10 */ /* 0x008fe20009ffe4ff */
[----:B----4-:R-:W-:Y:S01]  /*39d50*/  IADD3 R25, P3, R25, UR7, RZ ;  /* 0x0000000719197c10 */ /* 0x010fe2000ff7e0ff */
[----:B------:R-:W-:-:S03]  /*39d60*/  IADD3.X R26, R26, UR5, RZ, P4, !PT ;  /* 0x000000051a1a7c10 */ /* 0x000fc6000a7fe4ff */
[----:B------:R0:W-:Y:S01]  /*39d70*/  STL [R1+0xbe8], R2 ;  /* 0x000be80201007387 */ /* 0x0001e20000100800 */
[----:B------:R-:W-:-:S03]  /*39d80*/  IADD3 R27, P4, R27, UR7, RZ ;  /* 0x000000071b1b7c10 */ /* 0x000fc6000ff9e0ff */
[----:B0-----:R-:W3:Y:S01]  /*39d90*/  LDL.LU R2, [R1+0xb80] ;  /* 0x000b800001027983 */ /* 0x001ee20000300800 */
[----:B------:R-:W-:Y:S02]  /*39da0*/  IADD3.X R17, R17, UR5, RZ, P6, !PT ;  /* 0x0000000511117c10 */ /* 0x000fe4000b7fe4ff */
[----:B------:R-:W-:Y:S01]  /*39db0*/  IADD3.X R14, R14, UR5, RZ, P5, !PT ;  /* 0x000000050e0e7c10 */ /* 0x000fe2000affe4ff */
[----:B------:R-:W-:Y:S01]  /*39dc0*/  STL [R1+0xbbc], R25 ;  /* 0x000bbc1901007387 */ /* 0x000fe20000100800 */
[----:B------:R-:W-:Y:S01]  /*39dd0*/  STL [R1+0xbe0], R26 ;  /* 0x000be01a01007387 */ /* 0x000fe20000100800 */
[----:B------:R-:W-:Y:S02]  /*39de0*/  STL [R1+0xbb4], R27 ;  /* 0x000bb41b01007387 */ /* 0x000fe40000100800 */
[----:B------:R0:W-:Y:S02]  /*39df0*/  STL [R1+0xbd0], R17 ;  /* 0x000bd01101007387 */ /* 0x0001e40000100800 */
[----:B------:R-:W-:Y:S01]  /*39e00*/  STL [R1+0xbd8], R14 ;  /* 0x000bd80e01007387 */ /* 0x000fe20000100800 */
[----:B0-----:R-:W4:Y:S01]  /*39e10*/  LDL.LU R17, [R1+0xb54] ;  /* 0x000b540001117983 */ /* 0x001f220000300800 */
[----:B------:R-:W-:-:S02]  /*39e20*/  IADD3 R15, P5, R15, UR7, RZ ;  /* 0x000000070f0f7c10 */ /* 0x000fc4000ffbe0ff */
[----:B------:R-:W-:Y:S02]  /*39e30*/  IADD3 R8, P6, R8, UR7, RZ ;  /* 0x0000000708087c10 */ /* 0x000fe4000ffde0ff */
[----:B------:R-:W-:Y:S01]  /*39e40*/  IADD3.X R9, R9, UR5, RZ, P1, !PT ;  /* 0x0000000509097c10 */ /* 0x000fe20008ffe4ff */
[----:B------:R-:W-:Y:S01]  /*39e50*/  IADD3 R10, P1, R10, UR7, RZ ;  /* 0x000000070a0a7c10 */ /* 0x000fe2000ff3e0ff */
[----:B------:R-:W-:Y:S01]  /*39e60*/  STL [R1+0xbac], R15 ;  /* 0x000bac0f01007387 */ /* 0x000fe20000100800 */
[----:B------:R-:W-:Y:S02]  /*39e70*/  STL [R1+0xba4], R8 ;  /* 0x000ba40801007387 */ /* 0x000fe40000100800 */
[----:B------:R-:W-:Y:S01]  /*39e80*/  STL [R1+0xbc8], R9 ;  /* 0x000bc80901007387 */ /* 0x000fe20000100800 */
        /* <DEDUP_REMOVED lines=26> */
[----:B------:R-:W4:Y:S02]  /*3a030*/  LDL.LU R24, [R1+0xb78] ;  /* 0x000b780001187983 */ /* 0x000f240000300800 */
[----:B------:R-:W-:Y:S02]  /*3a040*/  STL [R1+0xb6c], R22 ;  /* 0x000b6c1601007387 */ /* 0x000fe40000100800 */
[----:B------:R0:W-:Y:S02]  /*3a050*/  STL [R1+0xb90], R18 ;  /* 0x000b901201007387 */ /* 0x0001e40000100800 */
[----:B0-----:R-:W4:Y:S01]  /*3a060*/  LDL.LU R18, [R1+0xb4c] ;  /* 0x000b4c0001127983 */ /* 0x001f220000300800 */
[----:B------:R0:W-:Y:S03]  /*3a070*/  STL [R1+0xb64], R19 ;  /* 0x000b641301007387 */ /* 0x0001e60000100800 */
[----:B0-----:R-:W4:Y:S01]  /*3a080*/  LDL.LU R19, [R1+0xb70] ;  /* 0x000b700001137983 */ /* 0x001f220000300800 */
[----:B--2---:R-:W-:-:S05]  /*3a090*/  IADD3.X R3, R3, UR5, RZ, P3, !PT ;  /* 0x0000000503037c10 */ /* 0x004fca0009ffe4ff */
[----:B------:R0:W-:Y:S01]  /*3a0a0*/  STL [R1+0xb88], R3 ;  /* 0x000b880301007387 */ /* 0x0001e20000100800 */
[----:B------:R-:W-:-:S03]  /*3a0b0*/  IADD3 R23, P3, R23, UR7, RZ ;  /* 0x0000000717177c10 */ /* 0x000fc6000ff7e0ff */
[----:B0-----:R-:W2:Y:S01]  /*3a0c0*/  LDL.LU R3, [R1+0xb44] ;  /* 0x000b440001037983 */ /* 0x001ea20000300800 */
[----:B------:R-:W2:Y:S02]  /*3a0d0*/  LDL.LU R25, [R1+0xb68] ;  /* 0x000b680001197983 */ /* 0x000ea40000300800 */
[----:B------:R-:W2:Y:S02]  /*3a0e0*/  LDL.LU R26, [R1+0xb3c] ;  /* 0x000b3c00011a7983 */ /* 0x000ea40000300800 */
[----:B------:R-:W-:Y:S01]  /*3a0f0*/  STL [R1+0xb5c], R23 ;  /* 0x000b5c1701007387 */ /* 0x000fe20000100800 */
[----:B------:R-:W2:Y:S01]  /*3a100*/  LDL.LU R27, [R1+0xb60] ;  /* 0x000b6000011b7983 */ /* 0x000ea20000300800 */
[----:B---3--:R-:W-:-:S05]  /*3a110*/  IADD3.X R2, R2, UR5, RZ, P4, !PT ;  /* 0x0000000502027c10 */ /* 0x008fca000a7fe4ff */
[----:B------:R0:W-:Y:S01]  /*3a120*/  STL [R1+0xb80], R2 ;  /* 0x000b800201007387 */ /* 0x0001e20000100800 */
[----:B------:R-:W3:Y:S02]  /*3a130*/  LDL.LU R14, [R1+0xb34] ;  /* 0x000b3400010e7983 */ /* 0x000ee40000300800 */
[----:B------:R-:W3:Y:S01]  /*3a140*/  LDL.LU R15, [R1+0xb58] ;  /* 0x000b5800010f7983 */ /* 0x000ee20000300800 */
[----:B0-----:R-:W3:Y:S01]  /*3a150*/  LDL.LU R2, [R1+0xb2c] ;  /* 0x000b2c0001027983 */ /* 0x001ee20000300800 */
[----:B----4-:R-:W-:-:S03]  /*3a160*/  IADD3 R17, P4, R17, UR7, RZ ;  /* 0x0000000711117c10 */ /* 0x010fc6000ff9e0ff */
[----:B------:R-:W4:Y:S01]  /*3a170*/  LDL.LU R8, [R1+0xb50] ;  /* 0x000b500001087983 */ /* 0x000f220000300800 */
[----:B------:R-:W4:Y:S03]  /*3a180*/  LDL.LU R9, [R1+0xb24] ;  /* 0x000b240001097983 */ /* 0x000f260000300800 */
[----:B------:R-:W4:Y:S01]  /*3a190*/  LDL.LU R10, [R1+0xb48] ;  /* 0x000b4800010a7983 */ /* 0x000f220000300800 */
[----:B------:R0:W-:Y:S02]  /*3a1a0*/  STL [R1+0xb54], R17 ;  /* 0x000b541101007387 */ /* 0x0001e40000100800 */
        /* <DEDUP_REMOVED lines=13> */
[----:B0-----:R-:W4:Y:S01]  /*3a280*/  LDL.LU R17, [R1+0xb10] ;  /* 0x000b100001117983 */ /* 0x001f220000300800 */
[----:B------:R-:W-:-:S02]  /*3a290*/  IADD3.X R24, R24, UR5, RZ, P5, !PT ;  /* 0x0000000518187c10 */ /* 0x000fc4000affe4ff */
[----:B------:R-:W-:-:S05]  /*3a2a0*/  IADD3 R18, P5, R18, UR7, RZ ;  /* 0x0000000712127c10 */ /* 0x000fca000ffbe0ff */
[----:B------:R0:W-:Y:S01]  /*3a2b0*/  STL [R1+0xb4c], R18 ;  /* 0x000b4c1201007387 */ /* 0x0001e20000100800 */
[----:B------:R-:W-:-:S03]  /*3a2c0*/  IADD3.X R19, R19, UR5, RZ, P6, !PT ;  /* 0x0000000513137c10 */ /* 0x000fc6000b7fe4ff */
[----:B0-----:R-:W4:Y:S01]  /*3a2d0*/  LDL.LU R18, [R1+0xae4] ;  /* 0x000ae40001127983 */ /* 0x001f220000300800 */
[----:B------:R-:W-:Y:S02]  /*3a2e0*/  STL [R1+0xb78], R24 ;  /* 0x000b781801007387 */ /* 0x000fe40000100800 */
[----:B------:R0:W-:Y:S02]  /*3a2f0*/  STL [R1+0xb70], R19 ;  /* 0x000b701301007387 */ /* 0x0001e40000100800 */
[----:B0-----:R-:W4:Y:S01]  /*3a300*/  LDL.LU R19, [R1+0xb08] ;  /* 0x000b080001137983 */ /* 0x001f220000300800 */
[----:B--2---:R-:W-:Y:S02]  /*3a310*/  IADD3 R3, P6, R3, UR7, RZ ;  /* 0x0000000703037c10 */ /* 0x004fe4000ffde0ff */
[----:B------:R-:W-:Y:S01]  /*3a320*/  IADD3.X R25, R25, UR5, RZ, P1, !PT ;  /* 0x0000000519197c10 */ /* 0x000fe20008ffe4ff */
[----:B------:R-:W-:Y:S01]  /*3a330*/  IADD3 R26, P1, R26, UR7, RZ ;  /* 0x000000071a1a7c10 */ /* 0x000fe2000ff3e0ff */
[----:B------:R-:W-:Y:S01]  /*3a340*/  IADD3.X R27, R27, UR5, RZ, P2, !PT ;  /* 0x000000051b1b7c10 */ /* 0x000fe200097fe4ff */
[----:B------:R0:W-:Y:S04]  /*3a350*/  STL [R1+0xb44], R3 ;  /* 0x000b440301007387 */ /* 0x0001e80000100800 */
[----:B0-----:R-:W2:Y:S01]  /*3a360*/  LDL.LU R3, [R1+0xadc] ;  /* 0x000adc0001037983 */ /* 0x001ea20000300800 */
[----:B------:R-:W-:Y:S01]  /*3a370*/  STL [R1+0xb68], R25 ;  /* 0x000b681901007387 */ /* 0x000fe20000100800 */
[----:B---3--:R-:W-:-:S02]  /*3a380*/  IADD3.X R15, R15, UR5, RZ, P3, !PT ;  /* 0x000000050f0f7c10 */ /* 0x008fc40009ffe4ff */
[----:B------:R-:W-:Y:S01]  /*3a390*/  IADD3 R14, P2, R14, UR7, RZ ;  /* 0x000000070e0e7c10 */ /* 0x000fe2000ff5e0ff */
[----:B------:R-:W-:Y:S01]  /*3a3a0*/  STL [R1+0xb3c], R26 ;  /* 0x000b3c1a01007387 */ /* 0x000fe20000100800 */
[----:B------:R-:W-:Y:S01]  /*3a3b0*/  STL [R1+0xb60], R27 ;  /* 0x000b601b01007387 */ /* 0x000fe20000100800 */
[----:B------:R-:W-:Y:S02]  /*3a3c0*/  IADD3 R2, P3, R2, UR7, RZ ;  /* 0x0000000702027c10 */ /* 0x000fe4000ff7e0ff */
[----:B----4-:R-:W-:Y:S01]  /*3a3d0*/  IADD3.X R8, R8, UR5, RZ, P4, !PT ;  /* 0x0000000508087c10 */ /* 0x010fe2000a7fe4ff */
[----:B------:R-:W-:Y:S01]  /*3a3e0*/  IADD3 R9, P4, R9, UR7, RZ ;  /* 0x0000000709097c10 */ /* 0x000fe2000ff9e0ff */
[----:B------:R-:W-:Y:S01]  /*3a3f0*/  IADD3.X R10, R10, UR5, RZ, P5, !PT ;  /* 0x000000050a0a7c10 */ /* 0x000fe2000affe4ff */
[----:B------:R0:W-:Y:S01]  /*3a400*/  STL [R1+0xb2c], R2 ;  /* 0x000b2c0201007387 */ /* 0x0001e20000100800 */
[----:B------:R-:W-:Y:S01]  /*3a410*/  STL [R1+0xb34], R14 ;  /* 0x000b340e01007387 */ /* 0x000fe20000100800 */
[----:B------:R-:W-:-:S02]  /*3a420*/  IADD3 R11, P5, R11, UR7, RZ ;  /* 0x000000070b0b7c10 */ /* 0x000fc4000ffbe0ff */
[----:B------:R-:W-:Y:S01]  /*3a430*/  IADD3.X R29, R29, UR5, RZ, P6, !PT ;  /* 0x000000051d1d7c10 */ /* 0x000fe2000b7fe4ff */
[----:B------:R-:W-:Y:S01]  /*3a440*/  IADD3 R13, P6, R13, UR7, RZ ;  /* 0x000000070d0d7c10 */ /* 0x000fe2000ffde0ff */
[----:B------:R-:W-:Y:S01]  /*3a450*/  IADD3.X R5, R5, UR5, RZ, P1, !PT ;  /* 0x0000000505057c10 */ /* 0x000fe20008ffe4ff */
[----:B------:R-:W-:Y:S01]  /*3a460*/  IADD3 R6, P1, R6, UR7, RZ ;  /* 0x0000000706067c10 */ /* 0x000fe2000ff3e0ff */
[----:B0-----:R-:W3:Y:S01]  /*3a470*/  LDL.LU R2, [R1+0xb00] ;  /* 0x000b000001027983 */ /* 0x001ee20000300800 */
[----:B------:R-:W-:Y:S02]  /*3a480*/  STL [R1+0xb58], R15 ;  /* 0x000b580f01007387 */ /* 0x000fe40000100800 */
[----:B------:R-:W-:Y:S02]  /*3a490*/  STL [R1+0xb50], R8 ;  /* 0x000b500801007387 */ /* 0x000fe40000100800 */
[----:B------:R-:W-:Y:S01]  /*3a4a0*/  STL [R1+0xb24], R9 ;  /* 0x000b240901007387 */ /* 0x000fe20000100800 */
[----:B------:R-:W-:Y:S01]  /*3a4b0*/  STL [R1+0xb48], R10 ;  /* 0x000b480a01007387 */ /* 0x000fe20000100800 */
[----:B------:R-:W-:Y:S01]  /*3a4c0*/  STL [R1+0xb1c], R11 ;  /* 0x000b1c0b01007387 */ /* 0x000fe20000100800 */
[----:B------:R-:W-:Y:S01]  /*3a4d0*/  IADD3.X R7, R7, UR5, RZ, P2, !PT ;  /* 0x0000000507077c10 */ /* 0x000fe200097fe4ff */
[----:B------:R-:W-:Y:S01]  /*3a4e0*/  STL [R1+0xb40], R29 ;  /* 0x000b401d01007387 */ /* 0x000fe20000100800 */
[----:B------:R-:W-:Y:S01]  /*3a4f0*/  IADD3 R16, P2, R16, UR7, RZ ;  /* 0x0000000710107c10 */ /* 0x000fe2000ff5e0ff */
[----:B------:R-:W-:Y:S01]  /*3a500*/  STL [R1+0xb14], R13 ;  /* 0x000b140d01007387 */ /* 0x000fe20000100800 */
[----:B------:R-:W-:Y:S01]  /*3a510*/  IADD3.X R28, R28, UR5, RZ, P3, !PT ;  /* 0x000000051c1c7c10 */ /* 0x000fe20009ffe4ff */
[----:B------:R0:W-:Y:S01]  /*3a520*/  STL [R1+0xb38], R5 ;  /* 0x000b380501007387 */ /* 0x0001e20000100800 */
[----:B------:R-:W-:Y:S01]  /*3a530*/  IADD3 R12, P3, R12, UR7, RZ ;  /* 0x000000070c0c7c10 */ /* 0x000fe2000ff7e0ff */
[----:B------:R1:W-:Y:S01]  /*3a540*/  STL [R1+0xb0c], R6 ;  /* 0x000b0c0601007387 */ /* 0x0003e20000100800 */
[----:B------:R-:W-:Y:S01]  /*3a550*/  IADD3.X R20, R20, UR5, RZ, P4, !PT ;  /* 0x0000000514147c10 */ /* 0x000fe2000a7fe4ff */
[----:B------:R2:W-:Y:S01]  /*3a560*/  STL [R1+0xb30], R7 ;  /* 0x000b300701007387 */ /* 0x0005e20000100800 */
[----:B------:R-:W-:Y:S01]  /*3a570*/  IADD3 R21, P4, R21, UR7, RZ ;  /* 0x0000000715157c10 */ /* 0x000fe2000ff9e0ff */
[----:B------:R0:W-:Y:S01]  /*3a580*/  STL [R1+0xb04], R16 ;  /* 0x000b041001007387 */ /* 0x0001e20000100800 */
[----:B------:R1:W-:Y:S01]  /*3a590*/  STL [R1+0xb28], R28 ;  /* 0x000b281c01007387 */ /* 0x0003e20000100800 */
[----:B------:R-:W-:Y:S01]  /*3a5a0*/  IADD3.X R22, R22, UR5, RZ, P5, !PT ;  /* 0x0000000516167c10 */ /* 0x000fe2000affe4ff */
[----:B------:R1:W-:Y:S01]  /*3a5b0*/  STL [R1+0xafc], R12 ;  /* 0x000afc0c01007387 */ /* 0x0003e20000100800 */
[----:B------:R-:W-:Y:S01]  /*3a5c0*/  IADD3 R23, P5, R23, UR7, RZ ;  /* 0x0000000717177c10 */ /* 0x000fe2000ffbe0ff */
[----:B------:R1:W-:Y:S01]  /*3a5d0*/  STL [R1+0xb20], R20 ;  /* 0x000b201401007387 */ /* 0x0003e20000100800 */
[----:B------:R-:W-:Y:S01]  /*3a5e0*/  IADD3.X R17, R17, UR5, RZ, P6, !PT ;  /* 0x0000000511117c10 */ /* 0x000fe2000b7fe4ff */
[----:B------:R1:W-:Y:S02]  /*3a5f0*/  STL [R1+0xaf4], R21 ;  /* 0x000af41501007387 */ /* 0x0003e40000100800 */
[----:B------:R-:W2:Y:S01]  /*3a600*/  LDL.LU R24, [R1+0xad4] ;  /* 0x000ad40001187983 */ /* 0x000ea20000300800 */
[----:B------:R1:W-:Y:S01]  /*3a610*/  STL [R1+0xb18], R22 ;  /* 0x000b181601007387 */ /* 0x0003e20000100800 */
[----:B0-----:R-:W2:Y:S02]  /*3a620*/  LDL.LU R5, [R1+0xaf8] ;  /* 0x000af80001057983 */ /* 0x001ea40000300800 */
[----:B------:R0:W-:Y:S02]  /*3a630*/  STL [R1+0xaec], R23 ;  /* 0x000aec1701007387 */ /* 0x0001e40000100800 */
[----:B------:R0:W-:Y:S01]  /*3a640*/  STL [R1+0xb10], R17 ;  /* 0x000b101101007387 */ /* 0x0001e20000100800 */
[----:B------:R-:W2:Y:S01]  /*3a650*/  LDL.LU R25, [R1+0xacc] ;  /* 0x000acc0001197983 */ /* 0x000ea20000300800 */
[----:B------:R-:W2:Y:S01]  /*3a660*/  LDL.LU R26, [R1+0xaf0] ;  /* 0x000af000011a7983 */ /* 0x000ea20000300800 */
[----:B------:R-:W-:-:S05]  /*3a670*/  IADD3 R18, P6, R18, UR7, RZ ;  /* 0x0000000712127c10 */ /* 0x000fca000ffde0ff */
[----:B------:R0:W-:Y:S01]  /*3a680*/  STL [R1+0xae4], R18 ;  /* 0x000ae41201007387 */ /* 0x0001e20000100800 */
[----:B------:R-:W2:Y:S02]  /*3a690*/  LDL.LU R27, [R1+0xae8] ;  /* 0x000ae800011b7983 */ /* 0x000ea40000300800 */
[----:B------:R-:W2:Y:S01]  /*3a6a0*/  LDL.LU R14, [R1+0xabc] ;  /* 0x000abc00010e7983 */ /* 0x000ea20000300800 */
[----:B------:R-:W-:-:S05]  /*3a6b0*/  IADD3.X R19, R19, UR5, RZ, P1, !PT ;  /* 0x0000000513137c10 */ /* 0x000fca0008ffe4ff */
[----:B------:R0:W-:Y:S01]  /*3a6c0*/  STL [R1+0xb08], R19 ;  /* 0x000b081301007387 */ /* 0x0001e20000100800 */
[----:B------:R-:W2:Y:S02]  /*3a6d0*/  LDL.LU R15, [R1+0xae0] ;  /* 0x000ae000010f7983 */ /* 0x000ea40000300800 */
[----:B--2---:R-:W-:-:S05]  /*3a6e0*/  IADD3 R3, P1, R3, UR7, RZ ;  /* 0x0000000703037c10 */ /* 0x004fca000ff3e0ff */
[----:B------:R2:W-:Y:S01]  /*3a6f0*/  STL [R1+0xadc], R3 ;  /* 0x000adc0301007387 */ /* 0x0005e20000100800 */
[----:B------:R-:W4:Y:S02]  /*3a700*/  LDL.LU R8, [R1+0xab4] ;  /* 0x000ab40001087983 */ /* 0x000f240000300800 */
[----:B------:R-:W4:Y:S02]  /*3a710*/  LDL.LU R9, [R1+0xad8] ;  /* 0x000ad80001097983 */ /* 0x000f240000300800 */
[----:B------:R-:W4:Y:S01]  /*3a720*/  LDL.LU R10, [R1+0xaac] ;  /* 0x000aac00010a7983 */ /* 0x000f220000300800 */
[----:B------:R-:W4:Y:S01]  /*3a730*/  LDL.LU R11, [R1+0xaa4] ;  /* 0x000aa400010b7983 */ /* 0x000f220000300800 */
[----:B------:R-:W4:Y:S02]  /*3a740*/  LDL.LU R29, [R1+0xac8] ;  /* 0x000ac800011d7983 */ /* 0x000f240000300800 */
[----:B------:R-:W4:Y:S01]  /*3a750*/  LDL.LU R13, [R1+0xa9c] ;  /* 0x000a9c00010d7983 */ /* 0x000f220000300800 */
[----:B---3--:R-:W-:-:S05]  /*3a760*/  IADD3.X R2, R2, UR5, RZ, P2, !PT ;  /* 0x0000000502027c10 */ /* 0x008fca00097fe4ff */
[----:B------:R3:W-:Y:S01]  /*3a770*/  STL [R1+0xb00], R2 ;  /* 0x000b000201007387 */ /* 0x0007e20000100800 */
[----:B-1----:R-:W4:Y:S02]  /*3a780*/  LDL.LU R6, [R1+0xac0] ;  /* 0x000ac00001067983 */ /* 0x002f240000300800 */
[----:B--2---:R-:W2:Y:S02]  /*3a790*/  LDL.LU R7, [R1+0xa94] ;  /* 0x000a940001077983 */ /* 0x004ea40000300800 */
[----:B------:R-:W2:Y:S01]  /*3a7a0*/  LDL.LU R16, [R1+0xab8] ;  /* 0x000ab80001107983 */ /* 0x000ea20000300800 */
[----:B------:R-:W2:Y:S01]  /*3a7b0*/  LDL.LU R28, [R1+0xa8c] ;  /* 0x000a8c00011c7983 */ /* 0x000ea20000300800 */
[----:B------:R-:W2:Y:S02]  /*3a7c0*/  LDL.LU R12, [R1+0xab0] ;  /* 0x000ab000010c7983 */ /* 0x000ea40000300800 */
[----:B------:R-:W2:Y:S02]  /*3a7d0*/  LDL.LU R20, [R1+0xa84] ;  /* 0x000a840001147983 */ /* 0x000ea40000300800 */
[----:B------:R-:W2:Y:S01]  /*3a7e0*/  LDL.LU R21, [R1+0xaa8] ;  /* 0x000aa80001157983 */ /* 0x000ea20000300800 */
[----:B------:R-:W2:Y:S01]  /*3a7f0*/  LDL.LU R22, [R1+0xa7c] ;  /* 0x000a7c0001167983 */ /* 0x000ea20000300800 */
[----:B0-----:R-:W2:Y:S02]  /*3a800*/  LDL.LU R23, [R1+0xaa0] ;  /* 0x000aa00001177983 */ /* 0x001ea40000300800 */
[----:B------:R-:W2:Y:S02]  /*3a810*/  LDL.LU R17, [R1+0xa74] ;  /* 0x000a740001117983 */ /* 0x000ea40000300800 */
[----:B------:R-:W2:Y:S01]  /*3a820*/  LDL.LU R18, [R1+0xa98] ;  /* 0x000a980001127983 */ /* 0x000ea20000300800 */
[----:B------:R-:W2:Y:S01]  /*3a830*/  LDL.LU R19, [R1+0xa6c] ;  /* 0x000a6c0001137983 */ /* 0x000ea20000300800 */
[----:B------:R-:W2:Y:S02]  /*3a840*/  LDL.LU R3, [R1+0xa90] ;  /* 0x000a900001037983 */ /* 0x000ea40000300800 */
[----:B---3--:R-:W3:Y:S01]  /*3a850*/  LDL.LU R2, [R1+0xa64] ;  /* 0x000a640001027983 */ /* 0x008ee20000300800 */
[----:B------:R-:W-:-:S02]  /*3a860*/  IADD3 R24, P2, R24, UR7, RZ ;  /* 0x0000000718187c10 */ /* 0x000fc4000ff5e0ff */
[----:B------:R-:W-:Y:S02]  /*3a870*/  IADD3.X R5, R5, UR5, RZ, P3, !PT ;  /* 0x0000000505057c10 */ /* 0x000fe40009ffe4ff */
[----:B------:R-:W-:Y:S01]  /*3a880*/  IADD3.X R26, R26, UR5, RZ, P4, !PT ;  /* 0x000000051a1a7c10 */ /* 0x000fe2000a7fe4ff */
[----:B------:R-:W-:Y:S01]  /*3a890*/  IADD3 R0, P4, R0, UR7, RZ ;  /* 0x0000000700007c10 */ /* 0x000fe2000ff9e0ff */
[----:B------:R-:W-:Y:S01]  /*3a8a0*/  IADD3 R25, P3, R25, UR7, RZ ;  /* 0x0000000719197c10 */ /* 0x000fe2000ff7e0ff */
[----:B------:R-:W-:Y:S01]  /*3a8b0*/  STL [R1+0xaf8], R5 ;  /* 0x000af80501007387 */ /* 0x000fe20000100800 */
[----:B------:R-:W-:Y:S02]  /*3a8c0*/  STL [R1+0xad4], R24 ;  /* 0x000ad41801007387 */ /* 0x000fe40000100800 */
[----:B------:R0:W-:Y:S01]  /*3a8d0*/  STL [R1+0xac4], R0 ;  /* 0x000ac40001007387 */ /* 0x0001e20000100800 */
[----:B------:R-:W-:Y:S04]  /*3a8e0*/  STL [R1+0xacc], R25 ;  /* 0x000acc1901007387 */ /* 0x000fe80000100800 */
[----:B0-----:R-:W2:Y:S01]  /*3a8f0*/  LDL.LU R0, [R1+0x131c] ;  /* 0x00131c0001007983 */ /* 0x001ea20000300800 */
[----:B------:R-:W-:-:S04]  /*3a900*/  IMAD.MOV.U32 R5, RZ, RZ, c[0x0][0x18c] ;  /* 0x00006300ff057624 */ /* 0x000fc800078e00ff */
[----:B------:R-:W-:-:S04]  /*3a910*/  IMAD.SHL.U32 R5, R5, 0x100, RZ ;  /* 0x0000010005057824 */ /* 0x000fc800078e00ff */
[----:B------:R-:W-:Y:S01]  /*3a920*/  IMAD.SHL.U32 R5, R5, 0x2, RZ ;  /* 0x0000000205057824 */ /* 0x000fe200078e00ff */
[----:B------:R-:W-:Y:S01]  /*3a930*/  IADD3.X R27, R27, UR5, RZ, P5, !PT ;  /* 0x000000051b1b7c10 */ /* 0x000fe2000affe4ff */
[----:B------:R-:W-:Y:S01]  /*3a940*/  IADD3 R14, P5, R14, UR7, RZ ;  /* 0x000000070e0e7c10 */ /* 0x000fe2000ffbe0ff */
[----:B------:R-:W-:Y:S03]  /*3a950*/  STL [R1+0xaf0], R26 ;  /* 0x000af01a01007387 */ /* 0x000fe60000100800 */
[----:B------:R-:W-:Y:S01]  /*3a960*/  STL [R1+0xae8], R27 ;  /* 0x000ae81b01007387 */ /* 0x000fe20000100800 */
[----:B------:R-:W-:Y:S01]  /*3a970*/  STL [R1+0xabc], R14 ;  /* 0x000abc0e01007387 */ /* 0x000fe20000100800 */
[----:B------:R-:W-:-:S05]  /*3a980*/  IADD3.X R15, R15, UR5, RZ, P6, !PT ;  /* 0x000000050f0f7c10 */ /* 0x000fca000b7fe4ff */
[----:B------:R-:W-:Y:S01]  /*3a990*/  STL [R1+0xae0], R15 ;  /* 0x000ae00f01007387 */ /* 0x000fe20000100800 */
[----:B----4-:R-:W-:Y:S02]  /*3a9a0*/  IADD3 R8, P6, R8, R5, RZ ;  /* 0x0000000508087210 */ /* 0x010fe40007fde0ff */
[----:B------:R-:W-:-:S03]  /*3a9b0*/  IADD3.X R9, R9, UR5, RZ, P1, !PT ;  /* 0x0000000509097c10 */ /* 0x000fc60008ffe4ff */
[----:B------:R-:W-:Y:S01]  /*3a9c0*/  STL [R1+0xab4], R8 ;  /* 0x000ab40801007387 */ /* 0x000fe20000100800 */
[----:B--2---:R-:W-:-:S05]  /*3a9d0*/  IADD3.X R0, R0, UR5, RZ, P2, !PT ;  /* 0x0000000500007c10 */ /* 0x004fca00097fe4ff */
[----:B------:R0:W-:Y:S01]  /*3a9e0*/  STL [R1+0xad0], R0 ;  /* 0x000ad00001007387 */ /* 0x0001e20000100800 */
[----:B------:R-:W-:Y:S03]  /*3a9f0*/  STL [R1+0xad8], R9 ;  /* 0x000ad80901007387 */ /* 0x000fe60000100800 */
[----:B0-----:R-:W2:Y:S01]  /*3aa00*/  LDL.LU R0, [R1+0x1318] ;  /* 0x0013180001007983 */ /* 0x001ea20000300800 */
[-C--:B------:R-:W-:Y:S02]  /*3aa10*/  IADD3 R10, P1, R10, R5.reuse, RZ ;  /* 0x000000050a0a7210 */ /* 0x080fe40007f3e0ff */
[-C--:B------:R-:W-:Y:S02]  /*3aa20*/  IADD3 R11, P2, R11, R5.reuse, RZ ;  /* 0x000000050b0b7210 */ /* 0x080fe40007f5e0ff */
[----:B------:R-:W-:Y:S01]  /*3aa30*/  IADD3.X R29, R29, UR5, RZ, P3, !PT ;  /* 0x000000051d1d7c10 */ /* 0x000fe20009ffe4ff */
[-C--:B------:R-:W-:Y:S01]  /*3aa40*/  IADD3 R13, P3, R13, R5.reuse, RZ ;  /* 0x000000050d0d7210 */ /* 0x080fe20007f7e0ff */
[----:B------:R-:W-:Y:S01]  /*3aa50*/  IADD3.X R6, R6, UR5, RZ, P4, !PT ;  /* 0x0000000506067c10 */ /* 0x000fe2000a7fe4ff */
[----:B------:R-:W-:Y:S01]  /*3aa60*/  STL [R1+0xaac], R10 ;  /* 0x000aac0a01007387 */ /* 0x000fe20000100800 */
[-C--:B------:R-:W-:Y:S01]  /*3aa70*/  IADD3 R7, P4, R7, R5.reuse, RZ ;  /* 0x0000000507077210 */ /* 0x080fe20007f9e0ff */
[----:B------:R-:W-:Y:S01]  /*3aa80*/  STL [R1+0xaa4], R11 ;  /* 0x000aa40b01007387 */ /* 0x000fe20000100800 */
[----:B------:R-:W-:Y:S01]  /*3aa90*/  IADD3.X R16, R16, UR5, RZ, P5, !PT ;  /* 0x0000000510107c10 */ /* 0x000fe2000affe4ff */
[----:B------:R-:W-:Y:S01]  /*3aaa0*/  STL [R1+0xac8], R29 ;  /* 0x000ac81d01007387 */ /* 0x000fe20000100800 */
[-C--:B------:R-:W-:Y:S01]  /*3aab0*/  IADD3 R28, P5, R28, R5.reuse, RZ ;  /* 0x000000051c1c7210 */ /* 0x080fe20007fbe0ff */
[----:B------:R-:W-:Y:S02]  /*3aac0*/  STL [R1+0xa9c], R13 ;  /* 0x000a9c0d01007387 */ /* 0x000fe40000100800 */
[----:B------:R-:W-:Y:S01]  /*3aad0*/  STL [R1+0xac0], R6 ;  /* 0x000ac00601007387 */ /* 0x000fe20000100800 */
[----:B------:R-:W-:Y:S01]  /*3aae0*/  STL [R1+0xa94], R7 ;  /* 0x000a940701007387 */ /* 0x000fe20000100800 */
[----:B------:R-:W-:Y:S02]  /*3aaf0*/  STL [R1+0xab8], R16 ;  /* 0x000ab81001007387 */ /* 0x000fe40000100800 */
[----:B------:R-:W-:Y:S02]  /*3ab00*/  STL [R1+0xa8c], R28 ;  /* 0x000a8c1c01007387 */ /* 0x000fe40000100800 */
[--C-:B--2---:R-:W-:Y:S01]  /*3ab10*/  IMAD.X R12, R12, 0x1, R0.reuse, P6 ;  /* 0x000000010c0c7824 */ /* 0x104fe200030e0600 */
[-C--:B------:R-:W-:Y:S01]  /*3ab20*/  IADD3 R20, P6, R20, R5.reuse, RZ ;  /* 0x0000000514147210 */ /* 0x080fe20007fde0ff */
[--C-:B------:R-:W-:Y:S01]  /*3ab30*/  IMAD.X R21, R21, 0x1, R0.reuse, P1 ;  /* 0x0000000115157824 */ /* 0x100fe200008e0600 */
[-C--:B------:R-:W-:Y:S01]  /*3ab40*/  IADD3 R22, P1, R22, R5.reuse, RZ ;  /* 0x0000000516167210 */ /* 0x080fe20007f3e0ff */
[--C-:B------:R-:W-:Y:S01]  /*3ab50*/  IMAD.X R23, R23, 0x1, R0.reuse, P2 ;  /* 0x0000000117177824 */ /* 0x100fe200010e0600 */
[----:B------:R-:W-:Y:S01]  /*3ab60*/  STL [R1+0xab0], R12 ;  /* 0x000ab00c01007387 */ /* 0x000fe20000100800 */
[-C--:B------:R-:W-:Y:S01]  /*3ab70*/  IADD3 R17, P2, R17, R5.reuse, RZ ;  /* 0x0000000511117210 */ /* 0x080fe20007f5e0ff */
[----:B------:R-:W-:Y:S02]  /*3ab80*/  STL [R1+0xa84], R20 ;  /* 0x000a841401007387 */ /* 0x000fe40000100800 */
[--C-:B------:R-:W-:Y:S01]  /*3ab90*/  IMAD.X R18, R18, 0x1, R0.reuse, P3 ;  /* 0x0000000112127824 */ /* 0x100fe200018e0600 */
[----:B------:R-:W-:Y:S01]  /*3aba0*/  STL [R1+0xaa8], R21 ;  /* 0x000aa81501007387 */ /* 0x000fe20000100800 */
[----:B------:R-:W-:Y:S01]  /*3abb0*/  STL [R1+0xa7c], R22 ;  /* 0x000a7c1601007387 */ /* 0x000fe20000100800 */
[-C--:B------:R-:W-:Y:S01]  /*3abc0*/  IADD3 R19, P3, R19, R5.reuse, RZ ;  /* 0x0000000513137210 */ /* 0x080fe20007f7e0ff */
[----:B------:R-:W-:Y:S02]  /*3abd0*/  STL [R1+0xaa0], R23 ;  /* 0x000aa01701007387 */ /* 0x000fe40000100800 */
[--C-:B------:R-:W-:Y:S01]  /*3abe0*/  IMAD.X R3, R3, 0x1, R0.reuse, P4 ;  /* 0x0000000103037824 */ /* 0x100fe200020e0600 */
[----:B------:R-:W-:Y:S01]  /*3abf0*/  STL [R1+0xa74], R17 ;  /* 0x000a741101007387 */ /* 0x000fe20000100800 */
[----:B------:R-:W-:Y:S02]  /*3ac00*/  STL [R1+0xa98], R18 ;  /* 0x000a981201007387 */ /* 0x000fe40000100800 */
[----:B------:R0:W-:Y:S01]  /*3ac10*/  STL [R1+0x1314], R5 ;  /* 0x0013140501007387 */ /* 0x0001e20000100800 */
[----:B---3--:R-:W-:Y:S01]  /*3ac20*/  IADD3 R2, P4, R2, R5, RZ ;  /* 0x0000000502027210 */ /* 0x008fe20007f9e0ff */
[----:B------:R-:W-:Y:S04]  /*3ac30*/  STL [R1+0xa6c], R19 ;  /* 0x000a6c1301007387 */ /* 0x000fe80000100800 */
[----:B0-----:R-:W2:Y:S01]  /*3ac40*/  LDL.LU R5, [R1+0xa88] ;  /* 0x000a880001057983 */ /* 0x001ea20000300800 */
[----:B------:R-:W-:Y:S02]  /*3ac50*/  STL [R1+0xa90], R3 ;  /* 0x000a900301007387 */ /* 0x000fe40000100800 */
[----:B------:R-:W3:Y:S02]  /*3ac60*/  LDL.LU R4, [R1+0xa78] ;  /* 0x000a780001047983 */ /* 0x000ee40000300800 */
[----:B------:R-:W-:Y:S01]  /*3ac70*/  STL [R1+0xa64], R2 ;  /* 0x000a640201007387 */ /* 0x000fe20000100800 */
[----:B---3--:R0:W-:Y:S04]  /*3ac80*/  STL [R1+0x1308], R4 ;  /* 0x0013080401007387 */ /* 0x0081e80000100800 */
[----:B0-----:R-:W3:Y:S04]  /*3ac90*/  LDL.LU R4, [R1+0xa54] ;  /* 0x000a540001047983 */ /* 0x001ee80000300800 */
[----:B---3--:R0:W-:Y:S04]  /*3aca0*/  STL [R1+0x130c], R4 ;  /* 0x00130c0401007387 */ /* 0x0081e80000100800 */
[----:B0-----:R-:W3:Y:S01]  /*3acb0*/  LDL.LU R4, [R1+0xa80] ;  /* 0x000a800001047983 */ /* 0x001ee20000300800 */
[----:B--2---:R-:W-:-:S03]  /*3acc0*/  IMAD.X R5, R5, 0x1, R0, P5 ;  /* 0x0000000105057824 */ /* 0x004fc600028e0600 */
[----:B---3--:R0:W-:Y:S04]  /*3acd0*/  STL [R1+0x1310], R4 ;  /* 0x0013100401007387 */ /* 0x0081e80000100800 */
[----:B0-----:R-:W2:Y:S01]  /*3ace0*/  LDL.LU R4, [R1+0xa5c] ;  /* 0x000a5c0001047983 */ /* 0x001ea20000300800 */
[----:B------:R-:W3:Y:S02]  /*3acf0*/  LDL.LU R24, [R1+0xa4c] ;  /* 0x000a4c0001187983 */ /* 0x000ee40000300800 */
[----:B------:R-:W4:Y:S02]  /*3ad00*/  LDL.LU R25, [R1+0xa70] ;  /* 0x000a700001197983 */ /* 0x000f240000300800 */
        /* <DEDUP_REMOVED lines=24> */
[----:B------:R0:W-:Y:S02]  /*3ae90*/  STL [R1+0xa88], R5 ;  /* 0x000a880501007387 */ /* 0x0001e40000100800 */
[----:B0-----:R-:W2:Y:S02]  /*3aea0*/  LDL.LU R5, [R1+0x1314] ;  /* 0x0013140001057983 */ /* 0x001ea40000300800 */
[----:B--2---:R-:W-:-:S05]  /*3aeb0*/  IADD3 R4, P5, R4, R5, RZ ;  /* 0x0000000504047210 */ /* 0x004fca0007fbe0ff */
[----:B------:R0:W-:Y:S04]  /*3aec0*/  STL [R1+0xa5c], R4 ;  /* 0x000a5c0401007387 */ /* 0x0001e80000100800 */
[----:B0-----:R-:W2:Y:S02]  /*3aed0*/  LDL.LU R4, [R1+0x1310] ;  /* 0x0013100001047983 */ /* 0x001ea40000300800 */
[----:B--2---:R-:W-:-:S05]  /*3aee0*/  IMAD.X R4, R4, 0x1, R0, P6 ;  /* 0x0000000104047824 */ /* 0x004fca00030e0600 */
[----:B------:R0:W-:Y:S04]  /*3aef0*/  STL [R1+0xa80], R4 ;  /* 0x000a800401007387 */ /* 0x0001e80000100800 */
[----:B0-----:R-:W2:Y:S02]  /*3af00*/  LDL.LU R4, [R1+0x130c] ;  /* 0x00130c0001047983 */ /* 0x001ea40000300800 */
[----:B--2---:R-:W-:-:S05]  /*3af10*/  IADD3 R4, P6, R4, R5, RZ ;  /* 0x0000000504047210 */ /* 0x004fca0007fde0ff */
[----:B------:R0:W-:Y:S04]  /*3af20*/  STL [R1+0xa54], R4 ;  /* 0x000a540401007387 */ /* 0x0001e80000100800 */
[----:B0-----:R-:W2:Y:S01]  /*3af30*/  LDL.LU R4, [R1+0x1308] ;  /* 0x0013080001047983 */ /* 0x001ea20000300800 */
[--C-:B----4-:R-:W-:Y:S01]  /*3af40*/  IMAD.X R25, R25, 0x1, R0.reuse, P2 ;  /* 0x0000000119197824 */ /* 0x110fe200010e0600 */
[-C--:B------:R-:W-:Y:S01]  /*3af50*/  IADD3 R26, P2, R26, R5.reuse, RZ ;  /* 0x000000051a1a7210 */ /* 0x080fe20007f5e0ff */
[--C-:B------:R-:W-:Y:S01]  /*3af60*/  IMAD.X R27, R27, 0x1, R0.reuse, P3 ;  /* 0x000000011b1b7824 */ /* 0x100fe200018e0600 */
        /* <DEDUP_REMOVED lines=16> */
[----:B------:R-:W-:Y:S01]  /*3b070*/  IADD3 R18, P6, R18, R5, RZ ;  /* 0x0000000512127210 */ /* 0x000fe20007fde0ff */
[----:B------:R-:W-:-:S02]  /*3b080*/  IMAD.X R2, R2, 0x1, R0, P2 ;  /* 0x0000000102027824 */ /* 0x000fc400010e0600 */
[----:B--2---:R-:W-:Y:S01]  /*3b090*/  IMAD.X R4, R4, 0x1, R0, P1 ;  /* 0x0000000104047824 */ /* 0x004fe200008e0600 */
[----:B---3--:R-:W-:-:S04]  /*3b0a0*/  IADD3 R24, P1, R24, R5, RZ ;  /* 0x0000000518187210 */ /* 0x008fc80007f3e0ff */
[----:B------:R-:W-:Y:S01]  /*3b0b0*/  STL [R1+0xa78], R4 ;  /* 0x000a780401007387 */ /* 0x000fe20000100800 */
[----:B------:R-:W-:Y:S02]  /*3b0c0*/  STL [R1+0xa4c], R24 ;  /* 0x000a4c1801007387 */ /* 0x000fe40000100800 */
[----:B------:R-:W-:Y:S02]  /*3b0d0*/  STL [R1+0xa70], R25 ;  /* 0x000a701901007387 */ /* 0x000fe40000100800 */
[----:B------:R-:W-:Y:S01]  /*3b0e0*/  STL [R1+0xa44], R26 ;  /* 0x000a441a01007387 */ /* 0x000fe20000100800 */
[----:B------:R-:W-:Y:S01]  /*3b0f0*/  STL [R1+0xa68], R27 ;  /* 0x000a681b01007387 */ /* 0x000fe20000100800 */
[----:B------:R-:W-:Y:S02]  /*3b100*/  STL [R1+0xa3c], R14 ;  /* 0x000a3c0e01007387 */ /* 0x000fe40000100800 */
[----:B------:R-:W-:Y:S02]  /*3b110*/  STL [R1+0xa60], R15 ;  /* 0x000a600f01007387 */ /* 0x000fe40000100800 */
[----:B------:R-:W-:Y:S02]  /*3b120*/  STL [R1+0xa34], R8 ;  /* 0x000a340801007387 */ /* 0x000fe40000100800 */
[--C-:B------:R-:W-:Y:S01]  /*3b130*/  IMAD.X R13, R13, 0x1, R0.reuse, P1 ;  /* 0x000000010d0d7824 */ /* 0x100fe200008e0600 */
[----:B------:R-:W-:Y:S01]  /*3b140*/  STL [R1+0xa58], R9 ;  /* 0x000a580901007387 */ /* 0x000fe20000100800 */
[----:B------:R-:W-:Y:S01]  /*3b150*/  IADD3 R6, P1, R6, R5, RZ ;  /* 0x0000000506067210 */ /* 0x000fe20007f3e0ff */
[----:B------:R-:W-:Y:S02]  /*3b160*/  STL [R1+0xa2c], R10 ;  /* 0x000a2c0a01007387 */ /* 0x000fe40000100800 */
[----:B------:R-:W-:Y:S01]  /*3b170*/  STL [R1+0xa50], R11 ;  /* 0x000a500b01007387 */ /* 0x000fe20000100800 */
[----:B------:R-:W-:Y:S01]  /*3b180*/  STL [R1+0xa24], R29 ;  /* 0x000a241d01007387 */ /* 0x000fe20000100800 */
[----:B------:R-:W-:Y:S02]  /*3b190*/  STL [R1+0xa48], R13 ;  /* 0x000a480d01007387 */ /* 0x000fe40000100800 */
        /* <DEDUP_REMOVED lines=8> */
[----:B------:R-:W-:-:S02]  /*3b220*/  IMAD.X R19, R19, 0x1, R0, P1 ;  /* 0x0000000113137824 */ /* 0x000fc400008e0600 */
[----:B------:R-:W-:Y:S01]  /*3b230*/  STL [R1+0x9fc], R23 ;  /* 0x0009fc1701007387 */ /* 0x000fe20000100800 */
[-C--:B------:R-:W-:Y:S01]  /*3b240*/  IADD3 R3, P1, R3, R5.reuse, RZ ;  /* 0x0000000503037210 */ /* 0x080fe20007f3e0ff */
[----:B------:R-:W-:Y:S01]  /*3b250*/  STL [R1+0xa20], R17 ;  /* 0x000a201101007387 */ /* 0x000fe20000100800 */
[----:B------:R-:W-:Y:S02]  /*3b260*/  STL [R1+0x9f4], R18 ;  /* 0x0009f41201007387 */ /* 0x000fe40000100800 */
[----:B------:R0:W-:Y:S02]  /*3b270*/  STL [R1+0x1304], R0 ;  /* 0x0013040001007387 */ /* 0x0001e40000100800 */
[----:B------:R-:W-:Y:S01]  /*3b280*/  STL [R1+0xa18], R19 ;  /* 0x000a181301007387 */ /* 0x000fe20000100800 */
        /* <DEDUP_REMOVED lines=8> */
[----:B--2---:R-:W-:-:S03]  /*3b310*/  IADD3 R0, P2, R0, R5, RZ ;  /* 0x0000000500007210 */ /* 0x004fc60007f5e0ff */
        /* <DEDUP_REMOVED lines=30> */
[----:B--2---:R-:W-:-:S05]  /*3b500*/  IMAD.X R4, R4, 0x1, R0, P3 ;  /* 0x0000000104047824 */ /* 0x004fca00018e0600 */
[----:B------:R0:W-:Y:S04]  /*3b510*/  STL [R1+0xa08], R4 ;  /* 0x000a080401007387 */ /* 0x0001e80000100800 */
[----:B0-----:R-:W2:Y:S02]  /*3b520*/  LDL.LU R4, [R1+0x1300] ;  /* 0x0013000001047983 */ /* 0x001ea40000300800 */
[----:B--2---:R-:W-:-:S05]  /*3b530*/  IADD3 R4, P3, R4, R5, RZ ;  /* 0x0000000504047210 */ /* 0x004fca0007f7e0ff */
[----:B------:R0:W-:Y:S04]  /*3b540*/  STL [R1+0x9dc], R4 ;  /* 0x0009dc0401007387 */ /* 0x0001e80000100800 */
[----:B0-----:R-:W2:Y:S02]  /*3b550*/  LDL.LU R4, [R1+0x12fc] ;  /* 0x0012fc0001047983 */ /* 0x001ea40000300800 */
[----:B--2---:R-:W-:-:S05]  /*3b560*/  IMAD.X R4, R4, 0x1, R0, P4 ;  /* 0x0000000104047824 */ /* 0x004fca00020e0600 */
[----:B------:R0:W-:Y:S04]  /*3b570*/  STL [R1+0xa00], R4 ;  /* 0x000a000401007387 */ /* 0x0001e80000100800 */
[----:B0-----:R-:W2:Y:S01]  /*3b580*/  LDL.LU R4, [R1+0x12f8] ;  /* 0x0012f80001047983 */ /* 0x001ea20000300800 */
[--C-:B---3--:R-:W-:Y:S01]  /*3b590*/  IMAD.X R24, R24, 0x1, R0.reuse, P5 ;  /* 0x0000000118187824 */ /* 0x108fe200028e0600 */
[-C--:B----4-:R-:W-:Y:S01]  /*3b5a0*/  IADD3 R25, P5, R25, R5.reuse, RZ ;  /* 0x0000000519197210 */ /* 0x090fe20007fbe0ff */
        /* <DEDUP_REMOVED lines=18> */
[----:B------:R-:W-:Y:S01]  /*3b6d0*/  IMAD.X R3, R3, 0x1, R0, P5 ;  /* 0x0000000103037824 */ /* 0x000fe200028e0600 */
[----:B------:R-:W-:-:S02]  /*3b6e0*/  IADD3 R2, P5, R2, R5, RZ ;  /* 0x0000000502027210 */ /* 0x000fc40007fbe0ff */
[----:B--2---:R-:W-:-:S05]  /*3b6f0*/  IADD3 R4, P4, R4, R5, RZ ;  /* 0x0000000504047210 */ /* 0x004fca0007f9e0ff */
[----:B------:R-:W-:Y:S01]  /*3b700*/  STL [R1+0x9d4], R4 ;  /* 0x0009d40401007387 */ /* 0x000fe20000100800 */
[----:B------:R-:W-:Y:S02]  /*3b710*/  STL [R1+0x9f8], R24 ;  /* 0x0009f81801007387 */ /* 0x000fe40000100800 */
[----:B------:R-:W-:Y:S02]  /*3b720*/  STL [R1+0x9cc], R25 ;  /* 0x0009cc1901007387 */ /* 0x000fe40000100800 */
[----:B------:R-:W-:Y:S01]  /*3b730*/  STL [R1+0x9f0], R26 ;  /* 0x0009f01a01007387 */ /* 0x000fe20000100800 */
[----:B------:R-:W-:Y:S01]  /*3b740*/  STL [R1+0x9c4], R27 ;  /* 0x0009c41b01007387 */ /* 0x000fe20000100800 */
        /* <DEDUP_REMOVED lines=16> */
[----:B------:R-:W-:-:S02]  /*3b850*/  IMAD.X R18, R18, 0x1, R0, P4 ;  /* 0x0000000112127824 */ /* 0x000fc400020e0600 */
[----:B------:R-:W-:Y:S02]  /*3b860*/  STL [R1+0x9b0], R21 ;  /* 0x0009b01501007387 */ /* 0x000fe40000100800 */
[----:B------:R-:W-:Y:S01]  /*3b870*/  STL [R1+0x984], R22 ;  /* 0x0009841601007387 */ /* 0x000fe20000100800 */
[----:B------:R-:W-:Y:S01]  /*3b880*/  IADD3 R19, P4, R19, R5, RZ ;  /* 0x0000000513137210 */ /* 0x000fe20007f9e0ff */
[----:B------:R-:W-:Y:S01]  /*3b890*/  STL [R1+0x9a8], R23 ;  /* 0x0009a81701007387 */ /* 0x000fe20000100800 */
[----:B------:R-:W-:Y:S02]  /*3b8a0*/  STL [R1+0x97c], R17 ;  /* 0x00097c1101007387 */ /* 0x000fe40000100800 */
[----:B------:R-:W-:Y:S02]  /*3b8b0*/  STL [R1+0x9a0], R18 ;  /* 0x0009a01201007387 */ /* 0x000fe40000100800 */
[----:B------:R0:W-:Y:S01]  /*3b8c0*/  STL [R1+0x12f4], R5 ;  /* 0x0012f40501007387 */ /* 0x0001e20000100800 */
        /* <DEDUP_REMOVED lines=1381> */
[--C-:B------:R-:W-:Y:S02]  /*40f20*/  IMAD.X R23, R23, 0x1, R0.reuse, P6 ;  /* 0x0000000117177824 */ /* 0x100fe400030e0600 */
[--C-:B------:R-:W-:Y:S02]  /*40f30*/  IMAD.X R17, R17, 0x1, R0.reuse, P1 ;  /* 0x0000000111117824 */ /* 0x100fe400008e0600 */
[--C-:B------:R-:W-:Y:S02]  /*40f40*/  IMAD.X R19, R19, 0x1, R0.reuse, P3 ;  /* 0x0000000113137824 */ /* 0x100fe400018e0600 */
[----:B------:R-:W-:Y:S01]  /*40f50*/  IMAD.X R18, R18, 0x1, R0, P2 ;  /* 0x0000000112127824 */ /* 0x000fe200010e0600 */
[----:B--2---:R-:W-:-:S05]  /*40f60*/  IADD3 R4, P5, R4, R5, RZ ;  /* 0x0000000504047210 */ /* 0x004fca0007fbe0ff */
[----:B------:R0:W-:Y:S04]  /*40f70*/  STL [R1+0xf68], R4 ;  /* 0x000f680401007387 */ /* 0x0001e80000100800 */
[----:B0-----:R0:W5:Y:S01]  /*40f80*/  LDL.LU R4, [R1+0x1214] ;  /* 0x0012140001047983 */ /* 0x0011620000300800 */
[----:B------:R1:W-:Y:S03]  /*40f90*/  STL [R1+0xf34], R13 ;  /* 0x000f340d01007387 */ /* 0x0003e60000100800 */
[----:B-1----:R0:W5:Y:S01]  /*40fa0*/  LDL.LU R13, [R1+0x1210] ;  /* 0x00121000010d7983 */ /* 0x0021620000300800 */
[----:B------:R1:W-:Y:S02]  /*40fb0*/  STL [R1+0xf70], R29 ;  /* 0x000f701d01007387 */ /* 0x0003e40000100800 */
[----:B------:R-:W-:Y:S01]  /*40fc0*/  IMAD.X R27, R27, 0x1, R0, P5 ;  /* 0x000000011b1b7824 */ /* 0x000fe200028e0600 */
[----:B-1----:R0:W5:Y:S01]  /*40fd0*/  LDL.LU R29, [R1+0x120c] ;  /* 0x00120c00011d7983 */ /* 0x0021620000300800 */
[----:B------:R1:W-:Y:S01]  /*40fe0*/  STL [R1+0xf3c], R16 ;  /* 0x000f3c1001007387 */ /* 0x0003e20000100800 */
[----:B------:R-:W-:-:S02]  /*40ff0*/  IADD3 R14, P5, R14, R5, RZ ;  /* 0x000000050e0e7210 */ /* 0x000fc40007fbe0ff */
[----:B-1----:R0:W5:Y:S01]  /*41000*/  LDL.LU R16, [R1+0x1208] ;  /* 0x0012080001107983 */ /* 0x0021620000300800 */
[----:B------:R1:W-:Y:S03]  /*41010*/  STL [R1+0xf78], R12 ;  /* 0x000f780c01007387 */ /* 0x0003e60000100800 */
[----:B-1----:R0:W5:Y:S01]  /*41020*/  LDL.LU R12, [R1+0x1204] ;  /* 0x00120400010c7983 */ /* 0x0021620000300800 */
[----:B------:R1:W-:Y:S03]  /*41030*/  STL [R1+0xf44], R28 ;  /* 0x000f441c01007387 */ /* 0x0003e60000100800 */
[----:B-1----:R0:W5:Y:S01]  /*41040*/  LDL.LU R28, [R1+0x1200] ;  /* 0x00120000011c7983 */ /* 0x0021620000300800 */
[----:B------:R1:W-:Y:S03]  /*41050*/  STL [R1+0xf80], R3 ;  /* 0x000f800301007387 */ /* 0x0003e60000100800 */
[----:B-1----:R0:W5:Y:S01]  /*41060*/  LDL.LU R3, [R1+0x11fc] ;  /* 0x0011fc0001037983 */ /* 0x0021620000300800 */
[----:B------:R1:W-:Y:S03]  /*41070*/  STL [R1+0xf4c], R2 ;  /* 0x000f4c0201007387 */ /* 0x0003e60000100800 */
[----:B-1----:R0:W5:Y:S01]  /*41080*/  LDL.LU R2, [R1+0x11f8] ;  /* 0x0011f80001027983 */ /* 0x0021620000300800 */
[----:B------:R0:W-:Y:S02]  /*41090*/  STL [R1+0xf88], R24 ;  /* 0x000f881801007387 */ /* 0x0001e40000100800 */
[----:B------:R0:W-:Y:S02]  /*410a0*/  STL [R1+0xf54], R25 ;  /* 0x000f541901007387 */ /* 0x0001e40000100800 */
[----:B------:R0:W-:Y:S01]  /*410b0*/  STL [R1+0xf90], R26 ;  /* 0x000f901a01007387 */ /* 0x0001e20000100800 */
[----:B------:R0:W-:Y:S01]  /*410c0*/  STL [R1+0xf5c], R27 ;  /* 0x000f5c1b01007387 */ /* 0x0001e20000100800 */
[----:B------:R0:W-:Y:S02]  /*410d0*/  STL [R1+0xf98], R14 ;  /* 0x000f980e01007387 */ /* 0x0001e40000100800 */
[----:B------:R0:W-:Y:S02]  /*410e0*/  STL [R1+0xf64], R15 ;  /* 0x000f640f01007387 */ /* 0x0001e40000100800 */
[----:B------:R0:W-:Y:S01]  /*410f0*/  STL [R1+0xfa0], R8 ;  /* 0x000fa00801007387 */ /* 0x0001e20000100800 */
[----:B------:R0:W-:Y:S01]  /*41100*/  STL [R1+0xf6c], R9 ;  /* 0x000f6c0901007387 */ /* 0x0001e20000100800 */
[----:B------:R0:W-:Y:S02]  /*41110*/  STL [R1+0xfa8], R10 ;  /* 0x000fa80a01007387 */ /* 0x0001e40000100800 */
[----:B------:R0:W-:Y:S02]  /*41120*/  STL [R1+0xf74], R11 ;  /* 0x000f740b01007387 */ /* 0x0001e40000100800 */
[----:B------:R-:W-:Y:S01]  /*41130*/  IMAD.X R22, R22, 0x1, R0, P5 ;  /* 0x0000000116167824 */ /* 0x000fe200028e0600 */
[----:B------:R0:W-:Y:S01]  /*41140*/  STL [R1+0xfb0], R6 ;  /* 0x000fb00601007387 */ /* 0x0001e20000100800 */
        /* <DEDUP_REMOVED lines=8> */
[----:B------:R-:W-:Y:S01]  /*411d0*/  @!P0 CALL.REL.NOINC `(.L_x_1) ;  /* 0x0000001000008944 */ /* 0x000fe20003c00000 */
[----:B------:R-:W-:Y:S05]  /*411e0*/  BRA `(.L_x_2) ;  /* 0xfffd3e1000007947 */ /* 0x000fea000383ffff */
.L_x_1:
[----:B-----5:R1:W-:Y:S04]  /*411f0*/  STL [R1+0x1280], R28 ;  /* 0x0012801c01007387 */ /* 0x0203e80000100800 */
[----:B0-----:R-:W2:Y:S01]  /*41200*/  LDL.LU R27, [R1+0x148] ;  /* 0x00014800011b7983 */ /* 0x001ea20000300800 */
[----:B-1----:R-:W-:-:S03]  /*41210*/  IMAD.MOV.U32 R28, RZ, RZ, R4 ;  /* 0x000000ffff1c7224 */ /* 0x002fc600078e0004 */
[----:B--2---:R0:W-:Y:S04]  /*41220*/  STL [R1+0x127c], R27 ;  /* 0x00127c1b01007387 */ /* 0x0041e80000100800 */
[----:B------:R-:W2:Y:S01]  /*41230*/  LDL.LU R26, [R1+0x258] ;  /* 0x00025800011a7983 */ /* 0x000ea20000300800 */
[----:B0-----:R-:W-:-:S03]  /*41240*/  IMAD.MOV.U32 R27, RZ, RZ, R16 ;  /* 0x000000ffff1b7224 */ /* 0x001fc600078e0010 */
[----:B--2---:R0:W-:Y:S04]  /*41250*/  STL [R1+0x1278], R26 ;  /* 0x0012781a01007387 */ /* 0x0041e80000100800 */
[----:B0-----:R-:W2:Y:S04]  /*41260*/  LDL.LU R26, [R1+0x138] ;  /* 0x00013800011a7983 */ /* 0x001ea80000300800 */
[----:B------:R-:W3:Y:S04]  /*41270*/  LDL.LU R25, [R1+0x27c] ;  /* 0x00027c0001197983 */ /* 0x000ee80000300800 */
[----:B---3--:R0:W-:Y:S04]  /*41280*/  STL [R1+0x1274], R25 ;  /* 0x0012741901007387 */ /* 0x0081e80000100800 */
[----:B0-----:R-:W3:Y:S04]  /*41290*/  LDL.LU R25, [R1+0x108] ;  /* 0x0001080001197983 */ /* 0x001ee80000300800 */
[----:B------:R-:W4:Y:S04]  /*412a0*/  LDL.LU R24, [R1+0x29c] ;  /* 0x00029c0001187983 */ /* 0x000f280000300800 */
[----:B----4-:R0:W-:Y:S04]  /*412b0*/  STL [R1+0x1270], R24 ;  /* 0x0012701801007387 */ /* 0x0101e80000100800 */
[----:B0-----:R-:W4:Y:S04]  /*412c0*/  LDL.LU R24, [R1+0x26c] ;  /* 0x00026c0001187983 */ /* 0x001f280000300800 */
[----:B------:R-:W2:Y:S04]  /*412d0*/  LDL.LU R23, [R1+0x278] ;  /* 0x0002780001177983 */ /* 0x000ea80000300800 */
[----:B--2---:R0:W-:Y:S04]  /*412e0*/  STL [R1+0x126c], R23 ;  /* 0x00126c1701007387 */ /* 0x0041e80000100800 */
[----:B0-----:R-:W2:Y:S04]  /*412f0*/  LDL.LU R23, [R1+0x28c] ;  /* 0x00028c0001177983 */ /* 0x001ea80000300800 */
        /* <DEDUP_REMOVED lines=24> */
[----:B------:R0:W-:Y:S04]  /*41480*/  STL [R1+0x1244], R13 ;  /* 0x0012440d01007387 */ /* 0x0001e80000100800 */
[----:B0-----:R-:W2:Y:S04]  /*41490*/  LDL.LU R13, [R1+0x308] ;  /* 0x00030800010d7983 */ /* 0x001ea80000300800 */
[----:B--2---:R0:W-:Y:S04]  /*414a0*/  STL [R1+0x1248], R13 ;  /* 0x0012480d01007387 */ /* 0x0041e80000100800 */
[----:B0-----:R-:W2:Y:S04]  /*414b0*/  LDL.LU R13, [R1+0x2f8] ;  /* 0x0002f800010d7983 */ /* 0x001ea80000300800 */
[----:B------:R-:W2:Y:S04]  /*414c0*/  LDL.LU R14, [R1+0x2a8] ;  /* 0x0002a800010e7983 */ /* 0x000ea80000300800 */
[----:B------:R0:W-:Y:S04]  /*414d0*/  STL [R1+0x1240], R12 ;  /* 0x0012400c01007387 */ /* 0x0001e80000100800 */
        /* <DEDUP_REMOVED lines=32> */
[----:B--2---:R0:W-:Y:S04]  /*416e0*/  STL [R1+0x1204], R0 ;  /* 0x0012040001007387 */ /* 0x0041e80000100800 */
[----:B0-----:R-:W2:Y:S01]  /*416f0*/  LDL.LU R0, [R1+0x2a4] ;  /* 0x0002a40001007983 */ /* 0x001ea20000300800 */
[----:B------:R-:W-:-:S03]  /*41700*/  F2FP.BF16.PACK_AB R29, R28, R29 ;  /* 0x0000001d1c1d723e */ /* 0x000fc600000010ff */
[----:B--2---:R0:W-:Y:S04]  /*41710*/  STL [R1+0x120c], R0 ;  /* 0x00120c0001007387 */ /* 0x0041e80000100800 */
[----:B0-----:R-:W2:Y:S04]  /*41720*/  LDL.LU R0, [R1+0x314] ;  /* 0x0003140001007983 */ /* 0x001ea80000300800 */
[----:B--2---:R0:W-:Y:S04]  /*41730*/  STL [R1+0x1214], R0 ;  /* 0x0012140001007387 */ /* 0x0041e80000100800 */
[----:B0-----:R-:W2:Y:S04]  /*41740*/  LDL.LU R0, [R1+0x2d0] ;  /* 0x0002d00001007983 */ /* 0x001ea80000300800 */
[----:B------:R-:W2:Y:S04]  /*41750*/  LDL.LU R28, [R1+0x1280] ;  /* 0x00128000011c7983 */ /* 0x000ea80000300800 */
[----:B------:R0:W-:Y:S04]  /*41760*/  STL [R1+0x11f8], R29 ;  /* 0x0011f81d01007387 */ /* 0x0001e80000100800 */
[----:B0-----:R-:W2:Y:S04]  /*41770*/  LDL.LU R29, [R1+0x300] ;  /* 0x00030000011d7983 */ /* 0x001ea80000300800 */
[----:B--2---:R0:W-:Y:S04]  /*41780*/  STL [R1+0x1200], R29 ;  /* 0x0012001d01007387 */ /* 0x0041e80000100800 */
[----:B0-----:R-:W2:Y:S04]  /*41790*/  LDL.LU R29, [R1+0x2f0] ;  /* 0x0002f000011d7983 */ /* 0x001ea80000300800 */
[----:B--2---:R0:W-:Y:S04]  /*417a0*/  STL [R1+0x1208], R29 ;  /* 0x0012081d01007387 */ /* 0x0041e80000100800 */
[----:B0-----:R-:W2:Y:S01]  /*417b0*/  LDL.LU R29, [R1+0x304] ;  /* 0x00030400011d7983 */ /* 0x001ea20000300800 */
[----:B------:R-:W-:-:S03]  /*417c0*/  F2FP.BF16.PACK_AB R28, R27, R28 ;  /* 0x0000001c1b1c723e */ /* 0x000fc600000010ff */
[----:B--2---:R0:W-:Y:S04]  /*417d0*/  STL [R1+0x1210], R29 ;  /* 0x0012101d01007387 */ /* 0x0041e80000100800 */
[----:B0-----:R-:W2:Y:S04]  /*417e0*/  LDL.LU R29, [R1+0x2f4] ;  /* 0x0002f400011d7983 */ /* 0x001ea80000300800 */
[----:B------:R-:W2:Y:S02]  /*417f0*/  LDL.LU R27, [R1+0x127c] ;  /* 0x00127c00011b7983 */ /* 0x000ea40000300800 */
[----:B--2---:R-:W-:-:S02]  /*41800*/  F2FP.BF16.PACK_AB R27, R26, R27 ;  /* 0x0000001b1a1b723e */ /* 0x004fc400000010ff */
[----:B------:R-:W3:Y:S02]  /*41810*/  LDL.LU R26, [R1+0x1278] ;  /* 0x00127800011a7983 */ /* 0x000ee40000300800 */
[----:B---3--:R-:W-:Y:S02]  /*41820*/  F2FP.BF16.PACK_AB R26, R25, R26 ;  /* 0x0000001a191a723e */ /* 0x008fe400000010ff */
[----:B------:R-:W4:Y:S02]  /*41830*/  LDL.LU R25, [R1+0x1274] ;  /* 0x0012740001197983 */ /* 0x000f240000300800 */
[----:B----4-:R-:W-:Y:S02]  /*41840*/  F2FP.BF16.PACK_AB R25, R24, R25 ;  /* 0x000000191819723e */ /* 0x010fe400000010ff */
[----:B------:R-:W2:Y:S02]  /*41850*/  LDL.LU R24, [R1+0x1270] ;  /* 0x0012700001187983 */ /* 0x000ea40000300800 */
[----:B--2---:R-:W-:-:S02]  /*41860*/  F2FP.BF16.PACK_AB R24, R23, R24 ;  /* 0x000000181718723e */ /* 0x004fc400000010ff */
[----:B------:R-:W2:Y:S02]  /*41870*/  LDL.LU R23, [R1+0x126c] ;  /* 0x00126c0001177983 */ /* 0x000ea40000300800 */
[----:B--2---:R-:W-:Y:S02]  /*41880*/  F2FP.BF16.PACK_AB R23, R22, R23 ;  /* 0x000000171617723e */ /* 0x004fe400000010ff */
[----:B------:R-:W2:Y:S02]  /*41890*/  LDL.LU R22, [R1+0x1268] ;  /* 0x0012680001167983 */ /* 0x000ea40000300800 */
[----:B--2---:R-:W-:Y:S02]  /*418a0*/  F2FP.BF16.PACK_AB R22, R21, R22 ;  /* 0x000000161516723e */ /* 0x004fe400000010ff */
        /* <DEDUP_REMOVED lines=42> */
[----:B------:R-:W2:Y:S04]  /*41b50*/  LDL.LU R29, [R1+0x1210] ;  /* 0x00121000011d7983 */ /* 0x000ea80000300800 */
[----:B------:R0:W-:Y:S04]  /*41b60*/  STL [R1+0x4], R0 ;  /* 0x0000040001007387 */ /* 0x0001e80000100800 */
[----:B0-----:R-:W2:Y:S02]  /*41b70*/  LDL.LU R0, [R1+0x120c] ;  /* 0x00120c0001007983 */ /* 0x001ea40000300800 */
[----:B--2---:R-:W-:-:S02]  /*41b80*/  F2FP.BF16.PACK_AB R0, R29, R0 ;  /* 0x000000001d00723e */ /* 0x004fc400000010ff */
[----:B------:R-:W2:Y:S04]  /*41b90*/  LDL.LU R29, [R1+0x1208] ;  /* 0x00120800011d7983 */ /* 0x000ea80000300800 */
[----:B------:R0:W-:Y:S04]  /*41ba0*/  STL [R1], R0 ;  /* 0x0000000001007387 */ /* 0x0001e80000100800 */
[----:B0-----:R-:W2:Y:S02]  /*41bb0*/  LDL.LU R0, [R1+0x1204] ;  /* 0x0012040001007983 */ /* 0x001ea40000300800 */
[----:B--2---:R-:W-:-:S02]  /*41bc0*/  F2FP.BF16.PACK_AB R0, R29, R0 ;  /* 0x000000001d00723e */ /* 0x004fc400000010ff */
[----:B------:R-:W2:Y:S04]  /*41bd0*/  LDL.LU R29, [R1+0x1200] ;  /* 0x00120000011d7983 */ /* 0x000ea80000300800 */
[----:B------:R0:W-:Y:S04]  /*41be0*/  STL [R1+0xc], R0 ;  /* 0x00000c0001007387 */ /* 0x0001e80000100800 */
[----:B0-----:R-:W2:Y:S02]  /*41bf0*/  LDL.LU R0, [R1+0x11fc] ;  /* 0x0011fc0001007983 */ /* 0x001ea40000300800 */
[----:B--2---:R-:W-:-:S02]  /*41c00*/  F2FP.BF16.PACK_AB R0, R29, R0 ;  /* 0x000000001d00723e */ /* 0x004fc400000010ff */
[----:B------:R0:W5:Y:S04]  /*41c10*/  LDL.LU R29, [R1+0x11f8] ;  /* 0x0011f800011d7983 */ /* 0x0001680000300800 */
[----:B------:R0:W-:Y:S02]  /*41c20*/  STL [R1+0x8], R0 ;  /* 0x0000080001007387 */ /* 0x0001e40000100800 */
.L_x_0:
[----:B0-----:R-:W2:Y:S04]  /*41c30*/  LDL.LU R0, [R1+0x4] ;  /* 0x0000040001007983 */ /* 0x001ea80000300800 */
[----:B------:R0:W-:Y:S04]  /*41c40*/  STL [R1+0x124c], R22 ;  /* 0x00124c1601007387 */ /* 0x0001e80000100800 */
[----:B0-----:R-:W3:Y:S04]  /*41c50*/  LDL.LU R22, [R1] ;  /* 0x0000000001167983 */ /* 0x001ee80000300800 */
[----:B------:R-:W-:Y:S04]  /*41c60*/  STL [R1+0x1248], R23 ;  /* 0x0012481701007387 */ /* 0x000fe80000100800 */
[----:B------:R0:W-:Y:S04]  /*41c70*/  STL [R1+0x1244], R24 ;  /* 0x0012441801007387 */ /* 0x0001e80000100800 */
[----:B------:R-:W-:Y:S04]  /*41c80*/  STL [R1+0x1240], R25 ;  /* 0x0012401901007387 */ /* 0x000fe80000100800 */
[----:B------:R1:W-:Y:S04]  /*41c90*/  STL.64 [R1+0x1238], R26 ;  /* 0x0012381a01007387 */ /* 0x0003e80000100a00 */
[----:B0-----:R-:W0:Y:S04]  /*41ca0*/  S2R R24, SR_TID.X ;  /* 0x0000000000187919 */ /* 0x001e280000002100 */
[----:B-1----:R-:W4:Y:S04]  /*41cb0*/  LDL.LU R26, [R1+0x8] ;  /* 0x00000800011a7983 */ /* 0x002f280000300800 */
[----:B------:R-:W4:Y:S04]  /*41cc0*/  LDL.LU R27, [R1+0xc] ;  /* 0x00000c00011b7983 */ /* 0x000f280000300800 */
[----:B-----5:R2:W-:Y:S01]  /*41cd0*/  STL.64 [R1+0x1230], R28 ;  /* 0x0012301c01007387 */ /* 0x0205e20000100a00 */
[----:B0-----:R-:W-:-:S02]  /*41ce0*/  SHF.R.S32.HI R23, RZ, 0x4, R24 ;  /* 0x00000004ff177819 */ /* 0x001fc40000011418 */
[C---:B------:R-:W-:Y:S02]  /*41cf0*/  LOP3.LUT R25, R24.reuse, 0xc, RZ, 0xc0, !PT ;  /* 0x0000000c18197812 */ /* 0x040fe400078ec0ff */
[----:B------:R-:W-:Y:S01]  /*41d00*/  SGXT R23, R23, 0x1 ;  /* 0x000000011717781a */ /* 0x000fe20000000200 */
[----:B------:R-:W-:Y:S01]  /*41d10*/  BAR.SYNC.DEFER_BLOCKING 0x0 ;  /* 0x0000000000007b1d */ /* 0x000fe20000010000 */
[----:B--2---:R-:W-:Y:S02]  /*41d20*/  IMAD.MOV.U32 R29, RZ, RZ, R0 ;  /* 0x000000ffff1d7224 */ /* 0x004fe400078e0000 */
[C---:B------:R-:W-:Y:S02]  /*41d30*/  IMAD.SHL.U32 R0, R24.reuse, 0x20, RZ ;  /* 0x0000002018007824 */ /* 0x040fe400078e00ff */
[----:B---3--:R-:W-:Y:S02]  /*41d40*/  IMAD.MOV.U32 R28, RZ, RZ, R22 ;  /* 0x000000ffff1c7224 */ /* 0x008fe400078e0016 */
[----:B------:R-:W-:Y:S01]  /*41d50*/  IMAD.SHL.U32 R22, R24, 0x8, RZ ;  /* 0x0000000818167824 */ /* 0x000fe200078e00ff */
[----:B------:R-:W-:-:S02]  /*41d60*/  LOP3.LUT R24, R0, 0x60, RZ, 0xc0, !PT ;  /* 0x0000006000187812 */ /* 0x000fc400078ec0ff */
[----:B------:R-:W0:Y:S02]  /*41d70*/  S2R R0, SR_TID.X ;  /* 0x0000000000007919 */ /* 0x000e240000002100 */
[----:B0-----:R-:W-:-:S05]  /*41d80*/  IMAD.SHL.U32 R0, R0, 0x20, RZ ;  /* 0x0000002000007824 */ /* 0x001fca00078e00ff */
[----:B------:R-:W-:-:S04]  /*41d90*/  LOP3.LUT R0, R0, 0xc00, RZ, 0xc0, !PT ;  /* 0x00000c0000007812 */ /* 0x000fc800078ec0ff */
[----:B------:R-:W-:Y:S02]  /*41da0*/  LOP3.LUT R0, R0, 0x78, R22, 0xf8, !PT ;  /* 0x0000007800007812 */ /* 0x000fe400078ef816 */
[----:B------:R-:W2:Y:S01]  /*41db0*/  LDL.LU R22, [R1+0x124c] ;  /* 0x00124c0001167983 */ /* 0x000ea20000300800 */
[C---:B------:R-:W-:Y:S01]  /*41dc0*/  IMAD R24, R25.reuse, 0x400, R24 ;  /* 0x0000040019187824 */ /* 0x040fe200078e0218 */
[----:B------:R-:W-:Y:S02]  /*41dd0*/  LOP3.LUT R0, R0, 0x1008, R23, 0x78, !PT ;  /* 0x0000100800007812 */ /* 0x000fe400078e7817 */
[----:B------:R-:W2:Y:S01]  /*41de0*/  LDL.LU R23, [R1+0x1248] ;  /* 0x0012480001177983 */ /* 0x000ea20000300800 */
[----:B------:R-:W-:-:S03]  /*41df0*/  IMAD R25, R25, 0x2, R24 ;  /* 0x0000000219197824 */ /* 0x000fc600078e0218 */
[----:B------:R-:W3:Y:S04]  /*41e00*/  LDL.LU R24, [R1+0x1244] ;  /* 0x0012440001187983 */ /* 0x000ee80000300800 */
[----:B------:R-:W3:Y:S04]  /*41e10*/  LDL.LU R25, [R1+0x1240] ;  /* 0x0012400001197983 */ /* 0x000ee80000300800 */
[----:B----4-:R0:W-:Y:S04]  /*41e20*/  STS.64 [R0], R26 ;  /* 0x0000001a00007388 */ /* 0x0101e80000000a00 */
[----:B------:R1:W-:Y:S04]  /*41e30*/  STS.64 [R0+0x200], R28 ;  /* 0x0002001c00007388 */ /* 0x0003e80000000a00 */
[----:B0-----:R-:W4:Y:S04]  /*41e40*/  LDL.LU.64 R26, [R1+0x1238] ;  /* 0x00123800011a7983 */ /* 0x001f280000300a00 */
[----:B-1----:R-:W3:Y:S04]  /*41e50*/  LDL.LU.64 R28, [R1+0x1230] ;  /* 0x00123000011c7983 */ /* 0x002ee80000300a00 */
[----:B------:R0:W-:Y:S04]  /*41e60*/  STS.64 [R0+0x80], R2 ;  /* 0x0000800200007388 */ /* 0x0001e80000000a00 */
[----:B------:R-:W-:Y:S04]  /*41e70*/  STS.64 [R0+0x280], R4 ;  /* 0x0002800400007388 */ /* 0x000fe80000000a00 */
[----:B------:R1:W-:Y:S04]  /*41e80*/  STS.64 [R0+0x100], R6 ;  /* 0x0001000600007388 */ /* 0x0003e80000000a00 */
[----:B0-----:R-:W0:Y:S04]  /*41e90*/  S2R R2, SR_TID.X ;  /* 0x0000000000027919 */ /* 0x001e280000002100 */
[----:B------:R-:W-:Y:S04]  /*41ea0*/  STS.64 [R0+0x300], R8 ;  /* 0x0003000800007388 */ /* 0x000fe80000000a00 */
[----:B------:R-:W-:Y:S04]  /*41eb0*/  STS.64 [R0+0x180], R10 ;  /* 0x0001800a00007388 */ /* 0x000fe80000000a00 */
[----:B------:R-:W-:Y:S04]  /*41ec0*/  STS.64 [R0+0x380], R12 ;  /* 0x0003800c00007388 */ /* 0x000fe80000000a00 */
[----:B-1----:R-:W4:Y:S01]  /*41ed0*/  LDL.LU R6, [R1+0xff4] ;  /* 0x000ff40001067983 */ /* 0x002f220000300800 */
[C---:B0-----:R-:W-:Y:S01]  /*41ee0*/  IMAD.SHL.U32 R3, R2.reuse, 0x8, RZ ;  /* 0x0000000802037824 */ /* 0x041fe200078e00ff */
[C---:B------:R-:W-:Y:S01]  /*41ef0*/  LOP3.LUT R4, R2.reuse, 0xc, RZ, 0xc0, !PT ;  /* 0x0000000c02047812 */ /* 0x040fe200078ec0ff */
[----:B------:R-:W-:Y:S01]  /*41f00*/  IMAD.SHL.U32 R5, R2, 0x20, RZ ;  /* 0x0000002002057824 */ /* 0x000fe200078e00ff */
[----:B------:R-:W-:-:S02]  /*41f10*/  LOP3.LUT R2, R0, 0x10, RZ, 0x3c, !PT ;  /* 0x0000001000027812 */ /* 0x000fc400078e3cff */
[----:B------:R-:W-:Y:S02]  /*41f20*/  LOP3.LUT R3, R3, 0x380, RZ, 0xc0, !PT ;  /* 0x0000038003037812 */ /* 0x000fe400078ec0ff */
[----:B------:R-:W-:Y:S01]  /*41f30*/  LOP3.LUT R5, R5, 0x60, RZ, 0xc0, !PT ;  /* 0x0000006005057812 */ /* 0x000fe200078ec0ff */
[----:B--2---:R0:W-:Y:S04]  /*41f40*/  STS.64 [R2+0x2100], R22 ;  /* 0x0021001602007388 */ /* 0x0041e80000000a00 */
[----:B0-----:R-:W2:Y:S01]  /*41f50*/  LDL.LU R22, [R1+0x380] ;  /* 0x0003800001167983 */ /* 0x001ea20000300800 */
[----:B------:R-:W-:-:S04]  /*41f60*/  IMAD R5, R4, 0x400, R5 ;  /* 0x0000040004057824 */ /* 0x000fc800078e0205 */
[----:B------:R-:W-:Y:S01]  /*41f70*/  IMAD R5, R4, 0x2, R5 ;  /* 0x0000000204057824 */ /* 0x000fe200078e0205 */
[----:B------:R-:W-:Y:S03]  /*41f80*/  STS.64 [R2+0x2000], R14 ;  /* 0x0020000e02007388 */ /* 0x000fe60000000a00 */
[----:B------:R-:W-:Y:S01]  /*41f90*/  IMAD.IADD R0, R3, 0x1, R5 ;  /* 0x0000000103007824 */ /* 0x000fe200078e0205 */
[----:B------:R-:W-:Y:S04]  /*41fa0*/  STS.64 [R2+0x2200], R16 ;  /* 0x0022001002007388 */ /* 0x000fe80000000a00 */
[----:B------:R-:W-:Y:S04]  /*41fb0*/  STS.64 [R2+0x2080], R18 ;  /* 0x0020801202007388 */ /* 0x000fe80000000a00 */
[----:B------:R-:W-:Y:S04]  /*41fc0*/  STS.64 [R2+0x2280], R20 ;  /* 0x0022801402007388 */ /* 0x000fe80000000a00 */
[----:B---3--:R-:W-:Y:S04]  /*41fd0*/  STS.64 [R2+0x2300], R24 ;  /* 0x0023001802007388 */ /* 0x008fe80000000a00 */
[----:B----4-:R0:W-:Y:S04]  /*41fe0*/  STS.64 [R2+0x2180], R26 ;  /* 0x0021801a02007388 */ /* 0x0101e80000000a00 */
[----:B------:R1:W-:Y:S04]  /*41ff0*/  STS.64 [R2+0x2380], R28 ;  /* 0x0023801c02007388 */ /* 0x0003e80000000a00 */
[----:B------:R-:W-:Y:S06]  /*42000*/  BAR.SYNC.DEFER_BLOCKING 0x0 ;  /* 0x0000000000007b1d */ /* 0x000fec0000010000 */
[----:B------:R-:W3:Y:S01]  /*42010*/  S2R R5, SR_TID.X ;  /* 0x0000000000057919 */ /* 0x000ee20000002100 */
[----:B0-----:R-:W-:-:S02]  /*42020*/  LOP3.LUT R26, R0, 0x8, RZ, 0x3c, !PT ;  /* 0x00000008001a7812 */ /* 0x001fc400078e3cff */
[----:B------:R-:W-:Y:S01]  /*42030*/  LOP3.LUT R27, R0, 0x10, RZ, 0x3c, !PT ;  /* 0x00000010001b7812 */ /* 0x000fe200078e3cff */
[----:B------:R-:W0:Y:S04]  /*42040*/  LDS.64 R28, [R0] ;  /* 0x00000000001c7984 */ /* 0x000e280000000a00 */
[----:B------:R-:W4:Y:S01]  /*42050*/  LDS.64 R8, [R26] ;  /* 0x000000001a087984 */ /* 0x000f220000000a00 */
[----:B---3--:R-:W-:-:S03]  /*42060*/  SHF.R.U32.HI R7, RZ, 0x6, R5 ;  /* 0x00000006ff077819 */ /* 0x008fc60000011605 */
[----:B------:R-:W3:Y:S01]  /*42070*/  LDS.64 R4, [R27] ;  /* 0x000000001b047984 */ /* 0x000ee20000000a00 */
[----:B-1----:R-:W-:-:S05]  /*42080*/  LOP3.LUT R2, R0, 0x18, RZ, 0x3c, !PT ;  /* 0x0000001800027812 */ /* 0x002fca00078e3cff */
[----:B------:R-:W1:Y:S01]  /*42090*/  LDS.64 R10, [R2] ;  /* 0x00000000020a7984 */ /* 0x000e620000000a00 */
[----:B------:R-:W-:Y:S02]  /*420a0*/  SGXT.U32 R19, R7, 0x1 ;  /* 0x000000010713781a */ /* 0x000fe40000000000 */
[C---:B------:R-:W-:Y:S01]  /*420b0*/  ISETP.GE.AND P0, PT, R6.reuse, c[0x0][0x178], PT ;  /* 0x00005e0006007a0c */ /* 0x040fe20003f06270 */
[----:B------:R-:W-:Y:S01]  /*420c0*/  IMAD R6, R6, c[0x0][0x194], RZ ;  /* 0x0000650006067a24 */ /* 0x000fe200078e02ff */
[----:B0-----:R-:W-:Y:S04]  /*420d0*/  STL [R1+0x1200], R29 ;  /* 0x0012001d01007387 */ /* 0x001fe80000100800 */
[----:B----4-:R-:W-:Y:S01]  /*420e0*/  STL.64 [R1+0x18], R8 ;  /* 0x0000180801007387 */ /* 0x010fe20000100a00 */
[----:B------:R-:W-:-:S03]  /*420f0*/  IMAD.MOV.U32 R17, RZ, RZ, R8 ;  /* 0x000000ffff117224 */ /* 0x000fc600078e0008 */
[----:B---3--:R-:W-:Y:S04]  /*42100*/  STL [R1+0x11fc], R5 ;  /* 0x0011fc0501007387 */ /* 0x008fe80000100800 */
[----:B------:R0:W-:Y:S02]  /*42110*/  STL [R1+0x64], R2 ;  /* 0x0000640201007387 */ /* 0x0001e40000100800 */
[----:B0-----:R-:W-:Y:S02]  /*42120*/  LEA R2, P4, R6, c[0x0][0x170], 0x1 ;  /* 0x00005c0006027a11 */ /* 0x001fe400078808ff */
[----:B-1----:R-:W-:Y:S04]  /*42130*/  STL [R1+0x11f8], R11 ;  /* 0x0011f80b01007387 */ /* 0x002fe80000100800 */
[----:B------:R-:W-:Y:S04]  /*42140*/  STL [R1+0x1220], R28 ;  /* 0x0012201c01007387 */ /* 0x000fe80000100800 */
[----:B------:R-:W-:Y:S04]  /*42150*/  STL [R1+0x1218], R4 ;  /* 0x0012180401007387 */ /* 0x000fe80000100800 */
[----:B------:R-:W-:Y:S01]  /*42160*/  STL [R1+0x121c], R10 ;  /* 0x00121c0a01007387 */ /* 0x000fe20000100800 */
[----:B--2---:R-:W-:-:S02]  /*42170*/  LOP3.LUT R7, R22, R19, RZ, 0xfc, !PT ;  /* 0x0000001316077212 */ /* 0x004fc400078efcff */
[C-C-:B------:R-:W-:Y:S02]  /*42180*/  LOP3.LUT R3, R22.reuse, 0x2, R19.reuse, 0xfe, !PT ;  /* 0x0000000216037812 */ /* 0x140fe400078efe13 */
[C---:B------:R-:W-:Y:S01]  /*42190*/  ISETP.LT.AND P1, PT, R7.reuse, c[0x0][0x17c], !P0 ;  /* 0x00005f0007007a0c */ /* 0x040fe20004721270 */
[----:B------:R-:W-:Y:S01]  /*421a0*/  IMAD R7, R7, c[0x0][0x198], RZ ;  /* 0x0000660007077a24 */ /* 0x000fe200078e02ff */
[C-C-:B------:R-:W-:Y:S01]  /*421b0*/  LOP3.LUT R9, R22.reuse, 0x4, R19.reuse, 0xfe, !PT ;  /* 0x0000000416097812 */ /* 0x140fe200078efe13 */
[C---:B------:R-:W-:Y:S01]  /*421c0*/  IMAD R13, R3.reuse, c[0x0][0x198], RZ ;  /* 0x00006600030d7a24 */ /* 0x040fe200078e02ff */
[----:B------:R-:W-:Y:S02]  /*421d0*/  LOP3.LUT R8, R22, 0x6, R19, 0xfe, !PT ;  /* 0x0000000616087812 */ /* 0x000fe400078efe13 */
[----:B------:R-:W-:Y:S02]  /*421e0*/  ISETP.LT.AND P2, PT, R3, c[0x0][0x17c], !P0 ;  /* 0x00005f0003007a0c */ /* 0x000fe40004741270 */
[C---:B------:R-:W-:Y:S01]  /*421f0*/  ISETP.LT.AND P3, PT, R9.reuse, c[0x0][0x17c], !P0 ;  /* 0x00005f0009007a0c */ /* 0x040fe20004761270 */
[----:B------:R-:W-:Y:S01]  /*42200*/  IMAD R9, R9, c[0x0][0x198], RZ ;  /* 0x0000660009097a24 */ /* 0x000fe200078e02ff */
[----:B------:R-:W-:Y:S01]  /*42210*/  LEA.HI.X.SX32 R3, R6, c[0x0][0x174], 0x1, P4 ;  /* 0x00005d0006037a11 */ /* 0x000fe200020f0eff */
[----:B------:R-:W-:Y:S01]  /*42220*/  IMAD R16, R8, c[0x0][0x198], RZ ;  /* 0x0000660008107a24 */ /* 0x000fe200078e02ff */
[----:B------:R-:W-:-:S02]  /*42230*/  LEA R6, P6, R7, R2, 0x1 ;  /* 0x0000000207067211 */ /* 0x000fc400078c08ff */
[-C--:B------:R-:W-:Y:S02]  /*42240*/  LEA R12, P4, R13, R2.reuse, 0x1 ;  /* 0x000000020d0c7211 */ /* 0x080fe400078808ff */
[-C--:B------:R-:W-:Y:S02]  /*42250*/  LEA.HI.X.SX32 R7, R7, R3.reuse, 0x1, P6 ;  /* 0x0000000307077211 */ /* 0x080fe400030f0eff */
[-C--:B------:R-:W-:Y:S02]  /*42260*/  LEA R14, P5, R9, R2.reuse, 0x1 ;  /* 0x00000002090e7211 */ /* 0x080fe400078a08ff */
[----:B------:R-:W-:Y:S02]  /*42270*/  ISETP.LT.AND P6, PT, R8, c[0x0][0x17c], !P0 ;  /* 0x00005f0008007a0c */ /* 0x000fe400047c1270 */
[-C--:B------:R-:W-:Y:S02]  /*42280*/  LEA.HI.X.SX32 R13, R13, R3.reuse, 0x1, P4 ;  /* 0x000000030d0d7211 */ /* 0x080fe400020f0eff */
[----:B------:R-:W-:Y:S01]  /*42290*/  LEA R8, P4, R16, R2, 0x1 ;  /* 0x0000000210087211 */ /* 0x000fe200078808ff */
[----:B------:R0:W-:Y:S01]  /*422a0*/  @P1 STG.E.U16 [R6.64], R28 ;  /* 0x0000001c06001986 */ /* 0x0001e2000c101508 */
[----:B------:R-:W-:-:S02]  /*422b0*/  LEA.HI.X.SX32 R15, R9, R3, 0x1, P5 ;  /* 0x00000003090f7211 */ /* 0x000fc400028f0eff */
[----:B------:R-:W-:Y:S01]  /*422c0*/  LEA.HI.X.SX32 R9, R16, R3, 0x1, P4 ;  /* 0x0000000310097211 */ /* 0x000fe200020f0eff */
[----:B------:R1:W-:Y:S01]  /*422d0*/  @P2 STG.E.U16 [R12.64], R17 ;  /* 0x000000110c002986 */ /* 0x0003e2000c101508 */
[C-C-:B------:R-:W-:Y:S02]  /*422e0*/  LOP3.LUT R16, R22.reuse, 0x14, R19.reuse, 0xfe, !PT ;  /* 0x0000001416107812 */ /* 0x140fe400078efe13 */
[C-C-:B------:R-:W-:Y:S02]  /*422f0*/  LOP3.LUT R5, R22.reuse, 0x1c, R19.reuse, 0xfe, !PT ;  /* 0x0000001c16057812 */ /* 0x140fe400078efe13 */
[C-C-:B0-----:R-:W-:Y:S02]  /*42300*/  LOP3.LUT R7, R22.reuse, 0x18, R19.reuse, 0xfe, !PT ;  /* 0x0000001816077812 */ /* 0x141fe400078efe13 */
[C-C-:B------:R-:W-:Y:S02]  /*42310*/  LOP3.LUT R28, R22.reuse, 0x1e, R19.reuse, 0xfe, !PT ;  /* 0x0000001e161c7812 */ /* 0x140fe400078efe13 */
[----:B-1----:R-:W-:-:S05]  /*42320*/  LOP3.LUT R17, R22, 0x12, R19, 0xfe, !PT ;  /* 0x0000001216117812 */ /* 0x002fca00078efe13 */
[----:B------:R-:W-:Y:S04]  /*42330*/  STL.64 [R1+0x1228], R16 ;  /* 0x0012281001007387 */ /* 0x000fe80000100a00 */
[----:B------:R0:W-:Y:S04]  /*42340*/  STL [R1+0x4], R7 ;  /* 0x0000040701007387 */ /* 0x0001e80000100800 */
[----:B------:R-:W-:Y:S04]  /*42350*/  STL [R1+0x1224], R28 ;  /* 0x0012241c01007387 */ /* 0x000fe80000100800 */
[----:B------:R1:W-:Y:S01]  /*42360*/  STL [R1+0x3c], R5 ;  /* 0x00003c0501007387 */ /* 0x0003e20000100800 */
[----:B0-----:R-:W-:-:S03]  /*42370*/  LOP3.LUT R7, R22, 0x22, R19, 0xfe, !PT ;  /* 0x0000002216077812 */ /* 0x001fc600078efe13 */
[----:B------:R-:W-:Y:S01]  /*42380*/  @P3 STG.E.U16 [R14.64], R4 ;  /* 0x000000040e003986 */ /* 0x000fe2000c101508 */
[C-C-:B------:R-:W-:Y:S02]  /*42390*/  LOP3.LUT R29, R22.reuse, 0x40, R19.reuse, 0xfe, !PT ;  /* 0x00000040161d7812 */ /* 0x140fe400078efe13 */
[C-C-:B------:R-:W-:Y:S01]  /*423a0*/  LOP3.LUT R11, R22.reuse, 0x4a, R19.reuse, 0xfe, !PT ;  /* 0x0000004a160b7812 */ /* 0x140fe200078efe13 */
[----:B------:R-:W-:Y:S01]  /*423b0*/  LDS.64 R16, [R26+0x800] ;  /* 0x000800001a107984 */ /* 0x000fe20000000a00 */
[----:B-1----:R-:W-:-:S03]  /*423c0*/  LOP3.LUT R5, R22, 0x20, R19, 0xfe, !PT ;  /* 0x0000002016057812 */ /* 0x002fc600078efe13 */
[----:B------:R-:W-:Y:S04]  /*423d0*/  @P6 STG.E.U16 [R8.64], R10 ;  /* 0x0000000a08006986 */ /* 0x000fe8000c101508 */
[----:B------:R0:W-:Y:S04]  /*423e0*/  STL [R1+0x44], R5 ;  /* 0x0000440501007387 */ /* 0x0001e80000100800 */
[----:B------:R1:W-:Y:S01]  /*423f0*/  STL [R1+0x48], R7 ;  /* 0x0000480701007387 */ /* 0x0003e20000100800 */
[----:B------:R-:W-:-:S03]  /*42400*/  LOP3.LUT R28, R0, 0x18, RZ, 0x3c, !PT ;  /* 0x00000018001c7812 */ /* 0x000fc600078e3cff */
[----:B------:R-:W-:Y:S01]  /*42410*/  LDS.64 R14, [R27+0x400] ;  /* 0x000400001b0e7984 */ /* 0x000fe20000000a00 */
[C-C-:B0-----:R-:W-:Y:S02]  /*42420*/  LOP3.LUT R5, R22.reuse, 0x26, R19.reuse, 0xfe, !PT ;  /* 0x0000002616057812 */ /* 0x141fe400078efe13 */
[C-C-:B------:R-:W-:Y:S02]  /*42430*/  LOP3.LUT R8, R22.reuse, 0x28, R19.reuse, 0xfe, !PT ;  /* 0x0000002816087812 */ /* 0x140fe400078efe13 */
[C-C-:B-1----:R-:W-:Y:S01]  /*42440*/  LOP3.LUT R7, R22.reuse, 0x2a, R19.reuse, 0xfe, !PT ;  /* 0x0000002a16077812 */ /* 0x142fe200078efe13 */
[----:B------:R0:W-:Y:S04]  /*42450*/  STL [R1+0x50], R5 ;  /* 0x0000500501007387 */ /* 0x0001e80000100800 */
[----:B------:R1:W-:Y:S01]  /*42460*/  STL [R1+0x54], R8 ;  /* 0x0000540801007387 */ /* 0x0003e20000100800 */
[----:B0-----:R-:W-:-:S03]  /*42470*/  LOP3.LUT R5, R22, 0x2c, R19, 0xfe, !PT ;  /* 0x0000002c16057812 */ /* 0x001fc600078efe13 */
[----:B------:R0:W-:Y:S01]  /*42480*/  STL [R1+0x58], R7 ;  /* 0x0000580701007387 */ /* 0x0001e20000100800 */
[----:B-1----:R-:W-:-:S03]  /*42490*/  LOP3.LUT R8, R22, 0x2e, R19, 0xfe, !PT ;  /* 0x0000002e16087812 */ /* 0x002fc600078efe13 */
[----:B------:R1:W-:Y:S01]  /*424a0*/  STL [R1+0x5c], R5 ;  /* 0x00005c0501007387 */ /* 0x0003e20000100800 */
[----:B0-----:R-:W-:-:S03]  /*424b0*/  LOP3.LUT R7, R22, 0x30, R19, 0xfe, !PT ;  /* 0x0000003016077812 */ /* 0x001fc600078efe13 */
[----:B------:R0:W-:Y:S01]  /*424c0*/  STL [R1+0x60], R8 ;  /* 0x0000600801007387 */ /* 0x0001e20000100800 */
[----:B-1----:R-:W-:-:S03]  /*424d0*/  LOP3.LUT R5, R22, 0x32, R19, 0xfe, !PT ;  /* 0x0000003216057812 */ /* 0x002fc600078efe13 */
[----:B------:R1:W-:Y:S04]  /*424e0*/  STL [R1+0x68], R7 ;  /* 0x0000680701007387 */ /* 0x0003e80000100800 */
[----:B------:R2:W-:Y:S01]  /*424f0*/  STL [R1+0x6c], R5 ;  /* 0x00006c0501007387 */ /* 0x0005e20000100800 */
[C-C-:B0-----:R-:W-:Y:S02]  /*42500*/  LOP3.LUT R8, R22.reuse, 0x34, R19.reuse, 0xfe, !PT ;  /* 0x0000003416087812 */ /* 0x141fe400078efe13 */
[----:B-1----:R-:W-:-:S03]  /*42510*/  LOP3.LUT R7, R22, 0x36, R19, 0xfe, !PT ;  /* 0x0000003616077812 */ /* 0x002fc600078efe13 */
[----:B------:R0:W-:Y:S01]  /*42520*/  STL [R1+0x70], R8 ;  /* 0x0000700801007387 */ /* 0x0001e20000100800 */
[----:B--2---:R-:W-:-:S03]  /*42530*/  LOP3.LUT R5, R22, 0x38, R19, 0xfe, !PT ;  /* 0x0000003816057812 */ /* 0x004fc600078efe13 */
[----:B------:R1:W-:Y:S04]  /*42540*/  STL [R1+0x74], R7 ;  /* 0x0000740701007387 */ /* 0x0003e80000100800 */
[----:B------:R2:W-:Y:S01]  /*42550*/  STL [R1+0x78], R5 ;  /* 0x0000780501007387 */ /* 0x0005e20000100800 */
[C-C-:B0-----:R-:W-:Y:S02]  /*42560*/  LOP3.LUT R8, R22.reuse, 0x3a, R19.reuse, 0xfe, !PT ;  /* 0x0000003a16087812 */ /* 0x141fe400078efe13 */
[----:B-1----:R-:W-:-:S03]  /*42570*/  LOP3.LUT R7, R22, 0x3c, R19, 0xfe, !PT ;  /* 0x0000003c16077812 */ /* 0x002fc600078efe13 */
[----:B------:R0:W-:Y:S01]  /*42580*/  STL [R1+0x7c], R8 ;  /* 0x00007c0801007387 */ /* 0x0001e20000100800 */
[----:B--2---:R-:W-:-:S03]  /*42590*/  LOP3.LUT R5, R22, 0x3e, R19, 0xfe, !PT ;  /* 0x0000003e16057812 */ /* 0x004fc600078efe13 */
[----:B------:R1:W-:Y:S04]  /*425a0*/  STL [R1+0x80], R7 ;  /* 0x0000800701007387 */ /* 0x0003e80000100800 */
[----:B------:R-:W-:Y:S01]  /*425b0*/  STL [R1+0x1204], R29 ;  /* 0x0012041d01007387 */ /* 0x000fe20000100800 */
[----:B0-----:R-:W-:-:S03]  /*425c0*/  LOP3.LUT R8, R22, 0x42, R19, 0xfe, !PT ;  /* 0x0000004216087812 */ /* 0x001fc600078efe13 */
[----:B------:R0:W-:Y:S01]  /*425d0*/  STL [R1+0x84], R5 ;  /* 0x0000840501007387 */ /* 0x0001e20000100800 */
[----:B-1----:R-:W-:-:S03]  /*425e0*/  LOP3.LUT R7, R22, 0x44, R19, 0xfe, !PT ;  /* 0x0000004416077812 */ /* 0x002fc600078efe13 */
[----:B------:R-:W-:Y:S01]  /*425f0*/  STL [R1+0x8c], R8 ;  /* 0x00008c0801007387 */ /* 0x000fe20000100800 */
[----:B0-----:R-:W-:-:S05]  /*42600*/  LOP3.LUT R5, R22, 0x46, R19, 0xfe, !PT ;  /* 0x0000004616057812 */ /* 0x001fca00078efe13 */
[----:B------:R0:W-:Y:S04]  /*42610*/  STL [R1+0x1208], R5 ;  /* 0x0012080501007387 */ /* 0x0001e80000100800 */
[----:B------:R1:W-:Y:S01]  /*42620*/  STL [R1+0x90], R7 ;  /* 0x0000900701007387 */ /* 0x0003e20000100800 */
[----:B0-----:R-:W-:-:S03]  /*42630*/  LOP3.LUT R5, R22, 0x48, R19, 0xfe, !PT ;  /* 0x0000004816057812 */ /* 0x001fc600078efe13 */
[----:B------:R-:W-:Y:S01]  /*42640*/  STL [R1+0x120c], R11 ;  /* 0x00120c0b01007387 */ /* 0x000fe20000100800 */
[----:B------:R-:W-:-:S03]  /*42650*/  LOP3.LUT R8, R22, 0x4e, R19, 0xfe, !PT ;  /* 0x0000004e16087812 */ /* 0x000fc600078efe13 */
[----:B------:R0:W-:Y:S01]  /*42660*/  STL [R1+0x98], R5 ;  /* 0x0000980501007387 */ /* 0x0001e20000100800 */
[C-C-:B-1----:R-:W-:Y:S02]  /*42670*/  LOP3.LUT R7, R22.reuse, 0x50, R19.reuse, 0xfe, !PT ;  /* 0x0000005016077812 */ /* 0x142fe400078efe13 */
[----:B0-----:R-:W-:-:S05]  /*42680*/  LOP3.LUT R5, R22, 0x4c, R19, 0xfe, !PT ;  /* 0x0000004c16057812 */ /* 0x001fca00078efe13 */
[----:B------:R0:W-:Y:S04]  /*42690*/  STL [R1+0xa0], R5 ;  /* 0x0000a00501007387 */ /* 0x0001e80000100800 */
        /* <DEDUP_REMOVED lines=11> */
[----:B------:R-:W-:Y:S04]  /*42750*/  STL [R1+0xbc], R8 ;  /* 0x0000bc0801007387 */ /* 0x000fe80000100800 */
[----:B------:R-:W2:Y:S01]  /*42760*/  LDS.64 R8, [R0+0x400] ;  /* 0x0004000000087984 */ /* 0x000ea20000000a00 */
[----:B0-----:R-:W-:-:S05]  /*42770*/  LOP3.LUT R7, R22, 0x5c, R19, 0xfe, !PT ;  /* 0x0000005c16077812 */ /* 0x001fca00078efe13 */
[----:B------:R0:W-:Y:S01]  /*42780*/  STL [R1+0xc0], R7 ;  /* 0x0000c00701007387 */ /* 0x0001e20000100800 */
[----:B-1----:R-:W-:-:S03]  /*42790*/  LOP3.LUT R5, R22, 0x5e, R19, 0xfe, !PT ;  /* 0x0000005e16057812 */ /* 0x002fc600078efe13 */
[----:B--2---:R-:W-:Y:S01]  /*427a0*/  STL.64 [R1+0x20], R8 ;  /* 0x0000200801007387 */ /* 0x004fe20000100a00 */
[----:B------:R-:W-:-:S03]  /*427b0*/  IMAD.MOV.U32 R11, RZ, RZ, R8 ;  /* 0x000000ffff0b7224 */ /* 0x000fc600078e0008 */
[----:B------:R-:W1:Y:S01]  /*427c0*/  LDS.64 R8, [R26+0x400] ;  /* 0x000400001a087984 */ /* 0x000e620000000a00 */
[----:B0-----:R-:W-:-:S03]  /*427d0*/  LOP3.LUT R7, R22, 0x60, R19, 0xfe, !PT ;  /* 0x0000006016077812 */ /* 0x001fc600078efe13 */
[----:B------:R0:W-:Y:S04]  /*427e0*/  STL [R1+0xc4], R5 ;  /* 0x0000c40501007387 */ /* 0x0001e80000100800 */
[----:B------:R2:W-:Y:S01]  /*427f0*/  STL [R1+0xc8], R7 ;  /* 0x0000c80701007387 */ /* 0x0005e20000100800 */
[----:B0-----:R-:W-:-:S05]  /*42800*/  LOP3.LUT R5, R22, 0x62, R19, 0xfe, !PT ;  /* 0x0000006216057812 */ /* 0x001fca00078efe13 */
[----:B------:R0:W-:Y:S04]  /*42810*/  STL [R1+0xcc], R5 ;  /* 0x0000cc0501007387 */ /* 0x0001e80000100800 */
[----:B-1----:R-:W-:Y:S04]  /*42820*/  STL.64 [R1+0x10], R8 ;  /* 0x0000100801007387 */ /* 0x002fe80000100a00 */
[----:B------:R-:W1:Y:S01]  /*42830*/  LDS.64 R8, [R28+0x400] ;  /* 0x000400001c087984 */ /* 0x000e620000000a00 */
[C-C-:B--2---:R-:W-:Y:S02]  /*42840*/  LOP3.LUT R7, R22.reuse, 0x64, R19.reuse, 0xfe, !PT ;  /* 0x0000006416077812 */ /* 0x144fe400078efe13 */
[----:B0-----:R-:W-:-:S03]  /*42850*/  LOP3.LUT R5, R22, 0x66, R19, 0xfe, !PT ;  /* 0x0000006616057812 */ /* 0x001fc600078efe13 */
[----:B------:R0:W-:Y:S04]  /*42860*/  STL [R1+0xd0], R7 ;  /* 0x0000d00701007387 */ /* 0x0001e80000100800 */
[----:B------:R2:W-:Y:S01]  /*42870*/  STL.64 [R1+0x28], R14 ;  /* 0x0000280e01007387 */ /* 0x0005e20000100a00 */
[C-C-:B0-----:R-:W-:Y:S02]  /*42880*/  LOP3.LUT R7, R22.reuse, 0x6a, R19.reuse, 0xfe, !PT ;  /* 0x0000006a16077812 */ /* 0x141fe400078efe13 */
[C-C-:B--2---:R-:W-:Y:S01]  /*42890*/  LOP3.LUT R14, R22.reuse, 0x78, R19.reuse, 0xfe, !PT ;  /* 0x00000078160e7812 */ /* 0x144fe200078efe13 */
[----:B-1----:R0:W-:Y:S04]  /*428a0*/  STL [R1+0x1210], R9 ;  /* 0x0012100901007387 */ /* 0x0021e80000100800 */
[----:B------:R1:W-:Y:S01]  /*428b0*/  STL [R1+0xd4], R5 ;  /* 0x0000d40501007387 */ /* 0x0003e20000100800 */
[----:B0-----:R-:W-:-:S02]  /*428c0*/  LOP3.LUT R9, R22, 0x68, R19, 0xfe, !PT ;  /* 0x0000006816097812 */ /* 0x001fc400078efe13 */
[----:B-1----:R-:W-:-:S03]  /*428d0*/  LOP3.LUT R5, R22, 0x6c, R19, 0xfe, !PT ;  /* 0x0000006c16057812 */ /* 0x002fc600078efe13 */
[----:B------:R0:W-:Y:S04]  /*428e0*/  STL [R1+0xd8], R9 ;  /* 0x0000d80901007387 */ /* 0x0001e80000100800 */
[----:B------:R1:W-:Y:S04]  /*428f0*/  STL [R1+0xdc], R7 ;  /* 0x0000dc0701007387 */ /* 0x0003e80000100800 */
[----:B------:R2:W-:Y:S01]  /*42900*/  STL [R1+0xe0], R5 ;  /* 0x0000e00501007387 */ /* 0x0005e20000100800 */
[C-C-:B0-----:R-:W-:Y:S02]  /*42910*/  LOP3.LUT R9, R22.reuse, 0x6e, R19.reuse, 0xfe, !PT ;  /* 0x0000006e16097812 */ /* 0x141fe400078efe13 */
[----:B-1----:R-:W-:-:S03]  /*42920*/  LOP3.LUT R7, R22, 0x70, R19, 0xfe, !PT ;  /* 0x0000007016077812 */ /* 0x002fc600078efe13 */
[----:B------:R0:W-:Y:S01]  /*42930*/  STL [R1+0xe4], R9 ;  /* 0x0000e40901007387 */ /* 0x0001e20000100800 */
[----:B--2---:R-:W-:-:S03]  /*42940*/  LOP3.LUT R5, R22, 0x72, R19, 0xfe, !PT ;  /* 0x0000007216057812 */ /* 0x004fc600078efe13 */
[----:B0-----:R-:W2:Y:S04]  /*42950*/  LDL.LU R9, [R1+0x28] ;  /* 0x0000280001097983 */ /* 0x001ea80000300800 */
[----:B------:R0:W-:Y:S04]  /*42960*/  STL [R1+0xe8], R7 ;  /* 0x0000e80701007387 */ /* 0x0001e80000100800 */
[----:B------:R1:W-:Y:S01]  /*42970*/  STL [R1+0xf0], R5 ;  /* 0x0000f00501007387 */ /* 0x0003e20000100800 */
[C-C-:B0-----:R-:W-:Y:S02]  /*42980*/  LOP3.LUT R7, R22.reuse, 0x74, R19.reuse, 0xfe, !PT ;  /* 0x0000007416077812 */ /* 0x141fe400078efe13 */
[----:B-1----:R-:W-:-:S03]  /*42990*/  LOP3.LUT R5, R22, 0x76, R19, 0xfe, !PT ;  /* 0x0000007616057812 */ /* 0x002fc600078efe13 */
[----:B------:R0:W-:Y:S04]  /*429a0*/  STL [R1+0xf4], R7 ;  /* 0x0000f40701007387 */ /* 0x0001e80000100800 */
[----:B------:R-:W-:Y:S04]  /*429b0*/  STL [R1+0xf8], R5 ;  /* 0x0000f80501007387 */ /* 0x000fe80000100800 */
[----:B------:R-:W-:Y:S04]  /*429c0*/  STL [R1+0xfc], R14 ;  /* 0x0000fc0e01007387 */ /* 0x000fe80000100800 */
[----:B------:R-:W1:Y:S01]  /*429d0*/  LDS.64 R14, [R0+0x800] ;  /* 0x00080000000e7984 */ /* 0x000e620000000a00 */
[----:B0-----:R-:W-:-:S05]  /*429e0*/  LOP3.LUT R7, R22, 0x7a, R19, 0xfe, !PT ;  /* 0x0000007a16077812 */ /* 0x001fca00078efe13 */
[----:B------:R0:W-:Y:S04]  /*429f0*/  STL [R1+0x100], R7 ;  /* 0x0001000701007387 */ /* 0x0001e80000100800 */
[----:B0-----:R-:W0:Y:S01]  /*42a00*/  S2R R7, SR_TID.X ;  /* 0x0000000000077919 */ /* 0x001e220000002100 */
[----:B------:R-:W-:-:S04]  /*42a10*/  LOP3.LUT R6, R22, 0x8, R19, 0xfe, !PT ;  /* 0x0000000816067812 */ /* 0x000fc800078efe13 */
[C---:B------:R-:W-:Y:S01]  /*42a20*/  ISETP.LT.AND P4, PT, R6.reuse, c[0x0][0x17c], !P0 ;  /* 0x00005f0006007a0c */ /* 0x040fe20004781270 */
[----:B------:R-:W-:Y:S01]  /*42a30*/  IMAD R6, R6, c[0x0][0x198], RZ ;  /* 0x0000660006067a24 */ /* 0x000fe200078e02ff */
[----:B------:R-:W-:-:S04]  /*42a40*/  LOP3.LUT R5, R22, 0x7c, R19, 0xfe, !PT ;  /* 0x0000007c16057812 */ /* 0x000fc800078efe13 */
[C---:B------:R-:W-:Y:S01]  /*42a50*/  LEA R20, P6, R6.reuse, R2, 0x1 ;  /* 0x0000000206147211 */ /* 0x040fe200078c08ff */
[----:B------:R-:W-:Y:S03]  /*42a60*/  STL [R1+0x104], R5 ;  /* 0x0001040501007387 */ /* 0x000fe60000100800 */
[----:B------:R-:W-:Y:S01]  /*42a70*/  LEA.HI.X.SX32 R21, R6, R3, 0x1, P6 ;  /* 0x0000000306157211 */ /* 0x000fe200030f0eff */
[----:B-1----:R0:W-:Y:S02]  /*42a80*/  STL [R1+0x34], R15 ;  /* 0x0000340f01007387 */ /* 0x0021e40000100800 */
[----:B0-----:R-:W-:Y:S02]  /*42a90*/  SHF.R.U32.HI R15, RZ, 0x6, R7 ;  /* 0x00000006ff0f7819 */ /* 0x001fe40000011607 */
[----:B------:R-:W0:Y:S01]  /*42aa0*/  LDS.64 R6, [R27+0x800] ;  /* 0x000800001b067984 */ /* 0x000e220000000a00 */
[----:B------:R-:W-:-:S03]  /*42ab0*/  IMAD.MOV.U32 R29, RZ, RZ, R16 ;  /* 0x000000ffff1d7224 */ /* 0x000fc600078e0010 */
[----:B------:R1:W-:Y:S04]  /*42ac0*/  STL [R1+0xc], R17 ;  /* 0x00000c1101007387 */ /* 0x0003e80000100800 */
[----:B-1----:R-:W3:Y:S04]  /*42ad0*/  LDL.LU.64 R16, [R1+0x1228] ;  /* 0x0012280001107983 */ /* 0x002ee80000300a00 */
[----:B0-----:R0:W-:Y:S04]  /*42ae0*/  STL [R1+0x1214], R7 ;  /* 0x0012140701007387 */ /* 0x0011e80000100800 */
[----:B0-----:R-:W4:Y:S01]  /*42af0*/  LDL.LU R7, [R1+0x10] ;  /* 0x0000100001077983 */ /* 0x001f220000300800 */
[----:B------:R-:W-:-:S02]  /*42b00*/  LOP3.LUT R13, R22, 0xa, R19, 0xfe, !PT ;  /* 0x0000000a160d7812 */ /* 0x000fc400078efe13 */
[C-C-:B------:R-:W-:Y:S02]  /*42b10*/  LOP3.LUT R12, R22.reuse, 0xc, R19.reuse, 0xfe, !PT ;  /* 0x0000000c160c7812 */ /* 0x140fe400078efe13 */
[C-C-:B------:R-:W-:Y:S02]  /*42b20*/  LOP3.LUT R23, R22.reuse, 0xe, R19.reuse, 0xfe, !PT ;  /* 0x0000000e16177812 */ /* 0x140fe400078efe13 */
[C-C-:B------:R-:W-:Y:S02]  /*42b30*/  LOP3.LUT R24, R22.reuse, 0x10, R19.reuse, 0xfe, !PT ;  /* 0x0000001016187812 */ /* 0x140fe400078efe13 */
[C-C-:B------:R-:W-:Y:S02]  /*42b40*/  LOP3.LUT R25, R22.reuse, 0x16, R19.reuse, 0xfe, !PT ;  /* 0x0000001616197812 */ /* 0x140fe400078efe13 */
[C-C-:B------:R-:W-:Y:S02]  /*42b50*/  LOP3.LUT R4, R22.reuse, 0x1a, R19.reuse, 0xfe, !PT ;  /* 0x0000001a16047812 */ /* 0x140fe400078efe13 */
[----:B------:R-:W-:-:S02]  /*42b60*/  LOP3.LUT R10, R22, 0x24, R19, 0xfe, !PT ;  /* 0x00000024160a7812 */ /* 0x000fc400078efe13 */
[C---:B------:R-:W-:Y:S01]  /*42b70*/  ISETP.LT.AND P3, PT, R13.reuse, c[0x0][0x17c], !P0 ;  /* 0x00005f000d007a0c */ /* 0x040fe20004761270 */
[----:B------:R-:W-:Y:S01]  /*42b80*/  IMAD R13, R13, c[0x0][0x198], RZ ;  /* 0x000066000d0d7a24 */ /* 0x000fe200078e02ff */
[C---:B------:R-:W-:Y:S01]  /*42b90*/  ISETP.LT.AND P2, PT, R12.reuse, c[0x0][0x17c], !P0 ;  /* 0x00005f000c007a0c */ /* 0x040fe20004741270 */
[----:B------:R-:W-:Y:S01]  /*42ba0*/  IMAD R12, R12, c[0x0][0x198], RZ ;  /* 0x000066000c0c7a24 */ /* 0x000fe200078e02ff */
[----:B------:R-:W-:Y:S01]  /*42bb0*/  SGXT.U32 R19, R15, 0x1 ;  /* 0x000000010f13781a */ /* 0x000fe20000000000 */
[----:B------:R-:W-:Y:S01]  /*42bc0*/  IMAD.MOV.U32 R5, RZ, RZ, R14 ;  /* 0x000000ffff057224 */ /* 0x000fe200078e000e */
[-C--:B------:R-:W-:Y:S02]  /*42bd0*/  LEA R18, P5, R13, R2.reuse, 0x1 ;  /* 0x000000020d127211 */ /* 0x080fe400078a08ff */
[----:B------:R-:W-:Y:S02]  /*42be0*/  LOP3.LUT R15, R22, 0x7e, R19, 0xfe, !PT ;  /* 0x0000007e160f7812 */ /* 0x000fe400078efe13 */
[----:B------:R-:W-:-:S02]  /*42bf0*/  LEA R14, P6, R12, R2, 0x1 ;  /* 0x000000020c0e7211 */ /* 0x000fc400078c08ff */
[-C--:B------:R-:W-:Y:S01]  /*42c00*/  LEA.HI.X.SX32 R19, R13, R3.reuse, 0x1, P5 ;  /* 0x000000030d137211 */ /* 0x080fe200028f0eff */
[----:B------:R0:W-:Y:S01]  /*42c10*/  STL [R1+0xec], R15 ;  /* 0x0000ec0f01007387 */ /* 0x0001e20000100800 */
[C---:B------:R-:W-:Y:S01]  /*42c20*/  ISETP.LT.AND P1, PT, R23.reuse, c[0x0][0x17c], !P0 ;  /* 0x00005f0017007a0c */ /* 0x040fe20004721270 */
[----:B------:R-:W-:Y:S02]  /*42c30*/  IMAD R23, R23, c[0x0][0x198], RZ ;  /* 0x0000660017177a24 */ /* 0x000fe400078e02ff */
[----:B------:R1:W-:Y:S01]  /*42c40*/  @P4 STG.E.U16 [R20.64], R11 ;  /* 0x0000000b14004986 */ /* 0x0003e2000c101508 */
[----:B0-----:R-:W-:-:S03]  /*42c50*/  LEA.HI.X.SX32 R15, R12, R3, 0x1, P6 ;  /* 0x000000030c0f7211 */ /* 0x001fc600030f0eff */
[----:B------:R-:W-:Y:S01]  /*42c60*/  LDS.64 R20, [R0+0xc00] ;  /* 0x000c000000147984 */ /* 0x000fe20000000a00 */
[C---:B------:R-:W-:Y:S02]  /*42c70*/  LEA R22, P5, R23.reuse, R2, 0x1 ;  /* 0x0000000217167211 */ /* 0x040fe400078a08ff */
[----:B------:R-:W-:Y:S01]  /*42c80*/  ISETP.LT.AND P4, PT, R24, c[0x0][0x17c], !P0 ;  /* 0x00005f0018007a0c */ /* 0x000fe20004781270 */
[----:B------:R0:W2:Y:S01]  /*42c90*/  LDS.64 R12, [R28+0x800] ;  /* 0x000800001c0c7984 */ /* 0x0000a20000000a00 */
[----:B------:R-:W-:-:S03]  /*42ca0*/  LEA.HI.X.SX32 R23, R23, R3, 0x1, P5 ;  /* 0x0000000317177211 */ /* 0x000fc600028f0eff */
[----:B-1----:R-:W2:Y:S01]  /*42cb0*/  LDL.LU R11, [R1+0x3c] ;  /* 0x00003c00010b7983 */ /* 0x002ea20000300800 */
[----:B0-----:R-:W-:Y:S02]  /*42cc0*/  IMAD R28, R25, c[0x0][0x198], RZ ;  /* 0x00006600191c7a24 */ /* 0x001fe400078e02ff */
[----:B---3--:R-:W-:Y:S01]  /*42cd0*/  IMAD R0, R16, c[0x0][0x198], RZ ;  /* 0x0000660010007a24 */ /* 0x008fe200078e02ff */
[----:B----4-:R-:W-:Y:S04]  /*42ce0*/  @P3 STG.E.U16 [R18.64], R7 ;  /* 0x0000000712003986 */ /* 0x010fe8000c101508 */
[----:B--2---:R0:W-:Y:S01]  /*42cf0*/  @P2 STG.E.U16 [R14.64], R9 ;  /* 0x000000090e002986 */ /* 0x0041e2000c101508 */
[----:B------:R-:W-:-:S03]  /*42d00*/  ISETP.LT.AND P2, PT, R17, c[0x0][0x17c], !P0 ;  /* 0x00005f0011007a0c */ /* 0x000fc60004741270 */
[----:B------:R1:W2:Y:S01]  /*42d10*/  LDS.64 R18, [R26+0xc00] ;  /* 0x000c00001a127984 */ /* 0x0002a20000000a00 */
[----:B------:R-:W-:Y:S01]  /*42d20*/  ISETP.LT.AND P3, PT, R16, c[0x0][0x17c], !P0 ;  /* 0x00005f0010007a0c */ /* 0x000fe20004761270 */
[----:B0-----:R-:W-:Y:S02]  /*42d30*/  IMAD R15, R24, c[0x0][0x198], RZ ;  /* 0x00006600180f7a24 */ /* 0x001fe400078e02ff */
[----:B------:R-:W-:Y:S01]  /*42d40*/  IMAD R14, R17, c[0x0][0x198], RZ ;  /* 0x00006600110e7a24 */ /* 0x000fe200078e02ff */
[----:B------:R-:W-:Y:S02]  /*42d50*/  @P1 STG.E.U16 [R22.64], R8 ;  /* 0x0000000816001986 */ /* 0x000fe4000c101508 */
[C---:B-1----:R-:W-:Y:S02]  /*42d60*/  LEA R26, P6, R15.reuse, R2, 0x1 ;  /* 0x000000020f1a7211 */ /* 0x042fe400078c08ff */
[----:B------:R0:W1:Y:S02]  /*42d70*/  LDS.64 R16, [R27+0xc00] ;  /* 0x000c00001b107984 */ /* 0x0000640000000a00 */
[----:B0-----:R-:W-:-:S02]  /*42d80*/  LEA.HI.X.SX32 R27, R15, R3, 0x1, P6 ;  /* 0x000000030f1b7211 */ /* 0x001fc400030f0eff */
[CC--:B------:R-:W-:Y:S01]  /*42d90*/  LEA R22, P6, R0.reuse, R2.reuse, 0x1 ;  /* 0x0000000200167211 */ /* 0x0c0fe200078c08ff */
[----:B------:R-:W3:Y:S03]  /*42da0*/  LDL.LU R15, [R1+0x64] ;  /* 0x00006400010f7983 */ /* 0x000ee60000300800 */
[----:B------:R-:W-:Y:S02]  /*42db0*/  LEA.HI.X.SX32 R23, R0, R3, 0x1, P6 ;  /* 0x0000000300177211 */ /* 0x000fe400030f0eff */
[----:B------:R-:W4:Y:S04]  /*42dc0*/  LDL.LU R0, [R1+0x4] ;  /* 0x0000040001007983 */ /* 0x000f280000300800 */
[----:B------:R0:W-:Y:S02]  /*42dd0*/  @P4 STG.E.U16 [R26.64], R5 ;  /* 0x000000051a004986 */ /* 0x0001e4000c101508 */
[----:B0-----:R-:W-:-:S04]  /*42de0*/  LEA R26, P4, R28, R2, 0x1 ;  /* 0x000000021c1a7211 */ /* 0x001fc800078808ff */
[-C--:B------:R-:W-:Y:S02]  /*42df0*/  LEA.HI.X.SX32 R27, R28, R3.reuse, 0x1, P4 ;  /* 0x000000031c1b7211 */ /* 0x080fe400020f0eff */
[----:B------:R-:W2:Y:S01]  /*42e00*/  LDL.LU R28, [R1+0x1224] ;  /* 0x00122400011c7983 */ /* 0x000ea20000300800 */
[C---:B------:R-:W-:Y:S02]  /*42e10*/  LEA R24, P5, R14.reuse, R2, 0x1 ;  /* 0x000000020e187211 */ /* 0x040fe400078a08ff */
[----:B------:R-:W-:Y:S02]  /*42e20*/  ISETP.LT.AND P1, PT, R25, c[0x0][0x17c], !P0 ;  /* 0x00005f0019007a0c */ /* 0x000fe40004721270 */
[----:B------:R-:W-:-:S05]  /*42e30*/  LEA.HI.X.SX32 R25, R14, R3, 0x1, P5 ;  /* 0x000000030e197211 */ /* 0x000fca00028f0eff */
[----:B------:R0:W-:Y:S04]  /*42e40*/  @P2 STG.E.U16 [R24.64], R29 ;  /* 0x0000001d18002986 */ /* 0x0001e8000c101508 */
[----:B------:R1:W-:Y:S01]  /*42e50*/  @P3 STG.E.U16 [R22.64], R6 ;  /* 0x0000000616003986 */ /* 0x0003e2000c101508 */
[----:B------:R-:W-:-:S03]  /*42e60*/  ISETP.LT.AND P2, PT, R4, c[0x0][0x17c], !P0 ;  /* 0x00005f0004007a0c */ /* 0x000fc60004741270 */
[----:B------:R3:W-:Y:S01]  /*42e70*/  @P1 STG.E.U16 [R26.64], R12 ;  /* 0x0000000c1a001986 */ /* 0x0007e2000c101508 */
[----:B0-----:R-:W-:Y:S01]  /*42e80*/  IMAD R25, R4, c[0x0][0x198], RZ ;  /* 0x0000660004197a24 */ /* 0x001fe200078e02ff */
[----:B------:R-:W-:Y:S02]  /*42e90*/  ISETP.LT.AND P4, PT, R11, c[0x0][0x17c], !P0 ;  /* 0x00005f000b007a0c */ /* 0x000fe40004781270 */
[----:B------:R-:W2:Y:S02]  /*42ea0*/  LDL.LU R4, [R1+0x18] ;  /* 0x0000180001047983 */ /* 0x000ea40000300800 */
[----:B------:R-:W-:Y:S01]  /*42eb0*/  LEA R24, P5, R25, R2, 0x1 ;  /* 0x0000000219187211 */ /* 0x000fe200078a08ff */
[----:B-1----:R-:W-:-:S03]  /*42ec0*/  IMAD R23, R11, c[0x0][0x198], RZ ;  /* 0x000066000b177a24 */ /* 0x002fc600078e02ff */
[----:B------:R-:W-:Y:S01]  /*42ed0*/  LEA.HI.X.SX32 R25, R25, R3, 0x1, P5 ;  /* 0x0000000319197211 */ /* 0x000fe200028f0eff */
[----:B---3--:R-:W0:Y:S01]  /*42ee0*/  LDS.64 R14, [R15+0xc00] ;  /* 0x000c00000f0e7984 */ /* 0x008e220000000a00 */
[C---:B----4-:R-:W-:Y:S01]  /*42ef0*/  ISETP.LT.AND P3, PT, R0.reuse, c[0x0][0x17c], !P0 ;  /* 0x00005f0000007a0c */ /* 0x050fe20004761270 */
[----:B------:R-:W-:-:S05]  /*42f00*/  IMAD R0, R0, c[0x0][0x198], RZ ;  /* 0x0000660000007a24 */ /* 0x000fca00078e02ff */
[----:B------:R-:W-:-:S04]  /*42f10*/  LEA R26, P1, R0, R2, 0x1 ;  /* 0x00000002001a7211 */ /* 0x000fc800078208ff */
[----:B------:R-:W-:-:S05]  /*42f20*/  LEA.HI.X.SX32 R27, R0, R3, 0x1, P1 ;  /* 0x00000003001b7211 */ /* 0x000fca00008f0eff */
[----:B------:R1:W-:Y:S01]  /*42f30*/  @P3 STG.E.U16 [R26.64], R20 ;  /* 0x000000141a003986 */ /* 0x0003e2000c101508 */
[C---:B--2---:R-:W-:Y:S01]  /*42f40*/  ISETP.LT.AND P1, PT, R28.reuse, c[0x0][0x17c], !P0 ;  /* 0x00005f001c007a0c */ /* 0x044fe20004721270 */
[----:B------:R-:W-:Y:S02]  /*42f50*/  IMAD R0, R28, c[0x0][0x198], RZ ;  /* 0x000066001c007a24 */ /* 0x000fe400078e02ff */
[----:B------:R-:W2:Y:S04]  /*42f60*/  LDL.LU R28, [R1+0x1220] ;  /* 0x00122000011c7983 */ /* 0x000ea80000300800 */
[----:B------:R-:W3:Y:S04]  /*42f70*/  LDL.LU R11, [R1+0x54] ;  /* 0x00005400010b7983 */ /* 0x000ee80000300800 */
[----:B-1----:R-:W4:Y:S04]  /*42f80*/  LDL.LU R27, [R1+0x44] ;  /* 0x00004400011b7983 */ /* 0x002f280000300800 */
[----:B------:R1:W-:Y:S04]  /*42f90*/  @P2 STG.E.U16 [R24.64], R18 ;  /* 0x0000001218002986 */ /* 0x0003e8000c101508 */
[----:B-1----:R-:W2:Y:S01]  /*42fa0*/  LDL.LU R24, [R1+0x48] ;  /* 0x0000480001187983 */ /* 0x002ea20000300800 */
[----:B------:R-:W-:-:S02]  /*42fb0*/  LEA R22, P6, R23, R2, 0x1 ;  /* 0x0000000217167211 */ /* 0x000fc400078c08ff */
[----:B------:R-:W-:Y:S02]  /*42fc0*/  LEA R26, P3, R0, R2, 0x1 ;  /* 0x00000002001a7211 */ /* 0x000fe400078608ff */
[----:B------:R-:W-:-:S05]  /*42fd0*/  LEA.HI.X.SX32 R23, R23, R3, 0x1, P6 ;  /* 0x0000000317177211 */ /* 0x000fca00030f0eff */
[----:B------:R1:W-:Y:S01]  /*42fe0*/  @P4 STG.E.U16 [R22.64], R16 ;  /* 0x0000001016004986 */ /* 0x0003e2000c101508 */
[C---:B----4-:R-:W-:Y:S01]  /*42ff0*/  ISETP.LT.AND P2, PT, R27.reuse, c[0x0][0x17c], !P0 ;  /* 0x00005f001b007a0c */ /* 0x050fe20004741270 */
[----:B------:R-:W-:Y:S01]  /*43000*/  IMAD R25, R27, c[0x0][0x198], RZ ;  /* 0x000066001b197a24 */ /* 0x000fe200078e02ff */
[----:B------:R-:W-:-:S04]  /*43010*/  LEA.HI.X.SX32 R27, R0, R3, 0x1, P3 ;  /* 0x00000003001b7211 */ /* 0x000fc800018f0eff */
[----:B-1----:R-:W-:Y:S01]  /*43020*/  LEA R22, P4, R25, R2, 0x1 ;  /* 0x0000000219167211 */ /* 0x002fe200078808ff */
[C---:B--2---:R-:W-:Y:S01]  /*43030*/  IMAD R0, R24.reuse, c[0x0][0x198], RZ ;  /* 0x0000660018007a24 */ /* 0x044fe200078e02ff */
[----:B------:R-:W-:-:S04]  /*43040*/  ISETP.LT.AND P3, PT, R24, c[0x0][0x17c], !P0 ;  /* 0x00005f0018007a0c */ /* 0x000fc80004761270 */
[----:B------:R-:W-:Y:S02]  /*43050*/  LEA R24, P5, R0, R2, 0x1 ;  /* 0x0000000200187211 */ /* 0x000fe400078a08ff */
[-C--:B------:R-:W-:Y:S02]  /*43060*/  LEA.HI.X.SX32 R23, R25, R3.reuse, 0x1, P4 ;  /* 0x0000000319177211 */ /* 0x080fe400020f0eff */
[----:B------:R-:W-:Y:S02]  /*43070*/  PRMT R28, R28, 0x7632, R28 ;  /* 0x000076321c1c7816 */ /* 0x000fe4000000001c */
[----:B------:R-:W-:Y:S01]  /*43080*/  LEA.HI.X.SX32 R25, R0, R3, 0x1, P5 ;  /* 0x0000000300197211 */ /* 0x000fe200028f0eff */
[----:B0-----:R0:W-:Y:S01]  /*43090*/  @P1 STG.E.U16 [R26.64], R14 ;  /* 0x0000000e1a001986 */ /* 0x0011e2000c101508 */
[----:B------:R-:W-:Y:S02]  /*430a0*/  PRMT R0, R4, 0x7632, R0 ;  /* 0x0000763204007816 */ /* 0x000fe40000000000 */
[C---:B------:R-:W-:Y:S01]  /*430b0*/  ISETP.LT.AND P1, PT, R10.reuse, c[0x0][0x17c], !P0 ;  /* 0x00005f000a007a0c */ /* 0x040fe20004721270 */
[----:B------:R1:W-:Y:S04]  /*430c0*/  @P2 STG.E.U16 [R22.64], R28 ;  /* 0x0000001c16002986 */ /* 0x0003e8000c101508 */
[----:B------:R2:W-:Y:S04]  /*430d0*/  @P3 STG.E.U16 [R24.64], R0 ;  /* 0x0000000018003986 */ /* 0x0005e8000c101508 */
[----:B0-----:R-:W4:Y:S01]  /*430e0*/  LDL.LU R27, [R1+0x58] ;  /* 0x00005800011b7983 */ /* 0x001f220000300800 */
[----:B------:R-:W-:-:S03]  /*430f0*/  IMAD R26, R10, c[0x0][0x198], RZ ;  /* 0x000066000a1a7a24 */ /* 0x000fc600078e02ff */
[----:B------:R-:W4:Y:S04]  /*43100*/  LDL.LU R10, [R1+0x121c] ;  /* 0x00121c00010a7983 */ /* 0x000f280000300800 */
[----:B------:R-:W4:Y:S04]  /*43110*/  LDL.LU R4, [R1+0x1218] ;  /* 0x0012180001047983 */ /* 0x000f280000300800 */
[----:B-1----:R-:W4:Y:S04]  /*43120*/  LDL.LU R28, [R1+0x1c] ;  /* 0x00001c00011c7983 */ /* 0x002f280000300800 */
[----:B--2---:R-:W2:Y:S01]  /*43130*/  LDL.LU R25, [R1+0x50] ;  /* 0x0000500001197983 */ /* 0x004ea20000300800 */
[----:B------:R-:W-:-:S04]  /*43140*/  LEA R22, P2, R26, R2, 0x1 ;  /* 0x000000021a167211 */ /* 0x000fc800078408ff */
[----:B------:R-:W-:Y:S01]  /*43150*/  LEA.HI.X.SX32 R23, R26, R3, 0x1, P2 ;  /* 0x000000031a177211 */ /* 0x000fe200010f0eff */
[C---:B---3--:R-:W-:Y:S01]  /*43160*/  IMAD R0, R11.reuse, c[0x0][0x198], RZ ;  /* 0x000066000b007a24 */ /* 0x048fe200078e02ff */
[----:B------:R-:W3:Y:S01]  /*43170*/  LDL.LU R26, [R1+0x20] ;  /* 0x00002000011a7983 */ /* 0x000ee20000300800 */
[----:B------:R-:W-:-:S03]  /*43180*/  ISETP.LT.AND P2, PT, R11, c[0x0][0x17c], !P0 ;  /* 0x00005f000b007a0c */ /* 0x000fc60004741270 */
[----:B------:R-:W-:Y:S01]  /*43190*/  LEA R24, P5, R0, R2, 0x1 ;  /* 0x0000000200187211 */ /* 0x000fe200078a08ff */
[----:B------:R-:W3:Y:S01]  /*431a0*/  LDL.LU R11, [R1+0x6c] ;  /* 0x00006c00010b7983 */ /* 0x000ee20000300800 */
[----:B----4-:R-:W-:Y:S01]  /*431b0*/  PRMT R6, R4, 0x7632, R6 ;  /* 0x0000763204067816 */ /* 0x010fe20000000006 */
[C---:B--2---:R-:W-:Y:S01]  /*431c0*/  IMAD R4, R25.reuse, c[0x0][0x198], RZ ;  /* 0x0000660019047a24 */ /* 0x044fe200078e02ff */
[----:B------:R-:W-:-:S03]  /*431d0*/  ISETP.LT.AND P3, PT, R25, c[0x0][0x17c], !P0 ;  /* 0x00005f0019007a0c */ /* 0x000fc60004761270 */
[----:B------:R0:W-:Y:S01]  /*431e0*/  @P1 STG.E.U16 [R22.64], R6 ;  /* 0x0000000616001986 */ /* 0x0001e2000c101508 */
[----:B------:R-:W-:Y:S02]  /*431f0*/  PRMT R10, R10, 0x7632, R10 ;  /* 0x000076320a0a7816 */ /* 0x000fe4000000000a */
[----:B------:R-:W-:Y:S02]  /*43200*/  LEA.HI.X.SX32 R25, R0, R3, 0x1, P5 ;  /* 0x0000000300197211 */ /* 0x000fe400028f0eff */
[----:B------:R-:W2:Y:S01]  /*43210*/  LDL.LU R0, [R1+0x5c] ;  /* 0x00005c0001007983 */ /* 0x000ea20000300800 */
[----:B0-----:R-:W-:-:S04]  /*43220*/  LEA R22, P4, R4, R2, 0x1 ;  /* 0x0000000204167211 */ /* 0x001fc800078808ff */
[----:B------:R-:W-:-:S05]  /*43230*/  LEA.HI.X.SX32 R23, R4, R3, 0x1, P4 ;  /* 0x0000000304177211 */ /* 0x000fca00020f0eff */
[----:B------:R0:W-:Y:S04]  /*43240*/  @P3 STG.E.U16 [R22.64], R10 ;  /* 0x0000000a16003986 */ /* 0x0001e8000c101508 */
[----:B0-----:R-:W4:Y:S04]  /*43250*/  LDL.LU R23, [R1+0x68] ;  /* 0x0000680001177983 */ /* 0x001f280000300800 */
[----:B------:R-:W4:Y:S01]  /*43260*/  LDL.LU R22, [R1+0x60] ;  /* 0x0000600001167983 */ /* 0x000f220000300800 */
[C---:B------:R-:W-:Y:S01]  /*43270*/  ISETP.LT.AND P1, PT, R27.reuse, c[0x0][0x17c], !P0 ;  /* 0x00005f001b007a0c */ /* 0x040fe20004721270 */
[----:B------:R-:W-:Y:S01]  /*43280*/  IMAD R27, R27, c[0x0][0x198], RZ ;  /* 0x000066001b1b7a24 */ /* 0x000fe200078e02ff */
[----:B---3--:R-:W-:-:S04]  /*43290*/  PRMT R4, R26, 0x7632, R4 ;  /* 0x000076321a047816 */ /* 0x008fc80000000004 */
[----:B------:R-:W-:Y:S01]  /*432a0*/  LEA R26, P4, R27, R2, 0x1 ;  /* 0x000000021b1a7211 */ /* 0x000fe200078808ff */
[----:B------:R-:W-:Y:S01]  /*432b0*/  @P2 STG.E.U16 [R24.64], R4 ;  /* 0x0000000418002986 */ /* 0x000fe2000c101508 */
[----:B------:R-:W-:Y:S02]  /*432c0*/  PRMT R6, R7, 0x7632, R6 ;  /* 0x0000763207067816 */ /* 0x000fe40000000006 */
[----:B------:R-:W-:Y:S01]  /*432d0*/  LEA.HI.X.SX32 R27, R27, R3, 0x1, P4 ;  /* 0x000000031b1b7211 */ /* 0x000fe200020f0eff */
[----:B------:R-:W3:Y:S04]  /*432e0*/  LDL.LU R7, [R1+0x1214] ;  /* 0x0012140001077983 */ /* 0x000ee80000300800 */
[----:B------:R0:W-:Y:S01]  /*432f0*/  @P1 STG.E.U16 [R26.64], R6 ;  /* 0x000000061a001986 */ /* 0x0001e2000c101508 */
[----:B------:R-:W-:-:S02]  /*43300*/  PRMT R8, R8, 0x7632, R8 ;  /* 0x0000763208087816 */ /* 0x000fc40000000008 */
[----:B0-----:R-:W-:Y:S01]  /*43310*/  PRMT R6, R9, 0x7632, R6 ;  /* 0x0000763209067816 */ /* 0x001fe20000000006 */
[----:B------:R-:W3:Y:S04]  /*43320*/  LDL.LU R26, [R1+0x74] ;  /* 0x00007400011a7983 */ /* 0x000ee80000300800 */
[----:B------:R-:W3:Y:S04]  /*43330*/  LDL.LU R27, [R1+0x78] ;  /* 0x00007800011b7983 */ /* 0x000ee80000300800 */
[----:B------:R-:W3:Y:S04]  /*43340*/  LDL.LU R10, [R1+0x7c] ;  /* 0x00007c00010a7983 */ /* 0x000ee80000300800 */
[----:B------:R-:W3:Y:S01]  /*43350*/  LDL.LU R9, [R1+0x1210] ;  /* 0x0012100001097983 */ /* 0x000ee20000300800 */
[C---:B--2---:R-:W-:Y:S01]  /*43360*/  ISETP.LT.AND P2, PT, R0.reuse, c[0x0][0x17c], !P0 ;  /* 0x00005f0000007a0c */ /* 0x044fe20004741270 */
[----:B------:R-:W-:-:S05]  /*43370*/  IMAD R0, R0, c[0x0][0x198], RZ ;  /* 0x0000660000007a24 */ /* 0x000fca00078e02ff */
[-C--:B------:R-:W-:Y:S01]  /*43380*/  LEA R24, P3, R0, R2.reuse, 0x1 ;  /* 0x0000000200187211 */ /* 0x080fe200078608ff */
[----:B----4-:R-:W-:Y:S02]  /*43390*/  IMAD.MOV.U32 R25, RZ, RZ, R23 ;  /* 0x000000ffff197224 */ /* 0x010fe400078e0017 */
[C---:B------:R-:W-:Y:S01]  /*433a0*/  IMAD R4, R22.reuse, c[0x0][0x198], RZ ;  /* 0x0000660016047a24 */ /* 0x040fe200078e02ff */
[----:B------:R-:W-:Y:S01]  /*433b0*/  ISETP.LT.AND P4, PT, R22, c[0x0][0x17c], !P0 ;  /* 0x00005f0016007a0c */ /* 0x000fe20004781270 */
[----:B------:R-:W-:Y:S01]  /*433c0*/  IMAD.MOV.U32 R23, RZ, RZ, R25 ;  /* 0x000000ffff177224 */ /* 0x000fe200078e0019 */
[----:B------:R-:W-:Y:S02]  /*433d0*/  ISETP.LT.AND P1, PT, R25, c[0x0][0x17c], !P0 ;  /* 0x00005f0019007a0c */ /* 0x000fe40004721270 */
[----:B------:R-:W-:Y:S02]  /*433e0*/  LEA R22, P5, R4, R2, 0x1 ;  /* 0x0000000204167211 */ /* 0x000fe400078a08ff */
[-C--:B------:R-:W-:Y:S01]  /*433f0*/  LEA.HI.X.SX32 R25, R0, R3.reuse, 0x1, P3 ;  /* 0x0000000300197211 */ /* 0x080fe200018f0eff */
[----:B------:R-:W-:Y:S01]  /*43400*/  IMAD R0, R23, c[0x0][0x198], RZ ;  /* 0x0000660017007a24 */ /* 0x000fe200078e02ff */
[----:B------:R-:W-:Y:S01]  /*43410*/  LEA.HI.X.SX32 R23, R4, R3, 0x1, P5 ;  /* 0x0000000304177211 */ /* 0x000fe200028f0eff */
[----:B------:R-:W-:-:S02]  /*43420*/  IMAD R4, R11, c[0x0][0x198], RZ ;  /* 0x000066000b047a24 */ /* 0x000fc400078e02ff */
[----:B------:R0:W-:Y:S01]  /*43430*/  @P2 STG.E.U16 [R24.64], R6 ;  /* 0x0000000618002986 */ /* 0x0001e2000c101508 */
[----:B------:R-:W-:-:S03]  /*43440*/  ISETP.LT.AND P3, PT, R11, c[0x0][0x17c], !P0 ;  /* 0x00005f000b007a0c */ /* 0x000fc60004761270 */
[----:B------:R1:W-:Y:S04]  /*43450*/  @P4 STG.E.U16 [R22.64], R8 ;  /* 0x0000000816004986 */ /* 0x0003e8000c101508 */
[----:B------:R-:W2:Y:S01]  /*43460*/  LDL.LU R11, [R1+0x120c] ;  /* 0x00120c00010b7983 */ /* 0x000ea20000300800 */
[-C--:B0-----:R-:W-:Y:S02]  /*43470*/  LEA R24, P2, R0, R2.reuse, 0x1 ;  /* 0x0000000200187211 */ /* 0x081fe400078408ff */
[----:B------:R-:W-:Y:S02]  /*43480*/  PRMT R6, R5, 0x7632, R6 ;  /* 0x0000763205067816 */ /* 0x000fe40000000006 */
[----:B-1----:R-:W-:Y:S01]  /*43490*/  LEA R22, P4, R4, R2, 0x1 ;  /* 0x0000000204167211 */ /* 0x002fe200078808ff */
[----:B------:R-:W4:Y:S01]  /*434a0*/  LDL.LU R5, [R1+0x1208] ;  /* 0x0012080001057983 */ /* 0x000f220000300800 */
[----:B------:R-:W-:-:S02]  /*434b0*/  LEA.HI.X.SX32 R25, R0, R3, 0x1, P2 ;  /* 0x0000000300197211 */ /* 0x000fc400010f0eff */
[----:B------:R-:W-:Y:S02]  /*434c0*/  PRMT R0, R29, 0x7632, R0 ;  /* 0x000076321d007816 */ /* 0x000fe40000000000 */
[----:B------:R-:W2:Y:S01]  /*434d0*/  LDL.LU R29, [R1+0x1204] ;  /* 0x00120400011d7983 */ /* 0x000ea20000300800 */
[----:B------:R-:W-:-:S03]  /*434e0*/  LEA.HI.X.SX32 R23, R4, R3, 0x1, P4 ;  /* 0x0000000304177211 */ /* 0x000fc600020f0eff */
[----:B------:R-:W2:Y:S04]  /*434f0*/  LDL.LU R4, [R1+0x70] ;  /* 0x0000700001047983 */ /* 0x000ea80000300800 */
[----:B------:R-:W-:Y:S04]  /*43500*/  @P1 STG.E.U16 [R24.64], R6 ;  /* 0x0000000618001986 */ /* 0x000fe8000c101508 */
[----:B------:R3:W-:Y:S01]  /*43510*/  @P3 STG.E.U16 [R22.64], R0 ;  /* 0x0000000016003986 */ /* 0x0007e2000c101508 */
[----:B------:R-:W-:Y:S01]  /*43520*/  PRMT R8, R6, 0x7632, R8 ;  /* 0x0000763206087816 */ /* 0x000fe20000000008 */
[----:B---3--:R-:W-:-:S02]  /*43530*/  IMAD R0, R26, c[0x0][0x198], RZ ;  /* 0x000066001a007a24 */ /* 0x008fc400078e02ff */
[----:B------:R-:W-:Y:S01]  /*43540*/  IMAD R6, R10, c[0x0][0x198], RZ ;  /* 0x000066000a067a24 */ /* 0x000fe200078e02ff */
[C---:B--2---:R-:W-:Y:S01]  /*43550*/  ISETP.LT.AND P2, PT, R4.reuse, c[0x0][0x17c], !P0 ;  /* 0x00005f0004007a0c */ /* 0x044fe20004741270 */
[----:B------:R-:W-:-:S05]  /*43560*/  IMAD R4, R4, c[0x0][0x198], RZ ;  /* 0x0000660004047a24 */ /* 0x000fca00078e02ff */
[----:B------:R-:W-:-:S04]  /*43570*/  LEA R22, P3, R4, R2, 0x1 ;  /* 0x0000000204167211 */ /* 0x000fc800078608ff */
[----:B------:R-:W-:Y:S02]  /*43580*/  LEA.HI.X.SX32 R23, R4, R3, 0x1, P3 ;  /* 0x0000000304177211 */ /* 0x000fe400018f0eff */
[----:B------:R-:W-:-:S03]  /*43590*/  ISETP.LT.AND P3, PT, R10, c[0x0][0x17c], !P0 ;  /* 0x00005f000a007a0c */ /* 0x000fc60004761270 */
[----:B------:R0:W-:Y:S01]  /*435a0*/  @P2 STG.E.U16 [R22.64], R8 ;  /* 0x0000000816002986 */ /* 0x0001e2000c101508 */
[----:B------:R-:W-:-:S03]  /*435b0*/  IMAD.MOV.U32 R10, RZ, RZ, R28 ;  /* 0x000000ffff0a7224 */ /* 0x000fc600078e001c */
[----:B------:R-:W2:Y:S01]  /*435c0*/  LDL.LU R28, [R1+0x98] ;  /* 0x00009800011c7983 */ /* 0x000ea20000300800 */
[----:B0-----:R-:W-:-:S03]  /*435d0*/  LEA R22, P2, R0, R2, 0x1 ;  /* 0x0000000200167211 */ /* 0x001fc600078408ff */
[----:B------:R-:W3:Y:S01]  /*435e0*/  LDL.LU R8, [R1+0x90] ;  /* 0x0000900001087983 */ /* 0x000ee20000300800 */
[----:B------:R-:W-:-:S03]  /*435f0*/  LEA.HI.X.SX32 R23, R0, R3, 0x1, P2 ;  /* 0x0000000300177211 */ /* 0x000fc600010f0eff */
[----:B------:R-:W2:Y:S01]  /*43600*/  LDL.LU R0, [R1+0x84] ;  /* 0x0000840001007983 */ /* 0x000ea20000300800 */
[----:B------:R-:W-:Y:S01]  /*43610*/  IMAD R4, R27, c[0x0][0x198], RZ ;  /* 0x000066001b047a24 */ /* 0x000fe200078e02ff */
[----:B------:R-:W-:-:S04]  /*43620*/  ISETP.LT.AND P1, PT, R26, c[0x0][0x17c], !P0 ;  /* 0x00005f001a007a0c */ /* 0x000fc80004721270 */
[----:B------:R-:W-:-:S04]  /*43630*/  LEA R24, P5, R4, R2, 0x1 ;  /* 0x0000000204187211 */ /* 0x000fc800078a08ff */
[----:B------:R-:W-:Y:S02]  /*43640*/  LEA.HI.X.SX32 R25, R4, R3, 0x1, P5 ;  /* 0x0000000304197211 */ /* 0x000fe400028f0eff */
[----:B------:R-:W3:Y:S01]  /*43650*/  LDL.LU R4, [R1+0x80] ;  /* 0x0000800001047983 */ /* 0x000ee20000300800 */
[----:B------:R-:W-:Y:S02]  /*43660*/  ISETP.LT.AND P4, PT, R27, c[0x0][0x17c], !P0 ;  /* 0x00005f001b007a0c */ /* 0x000fe40004781270 */
[----:B------:R-:W-:Y:S02]  /*43670*/  PRMT R12, R12, 0x7632, R12 ;  /* 0x000076320c0c7816 */ /* 0x000fe4000000000c */
[----:B------:R-:W-:-:S03]  /*43680*/  PRMT R20, R20, 0x7632, R20 ;  /* 0x0000763214147816 */ /* 0x000fc60000000014 */
[----:B------:R0:W-:Y:S01]  /*43690*/  @P1 STG.E.U16 [R22.64], R12 ;  /* 0x0000000c16001986 */ /* 0x0001e2000c101508 */
[C---:B------:R-:W-:Y:S02]  /*436a0*/  LEA R26, P6, R6.reuse, R2, 0x1 ;  /* 0x00000002061a7211 */ /* 0x040fe400078c08ff */
[----:B------:R-:W-:Y:S02]  /*436b0*/  ISETP.LT.AND P2, PT, R29, c[0x0][0x17c], !P0 ;  /* 0x00005f001d007a0c */ /* 0x000fe40004741270 */
[----:B------:R-:W-:Y:S01]  /*436c0*/  LEA.HI.X.SX32 R27, R6, R3, 0x1, P6 ;  /* 0x00000003061b7211 */ /* 0x000fe200030f0eff */
[----:B------:R1:W-:Y:S04]  /*436d0*/  @P4 STG.E.U16 [R24.64], R20 ;  /* 0x0000001418004986 */ /* 0x0003e8000c101508 */
[----:B0-----:R-:W4:Y:S01]  /*436e0*/  LDL.LU R23, [R1+0x8c] ;  /* 0x00008c0001177983 */ /* 0x001f220000300800 */
[C---:B--2---:R-:W-:Y:S01]  /*436f0*/  ISETP.LT.AND P4, PT, R0.reuse, c[0x0][0x17c], !P0 ;  /* 0x00005f0000007a0c */ /* 0x044fe20004781270 */
[----:B------:R-:W-:-:S02]  /*43700*/  IMAD R6, R0, c[0x0][0x198], RZ ;  /* 0x0000660000067a24 */ /* 0x000fc400078e02ff */
[----:B------:R-:W-:Y:S02]  /*43710*/  IMAD R0, R29, c[0x0][0x198], RZ ;  /* 0x000066001d007a24 */ /* 0x000fe400078e02ff */
[----:B------:R-:W2:Y:S01]  /*43720*/  LDL.LU R29, [R1+0x1200] ;  /* 0x00120000011d7983 */ /* 0x000ea20000300800 */
[----:B------:R-:W-:-:S05]  /*43730*/  PRMT R18, R18, 0x7632, R18 ;  /* 0x0000763212127816 */ /* 0x000fca0000000012 */
[----:B------:R0:W-:Y:S01]  /*43740*/  @P3 STG.E.U16 [R26.64], R18 ;  /* 0x000000121a003986 */ /* 0x0001e2000c101508 */
[C---:B---3--:R-:W-:Y:S01]  /*43750*/  ISETP.LT.AND P3, PT, R4.reuse, c[0x0][0x17c], !P0 ;  /* 0x00005f0004007a0c */ /* 0x048fe20004761270 */
[----:B------:R-:W-:Y:S01]  /*43760*/  IMAD R4, R4, c[0x0][0x198], RZ ;  /* 0x0000660004047a24 */ /* 0x000fe200078e02ff */
[----:B------:R-:W-:Y:S02]  /*43770*/  PRMT R16, R16, 0x7632, R16 ;  /* 0x0000763210107816 */ /* 0x000fe40000000010 */
[-C--:B-1----:R-:W-:Y:S02]  /*43780*/  LEA R24, P5, R6, R2.reuse, 0x1 ;  /* 0x0000000206187211 */ /* 0x082fe400078a08ff */
[-C--:B------:R-:W-:Y:S02]  /*43790*/  LEA R22, P6, R0, R2.reuse, 0x1 ;  /* 0x0000000200167211 */ /* 0x080fe400078c08ff */
[----:B0-----:R-:W-:-:S04]  /*437a0*/  LEA R26, P1, R4, R2, 0x1 ;  /* 0x00000002041a7211 */ /* 0x001fc800078208ff */
[-C--:B------:R-:W-:Y:S02]  /*437b0*/  LEA.HI.X.SX32 R27, R4, R3.reuse, 0x1, P1 ;  /* 0x00000003041b7211 */ /* 0x080fe400008f0eff */
[----:B------:R-:W-:Y:S01]  /*437c0*/  PRMT R14, R14, 0x7632, R14 ;  /* 0x000076320e0e7816 */ /* 0x000fe2000000000e */
[C---:B----4-:R-:W-:Y:S01]  /*437d0*/  IMAD R4, R23.reuse, c[0x0][0x198], RZ ;  /* 0x0000660017047a24 */ /* 0x050fe200078e02ff */
[----:B------:R-:W-:Y:S01]  /*437e0*/  ISETP.LT.AND P1, PT, R23, c[0x0][0x17c], !P0 ;  /* 0x00005f0017007a0c */ /* 0x000fe20004721270 */
[----:B------:R0:W-:Y:S01]  /*437f0*/  @P3 STG.E.U16 [R26.64], R16 ;  /* 0x000000101a003986 */ /* 0x0001e2000c101508 */
[-C--:B------:R-:W-:Y:S02]  /*43800*/  LEA.HI.X.SX32 R25, R6, R3.reuse, 0x1, P5 ;  /* 0x0000000306197211 */ /* 0x080fe400028f0eff */
[----:B------:R-:W-:Y:S01]  /*43810*/  LEA.HI.X.SX32 R23, R0, R3, 0x1, P6 ;  /* 0x0000000300177211 */ /* 0x000fe200030f0eff */
[C---:B------:R-:W-:Y:S01]  /*43820*/  IMAD R0, R8.reuse, c[0x0][0x198], RZ ;  /* 0x0000660008007a24 */ /* 0x040fe200078e02ff */
[----:B------:R-:W-:Y:S01]  /*43830*/  ISETP.LT.AND P3, PT, R8, c[0x0][0x17c], !P0 ;  /* 0x00005f0008007a0c */ /* 0x000fe20004761270 */
[----:B------:R1:W-:Y:S01]  /*43840*/  @P4 STG.E.U16 [R24.64], R14 ;  /* 0x0000000e18004986 */ /* 0x0003e2000c101508 */
[----:B------:R-:W-:Y:S01]  /*43850*/  IMAD R8, R5, c[0x0][0x198], RZ ;  /* 0x0000660005087a24 */ /* 0x000fe200078e02ff */
[----:B0-----:R-:W-:-:S04]  /*43860*/  LEA R26, P5, R4, R2, 0x1 ;  /* 0x00000002041a7211 */ /* 0x001fc800078a08ff */
[----:B------:R-:W-:Y:S02]  /*43870*/  LEA.HI.X.SX32 R27, R4, R3, 0x1, P5 ;  /* 0x00000003041b7211 */ /* 0x000fe400028f0eff */
[----:B-1----:R-:W-:Y:S01]  /*43880*/  LEA R24, P4, R0, R2, 0x1 ;  /* 0x0000000200187211 */ /* 0x002fe200078808ff */
[----:B------:R-:W-:-:S03]  /*43890*/  IMAD R6, R11, c[0x0][0x198], RZ ;  /* 0x000066000b067a24 */ /* 0x000fc600078e02ff */
[----:B------:R-:W-:Y:S02]  /*438a0*/  LEA.HI.X.SX32 R25, R0, R3, 0x1, P4 ;  /* 0x0000000300197211 */ /* 0x000fe400020f0eff */
[----:B------:R-:W-:Y:S01]  /*438b0*/  ISETP.LT.AND P4, PT, R11, c[0x0][0x17c], !P0 ;  /* 0x00005f000b007a0c */ /* 0x000fe20004781270 */
[----:B--2---:R-:W-:Y:S01]  /*438c0*/  @P2 STG.E.U16 [R22.64], R29 ;  /* 0x0000001d16002986 */ /* 0x004fe2000c101508 */
[----:B------:R-:W-:-:S03]  /*438d0*/  ISETP.LT.AND P2, PT, R5, c[0x0][0x17c], !P0 ;  /* 0x00005f0005007a0c */ /* 0x000fc60004741270 */
[----:B------:R-:W2:Y:S04]  /*438e0*/  LDL.LU R5, [R1+0x11fc] ;  /* 0x0011fc0001057983 */ /* 0x000ea80000300800 */
[----:B------:R0:W-:Y:S02]  /*438f0*/  @P1 STG.E.U16 [R26.64], R10 ;  /* 0x0000000a1a001986 */ /* 0x0001e4000c101508 */
[----:B0-----:R-:W-:Y:S02]  /*43900*/  IMAD.MOV.U32 R27, RZ, RZ, R10 ;  /* 0x000000ffff1b7224 */ /* 0x001fe400078e000a */
[----:B------:R-:W3:Y:S04]  /*43910*/  LDL.LU R10, [R1+0xac] ;  /* 0x0000ac00010a7983 */ /* 0x000ee80000300800 */
[----:B------:R-:W4:Y:S01]  /*43920*/  LDL.LU R11, [R1+0x11f8] ;  /* 0x0011f800010b7983 */ /* 0x000f220000300800 */
[----:B------:R-:W-:Y:S01]  /*43930*/  IMAD R0, R28, c[0x0][0x198], RZ ;  /* 0x000066001c007a24 */ /* 0x000fe200078e02ff */
[----:B------:R-:W-:-:S02]  /*43940*/  LEA R22, P5, R8, R2, 0x1 ;  /* 0x0000000208167211 */ /* 0x000fc400078a08ff */
[----:B------:R-:W-:Y:S02]  /*43950*/  PRMT R20, R29, 0x7632, R20 ;  /* 0x000076321d147816 */ /* 0x000fe40000000014 */
[----:B------:R-:W-:Y:S01]  /*43960*/  ISETP.LT.AND P1, PT, R28, c[0x0][0x17c], !P0 ;  /* 0x00005f001c007a0c */ /* 0x000fe20004721270 */
[----:B------:R-:W3:Y:S01]  /*43970*/  LDL.LU R29, [R1+0x2c] ;  /* 0x00002c00011d7983 */ /* 0x000ee20000300800 */
[----:B------:R-:W-:-:S03]  /*43980*/  LEA.HI.X.SX32 R23, R8, R3, 0x1, P5 ;  /* 0x0000000308177211 */ /* 0x000fc600028f0eff */
[----:B------:R-:W3:Y:S01]  /*43990*/  LDL.LU R28, [R1+0x34] ;  /* 0x00003400011c7983 */ /* 0x000ee20000300800 */
[----:B------:R-:W-:-:S03]  /*439a0*/  PRMT R12, R27, 0x7632, R12 ;  /* 0x000076321b0c7816 */ /* 0x000fc6000000000c */
[----:B------:R-:W3:Y:S04]  /*439b0*/  LDL.LU R8, [R1+0xa8] ;  /* 0x0000a80001087983 */ /* 0x000ee80000300800 */
[----:B------:R-:W3:Y:S04]  /*439c0*/  LDL.LU R26, [R1+0xb8] ;  /* 0x0000b800011a7983 */ /* 0x000ee80000300800 */
[----:B------:R-:W3:Y:S04]  /*439d0*/  LDL.LU R27, [R1+0xbc] ;  /* 0x0000bc00011b7983 */ /* 0x000ee80000300800 */
[----:B--2---:R0:W-:Y:S01]  /*439e0*/  @P3 STG.E.U16 [R24.64], R5 ;  /* 0x0000000518003986 */ /* 0x0041e2000c101508 */
[----:B------:R-:W-:-:S02]  /*439f0*/  LEA R4, P3, R0, R2, 0x1 ;  /* 0x0000000200047211 */ /* 0x000fc400078608ff */
[----:B------:R-:W-:Y:S02]  /*43a00*/  PRMT R18, R5, 0x7632, R18 ;  /* 0x0000763205127816 */ /* 0x000fe40000000012 */
[----:B0-----:R-:W-:Y:S02]  /*43a10*/  LEA.HI.X.SX32 R5, R0, R3, 0x1, P3 ;  /* 0x0000000300057211 */ /* 0x001fe400018f0eff */
[----:B------:R-:W2:Y:S04]  /*43a20*/  LDL.LU R0, [R1+0xa4] ;  /* 0x0000a40001007983 */ /* 0x000ea80000300800 */
[----:B----4-:R0:W-:Y:S04]  /*43a30*/  @P2 STG.E.U16 [R22.64], R11 ;  /* 0x0000000b16002986 */ /* 0x0101e8000c101508 */
[----:B0-----:R-:W4:Y:S01]  /*43a40*/  LDL.LU R23, [R1+0x14] ;  /* 0x0000140001177983 */ /* 0x001f220000300800 */
[----:B------:R-:W-:-:S03]  /*43a50*/  PRMT R16, R11, 0x7632, R16 ;  /* 0x000076320b107816 */ /* 0x000fc60000000010 */
[----:B------:R-:W2:Y:S01]  /*43a60*/  LDL.LU R11, [R1+0x24] ;  /* 0x00002400010b7983 */ /* 0x000ea20000300800 */
[C---:B------:R-:W-:Y:S01]  /*43a70*/  LEA R24, P6, R6.reuse, R2, 0x1 ;  /* 0x0000000206187211 */ /* 0x040fe200078c08ff */
[----:B----4-:R-:W-:Y:S02]  /*43a80*/  IMAD.MOV.U32 R22, RZ, RZ, R23 ;  /* 0x000000ffff167224 */ /* 0x010fe400078e0017 */
[----:B------:R-:W4:Y:S01]  /*43a90*/  LDL.LU R23, [R1+0xa0] ;  /* 0x0000a00001177983 */ /* 0x000f220000300800 */
[----:B------:R-:W-:-:S03]  /*43aa0*/  LEA.HI.X.SX32 R25, R6, R3, 0x1, P6 ;  /* 0x0000000306197211 */ /* 0x000fc600030f0eff */
[----:B--2---:R0:W-:Y:S01]  /*43ab0*/  @P1 STG.E.U16 [R4.64], R11 ;  /* 0x0000000b04001986 */ /* 0x0041e2000c101508 */
[----:B------:R-:W-:-:S03]  /*43ac0*/  ISETP.LT.AND P3, PT, R0, c[0x0][0x17c], !P0 ;  /* 0x00005f0000007a0c */ /* 0x000fc60004761270 */
[----:B------:R1:W-:Y:S01]  /*43ad0*/  @P4 STG.E.U16 [R24.64], R22 ;  /* 0x0000001618004986 */ /* 0x0003e2000c101508 */
[----:B---3--:R-:W-:Y:S02]  /*43ae0*/  ISETP.LT.AND P2, PT, R8, c[0x0][0x17c], !P0 ;  /* 0x00005f0008007a0c */ /* 0x008fe40004741270 */
[----:B------:R-:W-:Y:S01]  /*43af0*/  ISETP.LT.AND P4, PT, R10, c[0x0][0x17c], !P0 ;  /* 0x00005f000a007a0c */ /* 0x000fe20004781270 */
[----:B0-----:R-:W-:Y:S02]  /*43b00*/  IMAD R5, R0, c[0x0][0x198], RZ ;  /* 0x0000660000057a24 */ /* 0x001fe400078e02ff */
[----:B------:R-:W-:Y:S02]  /*43b10*/  IMAD R0, R8, c[0x0][0x198], RZ ;  /* 0x0000660008007a24 */ /* 0x000fe400078e02ff */
[----:B-1----:R-:W-:Y:S02]  /*43b20*/  IMAD.MOV.U32 R25, RZ, RZ, R22 ;  /* 0x000000ffff197224 */ /* 0x002fe400078e0016 */
[----:B------:R-:W-:Y:S01]  /*43b30*/  IMAD R8, R10, c[0x0][0x198], RZ ;  /* 0x000066000a087a24 */ /* 0x000fe200078e02ff */
[----:B------:R-:W-:-:S02]  /*43b40*/  LEA R10, P5, R5, R2, 0x1 ;  /* 0x00000002050a7211 */ /* 0x000fc400078a08ff */
[----:B------:R-:W-:Y:S02]  /*43b50*/  PRMT R14, R11, 0x7632, R14 ;  /* 0x000076320b0e7816 */ /* 0x000fe4000000000e */
[----:B------:R-:W-:Y:S01]  /*43b60*/  LEA.HI.X.SX32 R11, R5, R3, 0x1, P5 ;  /* 0x00000003050b7211 */ /* 0x000fe200028f0eff */
[C---:B----4-:R-:W-:Y:S01]  /*43b70*/  IMAD R4, R23.reuse, c[0x0][0x198], RZ ;  /* 0x0000660017047a24 */ /* 0x050fe200078e02ff */
[----:B------:R-:W-:-:S04]  /*43b80*/  ISETP.LT.AND P1, PT, R23, c[0x0][0x17c], !P0 ;  /* 0x00005f0017007a0c */ /* 0x000fc80004721270 */
[----:B------:R-:W-:-:S04]  /*43b90*/  LEA R22, P6, R4, R2, 0x1 ;  /* 0x0000000204167211 */ /* 0x000fc800078c08ff */
[----:B------:R-:W-:Y:S02]  /*43ba0*/  LEA.HI.X.SX32 R23, R4, R3, 0x1, P6 ;  /* 0x0000000304177211 */ /* 0x000fe400030f0eff */
[----:B------:R-:W-:-:S04]  /*43bb0*/  LEA R4, P6, R0, R2, 0x1 ;  /* 0x0000000200047211 */ /* 0x000fc800078c08ff */
[----:B------:R-:W-:Y:S01]  /*43bc0*/  LEA.HI.X.SX32 R5, R0, R3, 0x1, P6 ;  /* 0x0000000300057211 */ /* 0x000fe200030f0eff */
[----:B------:R0:W-:Y:S04]  /*43bd0*/  @P1 STG.E.U16 [R22.64], R29 ;  /* 0x0000001d16001986 */ /* 0x0001e8000c101508 */
[----:B------:R-:W2:Y:S04]  /*43be0*/  LDL.LU R0, [R1+0xb0] ;  /* 0x0000b00001007983 */ /* 0x000ea80000300800 */
[----:B0-----:R-:W3:Y:S04]  /*43bf0*/  LDL R22, [R1+0xc] ;  /* 0x00000c0001167983 */ /* 0x001ee80000100800 */
[----:B------:R-:W4:Y:S01]  /*43c00*/  LDL.LU R23, [R1+0xb4] ;  /* 0x0000b40001177983 */ /* 0x000f220000300800 */
[----:B------:R-:W-:-:S02]  /*43c10*/  LEA R24, P5, R8, R2, 0x1 ;  /* 0x0000000208187211 */ /* 0x000fc400078a08ff */
[----:B------:R-:W-:Y:S02]  /*43c20*/  PRMT R6, R25, 0x7632, R6 ;  /* 0x0000763219067816 */ /* 0x000fe40000000006 */
[----:B------:R-:W-:Y:S01]  /*43c30*/  LEA.HI.X.SX32 R25, R8, R3, 0x1, P5 ;  /* 0x0000000308197211 */ /* 0x000fe200028f0eff */
[----:B------:R-:W-:Y:S04]  /*43c40*/  @P3 STG.E.U16 [R10.64], R9 ;  /* 0x000000090a003986 */ /* 0x000fe8000c101508 */
[----:B------:R0:W-:Y:S01]  /*43c50*/  @P2 STG.E.U16 [R4.64], R28 ;  /* 0x0000001c04002986 */ /* 0x0001e2000c101508 */
[----:B------:R-:W-:Y:S01]  /*43c60*/  IMAD R8, R27, c[0x0][0x198], RZ ;  /* 0x000066001b087a24 */ /* 0x000fe200078e02ff */
[C---:B------:R-:W-:Y:S01]  /*43c70*/  ISETP.LT.AND P2, PT, R26.reuse, c[0x0][0x17c], !P0 ;  /* 0x00005f001a007a0c */ /* 0x040fe20004741270 */
[----:B0-----:R-:W-:-:S02]  /*43c80*/  IMAD R5, R26, c[0x0][0x198], RZ ;  /* 0x000066001a057a24 */ /* 0x001fc400078e02ff */
[----:B------:R-:W4:Y:S01]  /*43c90*/  LDL.LU R26, [R1+0xd4] ;  /* 0x0000d400011a7983 */ /* 0x000f220000300800 */
[C---:B--2---:R-:W-:Y:S01]  /*43ca0*/  ISETP.LT.AND P1, PT, R0.reuse, c[0x0][0x17c], !P0 ;  /* 0x00005f0000007a0c */ /* 0x044fe20004721270 */
[----:B------:R-:W-:Y:S02]  /*43cb0*/  IMAD R0, R0, c[0x0][0x198], RZ ;  /* 0x0000660000007a24 */ /* 0x000fe400078e02ff */
[----:B---3--:R0:W-:Y:S01]  /*43cc0*/  @P4 STG.E.U16 [R24.64], R22 ;  /* 0x0000001618004986 */ /* 0x0081e2000c101508 */
[C---:B----4-:R-:W-:Y:S01]  /*43cd0*/  IMAD R11, R23.reuse, c[0x0][0x198], RZ ;  /* 0x00006600170b7a24 */ /* 0x050fe200078e02ff */
[----:B------:R-:W-:-:S04]  /*43ce0*/  ISETP.LT.AND P3, PT, R23, c[0x0][0x17c], !P0 ;  /* 0x00005f0017007a0c */ /* 0x000fc80004761270 */
[CC--:B------:R-:W-:Y:S02]  /*43cf0*/  LEA R10, P5, R11.reuse, R2.reuse, 0x1 ;  /* 0x000000020b0a7211 */ /* 0x0c0fe400078a08ff */
[CC--:B0-----:R-:W-:Y:S02]  /*43d00*/  LEA R22, P6, R0.reuse, R2.reuse, 0x1 ;  /* 0x0000000200167211 */ /* 0x0c1fe400078c08ff */
[-C--:B------:R-:W-:Y:S02]  /*43d10*/  LEA.HI.X.SX32 R11, R11, R3.reuse, 0x1, P5 ;  /* 0x000000030b0b7211 */ /* 0x080fe400028f0eff */
[----:B------:R-:W-:Y:S02]  /*43d20*/  LEA.HI.X.SX32 R23, R0, R3, 0x1, P6 ;  /* 0x0000000300177211 */ /* 0x000fe400030f0eff */
[----:B------:R-:W-:Y:S02]  /*43d30*/  ISETP.LT.AND P4, PT, R27, c[0x0][0x17c], !P0 ;  /* 0x00005f001b007a0c */ /* 0x000fe40004781270 */
[----:B------:R-:W-:Y:S01]  /*43d40*/  LEA R24, P5, R8, R2, 0x1 ;  /* 0x0000000208187211 */ /* 0x000fe200078a08ff */
[----:B------:R-:W2:Y:S01]  /*43d50*/  LDL.LU R27, [R1+0xd8] ;  /* 0x0000d800011b7983 */ /* 0x000ea20000300800 */
[----:B------:R-:W-:-:S03]  /*43d60*/  PRMT R0, R29, 0x7632, R0 ;  /* 0x000076321d007816 */ /* 0x000fc60000000000 */
[----:B------:R-:W3:Y:S01]  /*43d70*/  LDL.LU R29, [R1+0xdc] ;  /* 0x0000dc00011d7983 */ /* 0x000ee20000300800 */
[----:B------:R-:W-:-:S03]  /*43d80*/  LEA.HI.X.SX32 R25, R8, R3, 0x1, P5 ;  /* 0x0000000308197211 */ /* 0x000fc600028f0eff */
[----:B------:R0:W-:Y:S04]  /*43d90*/  @P1 STG.E.U16 [R22.64], R7 ;  /* 0x0000000716001986 */ /* 0x0001e8000c101508 */
[----:B------:R1:W-:Y:S04]  /*43da0*/  @P3 STG.E.U16 [R10.64], R13 ;  /* 0x0000000d0a003986 */ /* 0x0003e8000c101508 */
[----:B0-----:R-:W4:Y:S04]  /*43db0*/  LDL.LU R22, [R1+0xc4] ;  /* 0x0000c40001167983 */ /* 0x001f280000300800 */
[----:B------:R-:W2:Y:S04]  /*43dc0*/  LDL.LU R23, [R1+0xcc] ;  /* 0x0000cc0001177983 */ /* 0x000ea80000300800 */
[----:B------:R-:W2:Y:S04]  /*43dd0*/  LDL.LU R8, [R1+0xc8] ;  /* 0x0000c80001087983 */ /* 0x000ea80000300800 */
[----:B-1----:R-:W2:Y:S01]  /*43de0*/  LDL.LU R11, [R1+0xc0] ;  /* 0x0000c000010b7983 */ /* 0x002ea20000300800 */
[----:B------:R-:W-:-:S04]  /*43df0*/  LEA R4, P6, R5, R2, 0x1 ;  /* 0x0000000205047211 */ /* 0x000fc800078c08ff */
[----:B------:R-:W-:-:S05]  /*43e00*/  LEA.HI.X.SX32 R5, R5, R3, 0x1, P6 ;  /* 0x0000000305057211 */ /* 0x000fca00030f0eff */
[----:B------:R-:W-:Y:S04]  /*43e10*/  @P2 STG.E.U16 [R4.64], R21 ;  /* 0x0000001504002986 */ /* 0x000fe8000c101508 */
[----:B------:R0:W-:Y:S04]  /*43e20*/  @P4 STG.E.U16 [R24.64], R19 ;  /* 0x0000001318004986 */ /* 0x0001e8000c101508 */
[----:B0-----:R-:W3:Y:S01]  /*43e30*/  LDL.LU R24, [R1+0xd0] ;  /* 0x0000d00001187983 */ /* 0x001ee20000300800 */
[----:B------:R-:W-:-:S03]  /*43e40*/  PRMT R7, R9, 0x7632, R7 ;  /* 0x0000763209077816 */ /* 0x000fc60000000007 */
[----:B------:R-:W3:Y:S01]  /*43e50*/  LDL.LU R25, [R1+0xe0] ;  /* 0x0000e00001197983 */ /* 0x000ee20000300800 */
[C---:B----4-:R-:W-:Y:S01]  /*43e60*/  ISETP.LT.AND P3, PT, R22.reuse, c[0x0][0x17c], !P0 ;  /* 0x00005f0016007a0c */ /* 0x050fe20004761270 */
[----:B------:R-:W-:Y:S02]  /*43e70*/  IMAD R22, R22, c[0x0][0x198], RZ ;  /* 0x0000660016167a24 */ /* 0x000fe400078e02ff */
[C---:B--2---:R-:W-:Y:S01]  /*43e80*/  IMAD R4, R11.reuse, c[0x0][0x198], RZ ;  /* 0x000066000b047a24 */ /* 0x044fe200078e02ff */
[----:B------:R-:W-:Y:S01]  /*43e90*/  ISETP.LT.AND P1, PT, R11, c[0x0][0x17c], !P0 ;  /* 0x00005f000b007a0c */ /* 0x000fe20004721270 */
[C---:B------:R-:W-:Y:S01]  /*43ea0*/  IMAD R5, R8.reuse, c[0x0][0x198], RZ ;  /* 0x0000660008057a24 */ /* 0x040fe200078e02ff */
[----:B------:R-:W-:Y:S02]  /*43eb0*/  ISETP.LT.AND P2, PT, R8, c[0x0][0x17c], !P0 ;  /* 0x00005f0008007a0c */ /* 0x000fe40004741270 */
[-C--:B------:R-:W-:Y:S02]  /*43ec0*/  LEA R10, P6, R4, R2.reuse, 0x1 ;  /* 0x00000002040a7211 */ /* 0x080fe400078c08ff */
[----:B------:R-:W-:-:S02]  /*43ed0*/  LEA R8, P5, R22, R2, 0x1 ;  /* 0x0000000216087211 */ /* 0x000fc400078a08ff */
[-C--:B------:R-:W-:Y:S02]  /*43ee0*/  LEA.HI.X.SX32 R11, R4, R3.reuse, 0x1, P6 ;  /* 0x00000003040b7211 */ /* 0x080fe400030f0eff */
[CC--:B------:R-:W-:Y:S02]  /*43ef0*/  LEA R4, P6, R5.reuse, R2.reuse, 0x1 ;  /* 0x0000000205047211 */ /* 0x0c0fe400078c08ff */
[-C--:B------:R-:W-:Y:S02]  /*43f00*/  LEA.HI.X.SX32 R9, R22, R3.reuse, 0x1, P5 ;  /* 0x0000000316097211 */ /* 0x080fe400028f0eff */
[----:B------:R-:W-:Y:S02]  /*43f10*/  LEA.HI.X.SX32 R5, R5, R3, 0x1, P6 ;  /* 0x0000000305057211 */ /* 0x000fe400030f0eff */
[C---:B------:R-:W-:Y:S01]  /*43f20*/  ISETP.LT.AND P4, PT, R23.reuse, c[0x0][0x17c], !P0 ;  /* 0x00005f0017007a0c */ /* 0x040fe20004781270 */
[----:B------:R-:W-:Y:S01]  /*43f30*/  IMAD R23, R23, c[0x0][0x198], RZ ;  /* 0x0000660017177a24 */ /* 0x000fe200078e02ff */
[----:B------:R-:W-:Y:S04]  /*43f40*/  @P1 STG.E.U16 [R10.64], R17 ;  /* 0x000000110a001986 */ /* 0x000fe8000c101508 */
[----:B------:R0:W-:Y:S01]  /*43f50*/  @P3 STG.E.U16 [R8.64], R15 ;  /* 0x0000000f08003986 */ /* 0x0001e2000c101508 */
[----:B------:R-:W-:-:S03]  /*43f60*/  LEA R22, P5, R23, R2, 0x1 ;  /* 0x0000000217167211 */ /* 0x000fc600078a08ff */
[----:B------:R1:W-:Y:S01]  /*43f70*/  @P2 STG.E.U16 [R4.64], R20 ;  /* 0x0000001404002986 */ /* 0x0003e2000c101508 */
[----:B---3--:R-:W-:Y:S02]  /*43f80*/  ISETP.LT.AND P1, PT, R24, c[0x0][0x17c], !P0 ;  /* 0x00005f0018007a0c */ /* 0x008fe40004721270 */
[C---:B------:R-:W-:Y:S02]  /*43f90*/  ISETP.LT.AND P3, PT, R26.reuse, c[0x0][0x17c], !P0 ;  /* 0x00005f001a007a0c */ /* 0x040fe40004761270 */
[----:B------:R-:W-:Y:S01]  /*43fa0*/  LEA.HI.X.SX32 R23, R23, R3, 0x1, P5 ;  /* 0x0000000317177211 */ /* 0x000fe200028f0eff */
[----:B0-----:R-:W-:Y:S02]  /*43fb0*/  IMAD R9, R26, c[0x0][0x198], RZ ;  /* 0x000066001a097a24 */ /* 0x001fe400078e02ff */
[----:B-1----:R-:W-:-:S03]  /*43fc0*/  IMAD R4, R24, c[0x0][0x198], RZ ;  /* 0x0000660018047a24 */ /* 0x002fc600078e02ff */
[-C--:B------:R-:W-:Y:S01]  /*43fd0*/  LEA R8, P5, R9, R2.reuse, 0x1 ;  /* 0x0000000209087211 */ /* 0x080fe200078a08ff */
[----:B------:R-:W-:Y:S01]  /*43fe0*/  IMAD R5, R27, c[0x0][0x198], RZ ;  /* 0x000066001b057a24 */ /* 0x000fe200078e02ff */
[----:B------:R0:W-:Y:S01]  /*43ff0*/  @P4 STG.E.U16 [R22.64], R12 ;  /* 0x0000000c16004986 */ /* 0x0001e2000c101508 */
[C---:B------:R-:W-:Y:S01]  /*44000*/  LEA R10, P6, R4.reuse, R2, 0x1 ;  /* 0x00000002040a7211 */ /* 0x040fe200078c08ff */
[----:B------:R-:W-:Y:S02]  /*44010*/  IMAD R20, R29, c[0x0][0x198], RZ ;  /* 0x000066001d147a24 */ /* 0x000fe400078e02ff */
[----:B------:R-:W2:Y:S01]  /*44020*/  LDL.LU R24, [R1+0xe4] ;  /* 0x0000e40001187983 */ /* 0x000ea20000300800 */
[----:B------:R-:W-:Y:S02]  /*44030*/  ISETP.LT.AND P2, PT, R27, c[0x0][0x17c], !P0 ;  /* 0x00005f001b007a0c */ /* 0x000fe40004741270 */
[----:B------:R-:W-:Y:S01]  /*44040*/  LEA.HI.X.SX32 R11, R4, R3, 0x1, P6 ;  /* 0x00000003040b7211 */ /* 0x000fe200030f0eff */
[----:B------:R-:W3:Y:S01]  /*44050*/  LDL.LU R26, [R1+0xfc] ;  /* 0x0000fc00011a7983 */ /* 0x000ee20000300800 */
[----:B------:R-:W-:-:S02]  /*44060*/  ISETP.LT.AND P4, PT, R29, c[0x0][0x17c], !P0 ;  /* 0x00005f001d007a0c */ /* 0x000fc40004781270 */
[----:B------:R-:W-:Y:S01]  /*44070*/  LEA.HI.X.SX32 R9, R9, R3, 0x1, P5 ;  /* 0x0000000309097211 */ /* 0x000fe200028f0eff */
[----:B------:R-:W4:Y:S01]  /*44080*/  LDL.LU R27, [R1+0x100] ;  /* 0x00010000011b7983 */ /* 0x000f220000300800 */
[----:B0-----:R-:W-:Y:S02]  /*44090*/  PRMT R12, R28, 0x7632, R12 ;  /* 0x000076321c0c7816 */ /* 0x001fe4000000000c */
[-C--:B------:R-:W-:Y:S01]  /*440a0*/  LEA R4, P6, R5, R2.reuse, 0x1 ;  /* 0x0000000205047211 */ /* 0x080fe200078c08ff */
[----:B------:R-:W3:Y:S01]  /*440b0*/  LDL.LU R29, [R1+0x104] ;  /* 0x00010400011d7983 */ /* 0x000ee20000300800 */
[----:B------:R-:W-:-:S03]  /*440c0*/  LEA R22, P5, R20, R2, 0x1 ;  /* 0x0000000214167211 */ /* 0x000fc600078a08ff */
[----:B------:R-:W3:Y:S04]  /*440d0*/  LDL.LU R28, [R1+0xec] ;  /* 0x0000ec00011c7983 */ /* 0x000ee80000300800 */
[----:B------:R0:W-:Y:S01]  /*440e0*/  @P1 STG.E.U16 [R10.64], R18 ;  /* 0x000000120a001986 */ /* 0x0001e2000c101508 */
[----:B------:R-:W-:-:S03]  /*440f0*/  LEA.HI.X.SX32 R5, R5, R3, 0x1, P6 ;  /* 0x0000000305057211 */ /* 0x000fc600030f0eff */
[----:B------:R1:W-:Y:S01]  /*44100*/  @P3 STG.E.U16 [R8.64], R16 ;  /* 0x0000001008003986 */ /* 0x0003e2000c101508 */
[----:B------:R-:W-:-:S03]  /*44110*/  LEA.HI.X.SX32 R23, R20, R3, 0x1, P5 ;  /* 0x0000000314177211 */ /* 0x000fc600028f0eff */
[----:B0-----:R-:W3:Y:S04]  /*44120*/  LDL.LU R11, [R1+0xe8] ;  /* 0x0000e800010b7983 */ /* 0x001ee80000300800 */
[----:B------:R-:W4:Y:S04]  /*44130*/  LDL.LU R18, [R1+0xf8] ;  /* 0x0000f80001127983 */ /* 0x000f280000300800 */
[----:B-1----:R-:W4:Y:S04]  /*44140*/  LDL.LU R9, [R1+0xf0] ;  /* 0x0000f00001097983 */ /* 0x002f280000300800 */
[----:B------:R0:W-:Y:S04]  /*44150*/  @P2 STG.E.U16 [R4.64], R14 ;  /* 0x0000000e04002986 */ /* 0x0001e8000c101508 */
[----:B------:R1:W-:Y:S04]  /*44160*/  @P4 STG.E.U16 [R22.64], R6 ;  /* 0x0000000616004986 */ /* 0x0003e8000c101508 */
[----:B0-----:R-:W4:Y:S04]  /*44170*/  LDL.LU R14, [R1+0xf4] ;  /* 0x0000f400010e7983 */ /* 0x001f280000300800 */
[----:B-1----:R-:W4:Y:S01]  /*44180*/  LDL.LU R23, [R1+0xc] ;  /* 0x00000c0001177983 */ /* 0x002f220000300800 */
[C---:B------:R-:W-:Y:S01]  /*44190*/  ISETP.LT.AND P1, PT, R25.reuse, c[0x0][0x17c], !P0 ;  /* 0x00005f0019007a0c */ /* 0x040fe20004721270 */
[----:B------:R-:W-:-:S05]  /*441a0*/  IMAD R25, R25, c[0x0][0x198], RZ ;  /* 0x0000660019197a24 */ /* 0x000fca00078e02ff */
[----:B------:R-:W-:Y:S02]  /*441b0*/  LEA R10, P6, R25, R2, 0x1 ;  /* 0x00000002190a7211 */ /* 0x000fe400078c08ff */
[----:B------:R-:W-:Y:S02]  /*441c0*/  PRMT R21, R21, 0x7632, R21 ;  /* 0x0000763215157816 */ /* 0x000fe40000000015 */
[----:B------:R-:W-:Y:S02]  /*441d0*/  PRMT R19, R19, 0x7632, R19 ;  /* 0x0000763213137816 */ /* 0x000fe40000000013 */
[C---:B--2---:R-:W-:Y:S01]  /*441e0*/  ISETP.LT.AND P3, PT, R24.reuse, c[0x0][0x17c], !P0 ;  /* 0x00005f0018007a0c */ /* 0x044fe20004761270 */
[----:B------:R-:W-:-:S05]  /*441f0*/  IMAD R24, R24, c[0x0][0x198], RZ ;  /* 0x0000660018187a24 */ /* 0x000fca00078e02ff */
[-C--:B------:R-:W-:Y:S01]  /*44200*/  LEA R8, P5, R24, R2.reuse, 0x1 ;  /* 0x0000000218087211 */ /* 0x080fe200078a08ff */
[C---:B---3--:R-:W-:Y:S01]  /*44210*/  IMAD R20, R11.reuse, c[0x0][0x198], RZ ;  /* 0x000066000b147a24 */ /* 0x048fe200078e02ff */
[----:B------:R-:W-:Y:S02]  /*44220*/  ISETP.LT.AND P2, PT, R11, c[0x0][0x17c], !P0 ;  /* 0x00005f000b007a0c */ /* 0x000fe40004741270 */
[-C--:B------:R-:W-:Y:S01]  /*44230*/  LEA.HI.X.SX32 R11, R25, R3.reuse, 0x1, P6 ;  /* 0x00000003190b7211 */ /* 0x080fe200030f0eff */
[C---:B----4-:R-:W-:Y:S01]  /*44240*/  IMAD R16, R9.reuse, c[0x0][0x198], RZ ;  /* 0x0000660009107a24 */ /* 0x050fe200078e02ff */
[----:B------:R-:W-:Y:S02]  /*44250*/  ISETP.LT.AND P4, PT, R9, c[0x0][0x17c], !P0 ;  /* 0x00005f0009007a0c */ /* 0x000fe40004781270 */
[----:B------:R-:W-:Y:S02]  /*44260*/  LEA R4, P6, R20, R2, 0x1 ;  /* 0x0000000214047211 */ /* 0x000fe400078c08ff */
[----:B------:R-:W-:-:S02]  /*44270*/  LEA.HI.X.SX32 R9, R24, R3, 0x1, P5 ;  /* 0x0000000318097211 */ /* 0x000fc400028f0eff */
[----:B------:R-:W-:Y:S02]  /*44280*/  LEA R22, P5, R16, R2, 0x1 ;  /* 0x0000000210167211 */ /* 0x000fe400078a08ff */
[-C--:B------:R-:W-:Y:S01]  /*44290*/  LEA.HI.X.SX32 R5, R20, R3.reuse, 0x1, P6 ;  /* 0x0000000314057211 */ /* 0x080fe200030f0eff */
[----:B------:R-:W-:Y:S04]  /*442a0*/  @P1 STG.E.U16 [R10.64], R0 ;  /* 0x000000000a001986 */ /* 0x000fe8000c101508 */
[----:B------:R0:W-:Y:S01]  /*442b0*/  @P3 STG.E.U16 [R8.64], R7 ;  /* 0x0000000708003986 */ /* 0x0001e2000c101508 */
[----:B------:R-:W-:Y:S01]  /*442c0*/  IMAD R6, R14, c[0x0][0x198], RZ ;  /* 0x000066000e067a24 */ /* 0x000fe200078e02ff */
[----:B------:R-:W-:Y:S02]  /*442d0*/  PRMT R13, R23, 0x7632, R13 ;  /* 0x00007632170d7816 */ /* 0x000fe4000000000d */
[----:B------:R-:W-:-:S02]  /*442e0*/  LEA.HI.X.SX32 R23, R16, R3, 0x1, P5 ;  /* 0x0000000310177211 */ /* 0x000fc400028f0eff */
[----:B------:R-:W-:Y:S01]  /*442f0*/  ISETP.LT.AND P5, PT, R14, c[0x0][0x17c], !P0 ;  /* 0x00005f000e007a0c */ /* 0x000fe200047a1270 */
[----:B------:R-:W-:Y:S01]  /*44300*/  IMAD R14, R18, c[0x0][0x198], RZ ;  /* 0x00006600120e7a24 */ /* 0x000fe200078e02ff */
[----:B------:R1:W-:Y:S01]  /*44310*/  @P2 STG.E.U16 [R4.64], R12 ;  /* 0x0000000c04002986 */ /* 0x0003e2000c101508 */
[----:B------:R-:W-:-:S03]  /*44320*/  IMAD R16, R26, c[0x0][0x198], RZ ;  /* 0x000066001a107a24 */ /* 0x000fc600078e02ff */
[----:B------:R2:W-:Y:S01]  /*44330*/  @P4 STG.E.U16 [R22.64], R13 ;  /* 0x0000000d16004986 */ /* 0x0005e2000c101508 */
[----:B------:R-:W-:Y:S01]  /*44340*/  ISETP.LT.AND P4, PT, R18, c[0x0][0x17c], !P0 ;  /* 0x00005f0012007a0c */ /* 0x000fe20004781270 */
[----:B------:R-:W-:Y:S01]  /*44350*/  IMAD R18, R29, c[0x0][0x198], RZ ;  /* 0x000066001d127a24 */ /* 0x000fe200078e02ff */
[-C--:B0-----:R-:W-:Y:S01]  /*44360*/  LEA R8, P1, R14, R2.reuse, 0x1 ;  /* 0x000000020e087211 */ /* 0x081fe200078208ff */
[----:B------:R-:W-:Y:S01]  /*44370*/  IMAD R0, R27, c[0x0][0x198], RZ ;  /* 0x000066001b007a24 */ /* 0x000fe200078e02ff */
[-C--:B------:R-:W-:Y:S02]  /*44380*/  LEA R10, P2, R16, R2.reuse, 0x1 ;  /* 0x00000002100a7211 */ /* 0x080fe400078408ff */
[-C--:B------:R-:W-:Y:S02]  /*44390*/  LEA.HI.X.SX32 R9, R14, R3.reuse, 0x1, P1 ;  /* 0x000000030e097211 */ /* 0x080fe400008f0eff */
[-C--:B-1----:R-:W-:Y:S02]  /*443a0*/  LEA R4, P6, R6, R2.reuse, 0x1 ;  /* 0x0000000206047211 */ /* 0x082fe400078c08ff */
[----:B------:R-:W-:Y:S01]  /*443b0*/  LEA R24, P1, R18, R2, 0x1 ;  /* 0x0000000212187211 */ /* 0x000fe200078208ff */
[----:B------:R-:W-:Y:S01]  /*443c0*/  IMAD R12, R28, c[0x0][0x198], RZ ;  /* 0x000066001c0c7a24 */ /* 0x000fe200078e02ff */
[----:B------:R-:W-:-:S02]  /*443d0*/  LEA.HI.X.SX32 R5, R6, R3, 0x1, P6 ;  /* 0x0000000306057211 */ /* 0x000fc400030f0eff */
[----:B------:R-:W-:Y:S02]  /*443e0*/  ISETP.LT.AND P3, PT, R26, c[0x0][0x17c], !P0 ;  /* 0x00005f001a007a0c */ /* 0x000fe40004761270 */
[----:B--2---:R-:W-:Y:S02]  /*443f0*/  LEA R22, P6, R0, R2, 0x1 ;  /* 0x0000000200167211 */ /* 0x004fe400078c08ff */
[-C--:B------:R-:W-:Y:S02]  /*44400*/  LEA.HI.X.SX32 R11, R16, R3.reuse, 0x1, P2 ;  /* 0x00000003100b7211 */ /* 0x080fe400010f0eff */
[----:B------:R-:W-:Y:S02]  /*44410*/  ISETP.LT.AND P2, PT, R27, c[0x0][0x17c], !P0 ;  /* 0x00005f001b007a0c */ /* 0x000fe40004741270 */
[----:B------:R-:W-:Y:S02]  /*44420*/  LEA.HI.X.SX32 R25, R18, R3, 0x1, P1 ;  /* 0x0000000312197211 */ /* 0x000fe400008f0eff */
[----:B------:R-:W-:-:S02]  /*44430*/  ISETP.LT.AND P1, PT, R29, c[0x0][0x17c], !P0 ;  /* 0x00005f001d007a0c */ /* 0x000fc40004721270 */
[----:B------:R-:W-:Y:S02]  /*44440*/  ISETP.LT.AND P0, PT, R28, c[0x0][0x17c], !P0 ;  /* 0x00005f001c007a0c */ /* 0x000fe40004701270 */
[-C--:B------:R-:W-:Y:S02]  /*44450*/  LEA.HI.X.SX32 R23, R0, R3.reuse, 0x1, P6 ;  /* 0x0000000300177211 */ /* 0x080fe400030f0eff */
[C---:B------:R-:W-:Y:S02]  /*44460*/  LEA R2, P6, R12.reuse, R2, 0x1 ;  /* 0x000000020c027211 */ /* 0x040fe400078c08ff */
[----:B------:R-:W-:Y:S02]  /*44470*/  PRMT R7, R7, 0x7632, R7 ;  /* 0x0000763207077816 */ /* 0x000fe40000000007 */
[----:B------:R-:W-:Y:S02]  /*44480*/  PRMT R13, R13, 0x7632, R13 ;  /* 0x000076320d0d7816 */ /* 0x000fe4000000000d */
[----:B------:R-:W-:Y:S01]  /*44490*/  LEA.HI.X.SX32 R3, R12, R3, 0x1, P6 ;  /* 0x000000030c037211 */ /* 0x000fe200030f0eff */
[----:B------:R0:W-:Y:S01]  /*444a0*/  @P5 STG.E.U16 [R4.64], R7 ;  /* 0x0000000704005986 */ /* 0x0001e2000c101508 */
[----:B------:R-:W-:-:S03]  /*444b0*/  PRMT R12, R17, 0x7632, R12 ;  /* 0x00007632110c7816 */ /* 0x000fc6000000000c */
[----:B------:R0:W-:Y:S04]  /*444c0*/  @P4 STG.E.U16 [R8.64], R13 ;  /* 0x0000000d08004986 */ /* 0x0001e8000c101508 */
[----:B------:R0:W-:Y:S04]  /*444d0*/  @P3 STG.E.U16 [R10.64], R21 ;  /* 0x000000150a003986 */ /* 0x0001e8000c101508 */
[----:B------:R0:W-:Y:S04]  /*444e0*/  @P2 STG.E.U16 [R22.64], R19 ;  /* 0x0000001316002986 */ /* 0x0001e8000c101508 */
[----:B------:R0:W-:Y:S01]  /*444f0*/  @P1 STG.E.U16 [R24.64], R12 ;  /* 0x0000000c18001986 */ /* 0x0001e2000c101508 */
[----:B------:R-:W-:Y:S05]  /*44500*/  @!P0 EXIT ;  /* 0x000000000000894d */ /* 0x000fea0003800000 */
[----:B------:R-:W-:-:S05]  /*44510*/  PRMT R15, R15, 0x7632, R15 ;  /* 0x000076320f0f7816 */ /* 0x000fca000000000f */
[----:B------:R-:W-:Y:S01]  /*44520*/  STG.E.U16 [R2.64], R15 ;  /* 0x0000000f02007986 */ /* 0x000fe2000c101508 */
[----:B------:R-:W-:Y:S05]  /*44530*/  EXIT ;  /* 0x000000000000794d */ /* 0x000fea0003800000 */
.L_x_3:
[----:B------:R-:W-:-:S00]  /*44540*/  BRA `(.L_x_3) ;  /* 0xfffffff000007947 */ /* 0x000fc0000383ffff */
[----:B------:R-:W-:-:S00]  /*44550*/  NOP ;  /* 0x0000000000007918 */ /* 0x000fc00000000000 */
        /* <DEDUP_REMOVED lines=10> */
.L_x_4:


//--------------------- .nv.shared.matmul_kernel  --------------------------
	.section	.nv.shared.matmul_kernel,"aw",@nobits
	.sectionflags	@""
	.align	16
